def matmul_kernel(
    a_ptr,
    b_ptr,
    c_ptr,
    M,
    N,
    K,
    stride_am,
    stride_ak,
    stride_bk,
    stride_bn,
    stride_cm,
    stride_cn,
    BLOCK_M: tl.constexpr,
    BLOCK_N: tl.constexpr,
    BLOCK_K: tl.constexpr,
    GROUP_M: tl.constexpr,
):
    pid = tl.program_id(axis=0)
    num_pid_m = tl.cdiv(M, BLOCK_M)
    num_pid_n = tl.cdiv(N, BLOCK_N)
    num_pid_in_group = GROUP_M * num_pid_n
    group_id = pid // num_pid_in_group
    first_pid_m = group_id * GROUP_M
    group_size_m = min(num_pid_m - first_pid_m, GROUP_M)
    pid_m = first_pid_m + ((pid % num_pid_in_group) % group_size_m)
    pid_n = (pid % num_pid_in_group) // group_size_m

    offs_am = (pid_m * BLOCK_M + tl.arange(0, BLOCK_M)) % M
    offs_bn = (pid_n * BLOCK_N + tl.arange(0, BLOCK_N)) % N
    offs_k = tl.arange(0, BLOCK_K)
    a_ptrs = a_ptr + offs_am[:, None] * stride_am + offs_k[None, :] * stride_ak
    b_ptrs = b_ptr + offs_k[:, None] * stride_bk + offs_bn[None, :] * stride_bn

    acc = tl.zeros((BLOCK_M, BLOCK_N), dtype=tl.float32)
    for kk in range(0, tl.cdiv(K, BLOCK_K)):
        a = tl.load(a_ptrs, mask=offs_k[None, :] < K - kk * BLOCK_K, other=0.0)
        b = tl.load(b_ptrs, mask=offs_k[:, None] < K - kk * BLOCK_K, other=0.0)
        acc = tl.dot(a, b, acc)
        a_ptrs += BLOCK_K * stride_ak
        b_ptrs += BLOCK_K * stride_bk

    c = acc.to(c_ptr.dtype.element_ty)
    offs_cm = pid_m * BLOCK_M + tl.arange(0, BLOCK_M)
    offs_cn = pid_n * BLOCK_N + tl.arange(0, BLOCK_N)
    c_ptrs = c_ptr + offs_cm[:, None] * stride_cm + offs_cn[None, :] * stride_cn
    mask = (offs_cm[:, None] < M) & (offs_cn[None, :] < N)
    tl.store(c_ptrs, c, mask=mask)

# config = {"BLOCK_K": 128, "BLOCK_M": 128, "BLOCK_N": 64, "GROUP_M": 1, "arch": "sm_90", "dtype": "fp16", "num_ctas": 1, "num_stages": 3, "num_warps": 4}
# arch = sm_90


// ===== COMPILED SASS (sm_90a) =====

	.target	sm_90a

	.elftype	@"ET_EXEC"


//--------------------- .note.nv.tkinfo           --------------------------
	.section	.note.nv.tkinfo,"",@"SHT_NOTE"
	.sectionflags	@"SHF_NOTE_NV_TKINFO"
	.tkinfo
        /*0018*/ 	.word	0x00000002
        /*0030*/ 	.string	""
        /*0030*/ 	.string	"ptxas"
        /*0030*/ 	.string	"Cuda compilation tools, release 13.0, V13.0.88"
        /*0030*/ 	.string	"Build cuda_13.0.r13.0/compiler.36424714_0"
        /*0030*/ 	.string	"-v  -suppress-debug-info  -lineinfo  -arch sm_90a "



//--------------------- .note.nv.cuinfo           --------------------------
	.section	.note.nv.cuinfo,"",@"SHT_NOTE"
	.sectionflags	@"SHF_NOTE_NV_CUINFO"
        /*0018*/ 	.short	0x0002
        /*001a*/ 	.short	0x005a
        /*001c*/ 	.short	0x0082
	.zero		2


//--------------------- .nv.info                  --------------------------
	.section	.nv.info,"",@"SHT_CUDA_INFO"
	.align	4


	//----- nvinfo : EIATTR_REGCOUNT
	.align		4
        /*0000*/ 	.byte	0x04, 0x2f
        /*0002*/ 	.short	(.L_1 - .L_0)
	.align		4
.L_0:
        /*0004*/ 	.word	index@(matmul_kernel)
        /*0008*/ 	.word	0x000000ff


	//----- nvinfo : EIATTR_FRAME_SIZE
	.align		4
.L_1:
        /*000c*/ 	.byte	0x04, 0x11
        /*000e*/ 	.short	(.L_3 - .L_2)
	.align		4
.L_2:
        /*0010*/ 	.word	index@(matmul_kernel)
        /*0014*/ 	.word	0x00000658


	//----- nvinfo : EIATTR_MIN_STACK_SIZE
	.align		4
.L_3:
        /*0018*/ 	.byte	0x04, 0x12
        /*001a*/ 	.short	(.L_5 - .L_4)
	.align		4
.L_4:
        /*001c*/ 	.word	index@(matmul_kernel)
        /*0020*/ 	.word	0x00000658
.L_5:


//--------------------- .nv.compat                --------------------------
	.section	.nv.compat,"",@"SHT_CUDA_COMPAT_INFO"
	.align	4
        /*0000*/ 	.byte	0x02, 0x09, 0x01, 0x00, 0x02, 0x02, 0x04, 0x00, 0x02, 0x05, 0x05, 0x00, 0x03, 0x07, 0x01, 0x01
        /*0010*/ 	.byte	0x02, 0x03, 0x00, 0x00, 0x02, 0x06, 0x01, 0x00, 0x04, 0x0b, 0x08, 0x00, 0x00, 0x00, 0x00, 0x00
        /*0020*/ 	.byte	0x00, 0x00, 0x00, 0x00


//--------------------- .nv.info.matmul_kernel    --------------------------
	.section	.nv.info.matmul_kernel,"",@"SHT_CUDA_INFO"
	.sectionflags	@""
	.align	4


	//----- nvinfo : EIATTR_CUDA_API_VERSION
	.align		4
        /*0000*/ 	.byte	0x04, 0x37
        /*0002*/ 	.short	(.L_7 - .L_6)
.L_6:
        /*0004*/ 	.word	0x00000082


	//----- nvinfo : EIATTR_KPARAM_INFO
	.align		4
.L_7:
        /*0008*/ 	.byte	0x04, 0x17
        /*000a*/ 	.short	(.L_9 - .L_8)
.L_8:
        /*000c*/ 	.word	0x00000000
        /*0010*/ 	.short	0x000d
        /*0012*/ 	.short	0x0048
        /*0014*/ 	.byte	0x00, 0xf4, 0x21, 0x00


	//----- nvinfo : EIATTR_KPARAM_INFO
	.align		4
.L_9:
        /*0018*/ 	.byte	0x04, 0x17
        /*001a*/ 	.short	(.L_11 - .L_10)
.L_10:
        /*001c*/ 	.word	0x00000000
        /*0020*/ 	.short	0x000c
        /*0022*/ 	.short	0x0040
        /*0024*/ 	.byte	0x00, 0xf4, 0x21, 0x00


	//----- nvinfo : EIATTR_KPARAM_INFO
	.align		4
.L_11:
        /*0028*/ 	.byte	0x04, 0x17
        /*002a*/ 	.short	(.L_13 - .L_12)
.L_12:
        /*002c*/ 	.word	0x00000000
        /*0030*/ 	.short	0x000b
        /*0032*/ 	.short	0x0038
        /*0034*/ 	.byte	0x00, 0xf0, 0x11, 0x00


	//----- nvinfo : EIATTR_KPARAM_INFO
	.align		4
.L_13:
        /*0038*/ 	.byte	0x04, 0x17
        /*003a*/ 	.short	(.L_15 - .L_14)
.L_14:
        /*003c*/ 	.word	0x00000000
        /*0040*/ 	.short	0x000a
        /*0042*/ 	.short	0x0034
        /*0044*/ 	.byte	0x00, 0xf0, 0x11, 0x00


	//----- nvinfo : EIATTR_KPARAM_INFO
	.align		4
.L_15:
        /*0048*/ 	.byte	0x04, 0x17
        /*004a*/ 	.short	(.L_17 - .L_16)
.L_16:
        /*004c*/ 	.word	0x00000000
        /*0050*/ 	.short	0x0009
        /*0052*/ 	.short	0x0030
        /*0054*/ 	.byte	0x00, 0xf0, 0x11, 0x00


	//----- nvinfo : EIATTR_KPARAM_INFO
	.align		4
.L_17:
        /*0058*/ 	.byte	0x04, 0x17
        /*005a*/ 	.short	(.L_19 - .L_18)
.L_18:
        /*005c*/ 	.word	0x00000000
        /*0060*/ 	.short	0x0008
        /*0062*/ 	.short	0x002c
        /*0064*/ 	.byte	0x00, 0xf0, 0x11, 0x00


	//----- nvinfo : EIATTR_KPARAM_INFO
	.align		4
.L_19:
        /*0068*/ 	.byte	0x04, 0x17
        /*006a*/ 	.short	(.L_21 - .L_20)
.L_20:
        /*006c*/ 	.word	0x00000000
        /*0070*/ 	.short	0x0007
        /*0072*/ 	.short	0x0028
        /*0074*/ 	.byte	0x00, 0xf0, 0x11, 0x00


	//----- nvinfo : EIATTR_KPARAM_INFO
	.align		4
.L_21:
        /*0078*/ 	.byte	0x04, 0x17
        /*007a*/ 	.short	(.L_23 - .L_22)
.L_22:
        /*007c*/ 	.word	0x00000000
        /*0080*/ 	.short	0x0006
        /*0082*/ 	.short	0x0024
        /*0084*/ 	.byte	0x00, 0xf0, 0x11, 0x00


	//----- nvinfo : EIATTR_KPARAM_INFO
	.align		4
.L_23:
        /*0088*/ 	.byte	0x04, 0x17
        /*008a*/ 	.short	(.L_25 - .L_24)
.L_24:
        /*008c*/ 	.word	0x00000000
        /*0090*/ 	.short	0x0005
        /*0092*/ 	.short	0x0020
        /*0094*/ 	.byte	0x00, 0xf0, 0x11, 0x00


	//----- nvinfo : EIATTR_KPARAM_INFO
	.align		4
.L_25:
        /*0098*/ 	.byte	0x04, 0x17
        /*009a*/ 	.short	(.L_27 - .L_26)
.L_26:
        /*009c*/ 	.word	0x00000000
        /*00a0*/ 	.short	0x0004
        /*00a2*/ 	.short	0x001c
        /*00a4*/ 	.byte	0x00, 0xf0, 0x11, 0x00


	//----- nvinfo : EIATTR_KPARAM_INFO
	.align		4
.L_27:
        /*00a8*/ 	.byte	0x04, 0x17
        /*00aa*/ 	.short	(.L_29 - .L_28)
.L_28:
        /*00ac*/ 	.word	0x00000000
        /*00b0*/ 	.short	0x0003
        /*00b2*/ 	.short	0x0018
        /*00b4*/ 	.byte	0x00, 0xf0, 0x11, 0x00


	//----- nvinfo : EIATTR_KPARAM_INFO
	.align		4
.L_29:
        /*00b8*/ 	.byte	0x04, 0x17
        /*00ba*/ 	.short	(.L_31 - .L_30)
.L_30:
        /*00bc*/ 	.word	0x00000000
        /*00c0*/ 	.short	0x0002
        /*00c2*/ 	.short	0x0010
        /*00c4*/ 	.byte	0x00, 0xf4, 0x21, 0x00


	//----- nvinfo : EIATTR_KPARAM_INFO
	.align		4
.L_31:
        /*00c8*/ 	.byte	0x04, 0x17
        /*00ca*/ 	.short	(.L_33 - .L_32)
.L_32:
        /*00cc*/ 	.word	0x00000000
        /*00d0*/ 	.short	0x0001
        /*00d2*/ 	.short	0x0008
        /*00d4*/ 	.byte	0x00, 0xf4, 0x21, 0x00


	//----- nvinfo : EIATTR_KPARAM_INFO
	.align		4
.L_33:
        /*00d8*/ 	.byte	0x04, 0x17
        /*00da*/ 	.short	(.L_35 - .L_34)
.L_34:
        /*00dc*/ 	.word	0x00000000
        /*00e0*/ 	.short	0x0000
        /*00e2*/ 	.short	0x0000
        /*00e4*/ 	.byte	0x00, 0xf4, 0x21, 0x00


	//----- nvinfo : EIATTR_SPARSE_MMA_MASK
	.align		4
.L_35:
        /*00e8*/ 	.byte	0x03, 0x50
        /*00ea*/ 	.short	0x0000


	//----- nvinfo : EIATTR_MAXREG_COUNT
	.align		4
        /*00ec*/ 	.byte	0x03, 0x1b
        /*00ee*/ 	.short	0x00ff


	//----- nvinfo : EIATTR_NUM_BARRIERS
	.align		4
        /*00f0*/ 	.byte	0x02, 0x4c
        /*00f2*/ 	.byte	0x01
	.zero		1


	//----- nvinfo : EIATTR_ANNOTATIONS
	.align		4
        /*00f4*/ 	.byte	0x04, 0x55
        /*00f6*/ 	.short	(.L_37 - .L_36)


	//   ....[0]....
.L_36:
        /*00f8*/ 	.word	0x00000001
        /*00fc*/ 	.byte	0x30, 0x06, 0x00, 0x00, 0x01, 0x00, 0x00, 0x00, 0x50, 0x42, 0x00, 0x00, 0x01, 0x00, 0x00, 0x00
        /* <DEDUP_REMOVED lines=692> */
        /*2c4c*/ 	.byte	0xf0, 0x19, 0x01, 0x00, 0x01, 0x00, 0x00, 0x00, 0xa0, 0x20, 0x01, 0x00


	//----- nvinfo : EIATTR_MERCURY_ISA_VERSION
	.align		4
.L_37:
        /*2c58*/ 	.byte	0x03, 0x5f
        /*2c5a*/ 	.short	0x0101


	//----- nvinfo : EIATTR_EXIT_INSTR_OFFSETS
	.align		4
        /*2c5c*/ 	.byte	0x04, 0x1c
        /*2c5e*/ 	.short	(.L_39 - .L_38)


	//   ....[0]....
.L_38:
        /*2c60*/ 	.word	0x00013da0


	//   ....[1]....
        /*2c64*/ 	.word	0x00013dd0


	//----- nvinfo : EIATTR_REQNTID
	.align		4
.L_39:
        /*2c68*/ 	.byte	0x04, 0x10
        /*2c6a*/ 	.short	(.L_41 - .L_40)
.L_40:
        /*2c6c*/ 	.word	0x00000080
        /*2c70*/ 	.word	0x00000001
        /*2c74*/ 	.word	0x00000001


	//----- nvinfo : EIATTR_CBANK_PARAM_SIZE
	.align		4
.L_41:
        /*2c78*/ 	.byte	0x03, 0x19
        /*2c7a*/ 	.short	0x0050


	//----- nvinfo : EIATTR_PARAM_CBANK
	.align		4
        /*2c7c*/ 	.byte	0x04, 0x0a
        /*2c7e*/ 	.short	(.L_43 - .L_42)
	.align		4
.L_42:
        /*2c80*/ 	.word	index@(.nv.constant0.matmul_kernel)
        /*2c84*/ 	.short	0x0210
        /*2c86*/ 	.short	0x0050


	//----- nvinfo : EIATTR_SW_WAR
	.align		4
.L_43:
        /*2c88*/ 	.byte	0x04, 0x36
        /*2c8a*/ 	.short	(.L_45 - .L_44)
.L_44:
        /*2c8c*/ 	.word	0x00000008
.L_45:


//--------------------- .nv.callgraph             --------------------------
	.section	.nv.callgraph,"",@"SHT_CUDA_CALLGRAPH"
	.align	4
	.sectionentsize	8
	.align		4
        /*0000*/ 	.word	0x00000000
	.align		4
        /*0004*/ 	.word	0xffffffff
	.align		4
        /*0008*/ 	.word	0x00000000
	.align		4
        /*000c*/ 	.word	0xfffffffe
	.align		4
        /*0010*/ 	.word	0x00000000
	.align		4
        /*0014*/ 	.word	0xfffffffd
	.align		4
        /*0018*/ 	.word	0x00000000
	.align		4
        /*001c*/ 	.word	0xfffffffc


//--------------------- .text.matmul_kernel       --------------------------
	.section	.text.matmul_kernel,"ax",@progbits
	.align	128
        .global         matmul_kernel
        .type           matmul_kernel,@function
        .size           matmul_kernel,(.L_x_3 - matmul_kernel)
        .other          matmul_kernel,@"STO_CUDA_ENTRY STV_DEFAULT"
matmul_kernel:
.text.matmul_kernel:
[----:B------:R-:W0:Y:S08]  /*0000*/  LDC R1, c[0x0][0x28] ;  /* 0x00000a00ff017b82 */ /* 0x000e300000000800 */
[----:B------:R-:W1:Y:S01]  /*0010*/  LDC.64 R56, c[0x0][0x228] ;  /* 0x00008a00ff387b82 */ /* 0x000e620000000a00 */
[----:B------:R-:W2:Y:S01]  /*0020*/  S2R R5, SR_CTAID.X ;  /* 0x0000000000057919 */ /* 0x000ea20000002500 */
[----:B0-----:R-:W-:Y:S01]  /*0030*/  VIADD R1, R1, 0xfffff9a8 ;  /* 0xfffff9a801017836 */ /* 0x001fe20000000000 */
[----:B------:R-:W-:Y:S01]  /*0040*/  UMOV UR4, 0x400 ;  /* 0x0000040000047882 */ /* 0x000fe20000000000 */
[----:B------:R-:W-:Y:S01]  /*0050*/  ULDC.64 UR6, c[0x0][0x208] ;  /* 0x0000820000067ab9 */ /* 0x000fe20000000a00 */
[----:B------:R-:W-:-:S02]  /*0060*/  CS2R R28, SRZ ;  /* 0x00000000001c7805 */ /* 0x000fc4000001ff00 */
[----:B------:R-:W-:Y:S02]  /*0070*/  CS2R R30, SRZ ;  /* 0x00000000001e7805 */ /* 0x000fe4000001ff00 */
[----:B------:R-:W-:Y:S01]  /*0080*/  CS2R R32, SRZ ;  /* 0x0000000000207805 */ /* 0x000fe2000001ff00 */
[----:B------:R-:W0:Y:S01]  /*0090*/  LDC R112, c[0x0][0x230] ;  /* 0x00008c00ff707b82 */ /* 0x000e220000000800 */
[----:B------:R-:W-:Y:S02]  /*00a0*/  CS2R R34, SRZ ;  /* 0x0000000000227805 */ /* 0x000fe4000001ff00 */
[----:B------:R-:W-:Y:S02]  /*00b0*/  CS2R R36, SRZ ;  /* 0x0000000000247805 */ /* 0x000fe4000001ff00 */
[----:B------:R-:W-:Y:S02]  /*00c0*/  CS2R R38, SRZ ;  /* 0x0000000000267805 */ /* 0x000fe4000001ff00 */
[----:B------:R-:W-:-:S02]  /*00d0*/  CS2R R40, SRZ ;  /* 0x0000000000287805 */ /* 0x000fc4000001ff00 */
[----:B------:R-:W-:Y:S02]  /*00e0*/  CS2R R42, SRZ ;  /* 0x00000000002a7805 */ /* 0x000fe4000001ff00 */
[----:B------:R-:W-:Y:S02]  /*00f0*/  CS2R R44, SRZ ;  /* 0x00000000002c7805 */ /* 0x000fe4000001ff00 */
[----:B------:R-:W-:Y:S01]  /*0100*/  CS2R R46, SRZ ;  /* 0x00000000002e7805 */ /* 0x000fe2000001ff00 */
[----:B------:R-:W3:Y:S01]  /*0110*/  S2UR UR5, SR_CgaCtaId ;  /* 0x00000000000579c3 */ /* 0x000ee20000008800 */
[----:B------:R-:W-:Y:S02]  /*0120*/  CS2R R48, SRZ ;  /* 0x0000000000307805 */ /* 0x000fe4000001ff00 */
[----:B------:R-:W-:Y:S02]  /*0130*/  CS2R R50, SRZ ;  /* 0x0000000000327805 */ /* 0x000fe4000001ff00 */
[----:B------:R-:W-:-:S02]  /*0140*/  CS2R R52, SRZ ;  /* 0x0000000000347805 */ /* 0x000fc4000001ff00 */
[----:B------:R-:W-:Y:S01]  /*0150*/  CS2R R54, SRZ ;  /* 0x0000000000367805 */ /* 0x000fe2000001ff00 */
[----:B-1----:R-:W-:-:S05]  /*0160*/  VIADD R0, R57, 0x3f ;  /* 0x0000003f39007836 */ /* 0x002fca0000000000 */
[----:B------:R-:W-:Y:S01]  /*0170*/  SHF.R.S32.HI R3, RZ, 0x1f, R0 ;  /* 0x0000001fff037819 */ /* 0x000fe20000011400 */
[----:B0-----:R-:W-:-:S03]  /*0180*/  VIADD R112, R112, 0x7f ;  /* 0x0000007f70707836 */ /* 0x001fc60000000000 */
[----:B------:R-:W-:Y:S02]  /*0190*/  LEA.HI R3, R3, R0, RZ, 0x6 ;  /* 0x0000000003037211 */ /* 0x000fe400078f30ff */
[----:B--2---:R-:W-:Y:S02]  /*01a0*/  IABS R8, R5 ;  /* 0x0000000500087213 */ /* 0x004fe40000000000 */
[----:B------:R-:W-:Y:S01]  /*01b0*/  SHF.R.S32.HI R4, RZ, 0x6, R3 ;  /* 0x00000006ff047819 */ /* 0x000fe20000011403 */
[----:B---3--:R-:W-:-:S03]  /*01c0*/  ULEA UR4, UR5, UR4, 0x18 ;  /* 0x0000000405047291 */ /* 0x008fc6000f8ec03f */
[-C--:B------:R-:W-:Y:S02]  /*01d0*/  IABS R7, R4.reuse ;  /* 0x0000000400077213 */ /* 0x080fe40000000000 */
[----:B------:R-:W-:Y:S02]  /*01e0*/  IABS R10, R4 ;  /* 0x00000004000a7213 */ /* 0x000fe40000000000 */
[----:B------:R-:W0:Y:S08]  /*01f0*/  I2F.RP R0, R7 ;  /* 0x0000000700007306 */ /* 0x000e300000209400 */
[----:B0-----:R-:W0:Y:S02]  /*0200*/  MUFU.RCP R0, R0 ;  /* 0x0000000000007308 */ /* 0x001e240000001000 */
[----:B0-----:R-:W-:-:S02]  /*0210*/  VIADD R2, R0, 0xffffffe ;  /* 0x0ffffffe00027836 */ /* 0x001fc40000000000 */
[----:B------:R-:W-:-:S04]  /*0220*/  IMAD.MOV R0, RZ, RZ, -R10 ;  /* 0x000000ffff007224 */ /* 0x000fc800078e0a0a */
[----:B------:R0:W1:Y:S02]  /*0230*/  F2I.FTZ.U32.TRUNC.NTZ R3, R2 ;  /* 0x0000000200037305 */ /* 0x000064000021f000 */
[----:B0-----:R-:W-:Y:S02]  /*0240*/  IMAD.MOV.U32 R2, RZ, RZ, RZ ;  /* 0x000000ffff027224 */ /* 0x001fe400078e00ff */
[----:B-1----:R-:W-:-:S04]  /*0250*/  IMAD.MOV R6, RZ, RZ, -R3 ;  /* 0x000000ffff067224 */ /* 0x002fc800078e0a03 */
[----:B------:R-:W-:Y:S02]  /*0260*/  IMAD R9, R6, R7, RZ ;  /* 0x0000000706097224 */ /* 0x000fe400078e02ff */
[----:B------:R-:W-:Y:S02]  /*0270*/  IMAD.MOV.U32 R6, RZ, RZ, R8 ;  /* 0x000000ffff067224 */ /* 0x000fe400078e0008 */
[----:B------:R-:W-:-:S06]  /*0280*/  IMAD.HI.U32 R3, R3, R9, R2 ;  /* 0x0000000903037227 */ /* 0x000fcc00078e0002 */
[----:B------:R-:W-:-:S04]  /*0290*/  IMAD.HI.U32 R3, R3, R6, RZ ;  /* 0x0000000603037227 */ /* 0x000fc800078e00ff */
[----:B------:R-:W-:-:S05]  /*02a0*/  IMAD R0, R3, R0, R6 ;  /* 0x0000000003007224 */ /* 0x000fca00078e0206 */
[----:B------:R-:W-:-:S13]  /*02b0*/  ISETP.GT.U32.AND P1, PT, R7, R0, PT ;  /* 0x000000000700720c */ /* 0x000fda0003f24070 */
[----:B------:R-:W-:Y:S02]  /*02c0*/  @!P1 IMAD.IADD R0, R0, 0x1, -R7 ;  /* 0x0000000100009824 */ /* 0x000fe400078e0a07 */
[----:B------:R-:W-:Y:S01]  /*02d0*/  @!P1 VIADD R3, R3, 0x1 ;  /* 0x0000000103039836 */ /* 0x000fe20000000000 */
[----:B------:R-:W-:Y:S02]  /*02e0*/  ISETP.NE.AND P1, PT, R4, RZ, PT ;  /* 0x000000ff0400720c */ /* 0x000fe40003f25270 */
[----:B------:R-:W-:Y:S02]  /*02f0*/  ISETP.GE.U32.AND P0, PT, R0, R7, PT ;  /* 0x000000070000720c */ /* 0x000fe40003f06070 */
[----:B------:R-:W-:-:S04]  /*0300*/  LOP3.LUT R0, R5, R4, RZ, 0x3c, !PT ;  /* 0x0000000405007212 */ /* 0x000fc800078e3cff */
[----:B------:R-:W-:Y:S01]  /*0310*/  ISETP.GE.AND P2, PT, R0, RZ, PT ;  /* 0x000000ff0000720c */ /* 0x000fe20003f46270 */
[----:B------:R-:W-:-:S06]  /*0320*/  VIADD R0, R56, 0x7f ;  /* 0x0000007f38007836 */ /* 0x000fcc0000000000 */
[----:B------:R-:W-:-:S04]  /*0330*/  @P0 VIADD R3, R3, 0x1 ;  /* 0x0000000103030836 */ /* 0x000fc80000000000 */
[----:B------:R-:W-:Y:S01]  /*0340*/  IMAD.MOV.U32 R8, RZ, RZ, R3 ;  /* 0x000000ffff087224 */ /* 0x000fe200078e0003 */
[----:B------:R-:W-:-:S03]  /*0350*/  SHF.R.S32.HI R3, RZ, 0x1f, R0 ;  /* 0x0000001fff037819 */ /* 0x000fc60000011400 */
[----:B------:R-:W-:Y:S01]  /*0360*/  @!P2 IMAD.MOV R8, RZ, RZ, -R8 ;  /* 0x000000ffff08a224 */ /* 0x000fe200078e0a08 */
[----:B------:R-:W-:Y:S02]  /*0370*/  LEA.HI R3, R3, R0, RZ, 0x7 ;  /* 0x0000000003037211 */ /* 0x000fe400078f38ff */
[----:B------:R-:W-:-:S04]  /*0380*/  @!P1 LOP3.LUT R8, RZ, R4, RZ, 0x33, !PT ;  /* 0x00000004ff089212 */ /* 0x000fc800078e33ff */
[----:B------:R-:W-:Y:S01]  /*0390*/  LEA.HI.SX32 R3, R3, -R8, 0x19 ;  /* 0x8000000803037211 */ /* 0x000fe200078fcaff */
[----:B------:R-:W-:-:S03]  /*03a0*/  IMAD.MOV R6, RZ, RZ, -R8 ;  /* 0x000000ffff067224 */ /* 0x000fc600078e0a08 */
[----:B------:R-:W-:Y:S01]  /*03b0*/  VIMNMX R9, R3, 0x1, PT ;  /* 0x0000000103097848 */ /* 0x000fe20003fe0100 */
[----:B------:R-:W-:-:S03]  /*03c0*/  IMAD R6, R4, R6, R5 ;  /* 0x0000000604067224 */ /* 0x000fc600078e0205 */
        /* <DEDUP_REMOVED lines=9> */
[----:B------:R-:W-:Y:S01]  /*0460*/  IMAD.MOV.U32 R4, RZ, RZ, R10 ;  /* 0x000000ffff047224 */ /* 0x000fe200078e000a */
[----:B------:R-:W-:-:S03]  /*0470*/  IABS R10, R6 ;  /* 0x00000006000a7213 */ /* 0x000fc60000000000 */
[----:B------:R-:W-:Y:S02]  /*0480*/  IMAD R5, R4, R7, RZ ;  /* 0x0000000704057224 */ /* 0x000fe400078e02ff */
[----:B------:R-:W-:Y:S02]  /*0490*/  IMAD.MOV.U32 R4, RZ, RZ, R10 ;  /* 0x000000ffff047224 */ /* 0x000fe400078e000a */
[----:B------:R-:W-:Y:S02]  /*04a0*/  IMAD.HI.U32 R3, R3, R5, R2 ;  /* 0x0000000503037227 */ /* 0x000fe400078e0002 */
[----:B------:R-:W0:Y:S04]  /*04b0*/  S2R R2, SR_TID.X ;  /* 0x0000000000027919 */ /* 0x000e280000002100 */
[----:B------:R-:W-:-:S04]  /*04c0*/  IMAD.HI.U32 R3, R3, R4, RZ ;  /* 0x0000000403037227 */ /* 0x000fc800078e00ff */
[----:B------:R-:W-:Y:S01]  /*04d0*/  IMAD R0, R3, R0, R4 ;  /* 0x0000000003007224 */ /* 0x000fe200078e0204 */
[----:B------:R-:W-:-:S04]  /*04e0*/  CS2R R4, SRZ ;  /* 0x0000000000047805 */ /* 0x000fc8000001ff00 */
[----:B------:R-:W-:-:S13]  /*04f0*/  ISETP.GT.U32.AND P1, PT, R7, R0, PT ;  /* 0x000000000700720c */ /* 0x000fda0003f24070 */
[----:B------:R-:W-:Y:S02]  /*0500*/  @!P1 IMAD.IADD R0, R0, 0x1, -R7 ;  /* 0x0000000100009824 */ /* 0x000fe400078e0a07 */
[----:B------:R-:W-:Y:S01]  /*0510*/  @!P1 VIADD R3, R3, 0x1 ;  /* 0x0000000103039836 */ /* 0x000fe20000000000 */
[----:B------:R-:W-:Y:S02]  /*0520*/  ISETP.NE.AND P1, PT, R9, RZ, PT ;  /* 0x000000ff0900720c */ /* 0x000fe40003f25270 */
[----:B------:R-:W-:Y:S02]  /*0530*/  ISETP.GE.U32.AND P0, PT, R0, R7, PT ;  /* 0x000000070000720c */ /* 0x000fe40003f06070 */
[----:B------:R-:W-:Y:S02]  /*0540*/  LOP3.LUT R0, R6, R9, RZ, 0x3c, !PT ;  /* 0x0000000906007212 */ /* 0x000fe400078e3cff */
[----:B0-----:R-:W-:Y:S02]  /*0550*/  LOP3.LUT R110, R2, 0x7f, RZ, 0xc0, !PT ;  /* 0x0000007f026e7812 */ /* 0x001fe400078ec0ff */
[----:B------:R-:W-:-:S07]  /*0560*/  ISETP.GE.AND P2, PT, R0, RZ, PT ;  /* 0x000000ff0000720c */ /* 0x000fce0003f46270 */
[----:B------:R-:W-:Y:S01]  /*0570*/  @P0 VIADD R3, R3, 0x1 ;  /* 0x0000000103030836 */ /* 0x000fe20000000000 */
[----:B------:R-:W-:-:S05]  /*0580*/  ISETP.GE.AND P0, PT, R112, 0x80, PT ;  /* 0x000000807000780c */ /* 0x000fca0003f06270 */
[----:B------:R-:W-:Y:S01]  /*0590*/  @!P2 IMAD.MOV R3, RZ, RZ, -R3 ;  /* 0x000000ffff03a224 */ /* 0x000fe200078e0a03 */
[----:B------:R-:W-:-:S05]  /*05a0*/  @!P1 LOP3.LUT R3, RZ, R9, RZ, 0x33, !PT ;  /* 0x00000009ff039212 */ /* 0x000fca00078e33ff */
[----:B------:R-:W-:-:S04]  /*05b0*/  IMAD.MOV R0, RZ, RZ, -R3 ;  /* 0x000000ffff007224 */ /* 0x000fc800078e0a03 */
[----:B------:R-:W-:Y:S01]  /*05c0*/  IMAD R0, R9, R0, R6 ;  /* 0x0000000009007224 */ /* 0x000fe200078e0206 */
[----:B------:R-:W-:-:S03]  /*05d0*/  CS2R R6, SRZ ;  /* 0x0000000000067805 */ /* 0x000fc6000001ff00 */
[----:B------:R-:W-:Y:S02]  /*05e0*/  IMAD.IADD R8, R8, 0x1, R0 ;  /* 0x0000000108087824 */ /* 0x000fe400078e0200 */
[----:B------:R-:W-:Y:S02]  /*05f0*/  IMAD.SHL.U32 R0, R3, 0x40, RZ ;  /* 0x0000004003007824 */ /* 0x000fe400078e00ff */
[----:B------:R-:W-:Y:S02]  /*0600*/  IMAD R19, R8, 0x80, R110 ;  /* 0x0000008008137824 */ /* 0x000fe400078e026e */
[C---:B------:R-:W-:Y:S02]  /*0610*/  VIADD R74, R0.reuse, 0x1 ;  /* 0x00000001004a7836 */ /* 0x040fe40000000000 */
[C---:B------:R-:W-:Y:S01]  /*0620*/  VIADD R76, R0.reuse, 0x2 ;  /* 0x00000002004c7836 */ /* 0x040fe20000000000 */
[----:B------:R0:W-:Y:S01]  /*0630*/  STL [R1+0x578], R19 ;  /* 0x0005781301007387 */ /* 0x0001e20000100800 */
[----:B------:R-:W-:-:S02]  /*0640*/  VIADD R79, R0, 0x3 ;  /* 0x00000003004f7836 */ /* 0x000fc40000000000 */
[C---:B------:R-:W-:Y:S02]  /*0650*/  VIADD R78, R0.reuse, 0x4 ;  /* 0x00000004004e7836 */ /* 0x040fe40000000000 */
[C---:B------:R-:W-:Y:S02]  /*0660*/  VIADD R80, R0.reuse, 0x5 ;  /* 0x0000000500507836 */ /* 0x040fe40000000000 */
[C---:B------:R-:W-:Y:S02]  /*0670*/  VIADD R81, R0.reuse, 0x6 ;  /* 0x0000000600517836 */ /* 0x040fe40000000000 */
[C---:B------:R-:W-:Y:S02]  /*0680*/  VIADD R83, R0.reuse, 0x7 ;  /* 0x0000000700537836 */ /* 0x040fe40000000000 */
[C---:B------:R-:W-:Y:S02]  /*0690*/  VIADD R82, R0.reuse, 0x8 ;  /* 0x0000000800527836 */ /* 0x040fe40000000000 */
        /* <DEDUP_REMOVED lines=54> */
[----:B------:R-:W-:Y:S01]  /*0a00*/  VIADD R13, R0, 0x3f ;  /* 0x0000003f000d7836 */ /* 0x000fe20000000000 */
[----:B0-----:R-:W-:Y:S06]  /*0a10*/  @!P0 BRA `(.L_x_0) ;  /* 0x0000011400988947 */ /* 0x001fec0003800000 */
[----:B------:R-:W-:Y:S01]  /*0a20*/  IABS R12, R56 ;  /* 0x00000038000c7213 */ /* 0x000fe20000000000 */
[----:B------:R-:W-:Y:S01]  /*0a30*/  ULDC UR60, c[0x0][0x23c] ;  /* 0x00008f00003c7ab9 */ /* 0x000fe20000000800 */
[----:B------:R-:W-:Y:S01]  /*0a40*/  IABS R4, R57 ;  /* 0x0000003900047213 */ /* 0x000fe20000000000 */
[----:B------:R-:W-:Y:S01]  /*0a50*/  ULDC.64 UR8, c[0x0][0x218] ;  /* 0x0000860000087ab9 */ /* 0x000fe20000000a00 */
[----:B------:R-:W0:Y:S01]  /*0a60*/  I2F.RP R5, R12 ;  /* 0x0000000c00057306 */ /* 0x000e220000209400 */
[----:B------:R-:W-:Y:S01]  /*0a70*/  IABS R111, R19 ;  /* 0x00000013006f7213 */ /* 0x000fe20000000000 */
[----:B------:R-:W-:Y:S01]  /*0a80*/  ULDC UR10, c[0x0][0x240] ;  /* 0x00009000000a7ab9 */ /* 0x000fe20000000800 */
[----:B------:R-:W-:Y:S01]  /*0a90*/  ISETP.GE.AND P3, PT, R13, RZ, PT ;  /* 0x000000ff0d00720c */ /* 0x000fe20003f66270 */
[----:B------:R-:W-:Y:S01]  /*0aa0*/  ULDC UR5, c[0x0][0x234] ;  /* 0x00008d0000057ab9 */ /* 0x000fe20000000800 */
[----:B------:R-:W-:Y:S01]  /*0ab0*/  IABS R16, R109 ;  /* 0x0000006d00107213 */ /* 0x000fe20000000000 */
[----:B------:R-:W-:Y:S01]  /*0ac0*/  USHF.R.U32.HI UR36, URZ, 0x4, UR4 ;  /* 0x000000043f247899 */ /* 0x000fe20008011604 */
[----:B------:R-:W-:Y:S01]  /*0ad0*/  IABS R14, R18 ;  /* 0x00000012000e7213 */ /* 0x000fe20000000000 */
[----:B------:R-:W1:Y:S01]  /*0ae0*/  I2F.RP R10, R4 ;  /* 0x00000004000a7306 */ /* 0x000e620000209400 */
[----:B------:R-:W-:Y:S01]  /*0af0*/  ISETP.GE.AND P5, PT, R15, RZ, PT ;  /* 0x000000ff0f00720c */ /* 0x000fe20003fa6270 */
[----:B------:R-:W-:Y:S01]  /*0b00*/  USGXT.U32 UR36, UR36, 0xe ;  /* 0x0000000e2424789a */ /* 0x000fe20008000000 */
[----:B------:R-:W-:Y:S01]  /*0b10*/  ISETP.GE.AND P4, PT, R19, RZ, PT ;  /* 0x000000ff1300720c */ /* 0x000fe20003f86270 */
[----:B------:R-:W-:Y:S01]  /*0b20*/  UMOV UR39, 0x40000040 ;  /* 0x4000004000277882 */ /* 0x000fe20000000000 */
[----:B------:R-:W-:Y:S01]  /*0b30*/  ISETP.NE.AND P2, PT, R56, RZ, PT ;  /* 0x000000ff3800720c */ /* 0x000fe20003f45270 */
[----:B------:R-:W-:Y:S01]  /*0b40*/  UIADD3 UR11, UP0, UR36, 0x80, URZ ;  /* 0x00000080240b7890 */ /* 0x000fe2000ff1e03f */
[----:B------:R-:W-:Y:S01]  /*0b50*/  IABS R19, R102 ;  /* 0x0000006600137213 */ /* 0x000fe20000000000 */
[----:B0-----:R-:W0:Y:S01]  /*0b60*/  MUFU.RCP R5, R5 ;  /* 0x0000000500057308 */ /* 0x001e220000001000 */
[----:B------:R-:W-:-:S02]  /*0b70*/  IABS R20, R26 ;  /* 0x0000001a00147213 */ /* 0x000fc40000000000 */
[----:B------:R-:W-:Y:S02]  /*0b80*/  IABS R28, R100 ;  /* 0x00000064001c7213 */ /* 0x000fe40000000000 */
[----:B------:R-:W-:Y:S02]  /*0b90*/  IABS R30, R99 ;  /* 0x00000063001e7213 */ /* 0x000fe40000000000 */
[----:B------:R-:W-:Y:S01]  /*0ba0*/  IABS R31, R98 ;  /* 0x00000062001f7213 */ /* 0x000fe20000000000 */
[----:B-1----:R-:W1:Y:S01]  /*0bb0*/  MUFU.RCP R10, R10 ;  /* 0x0000000a000a7308 */ /* 0x002e620000001000 */
[----:B------:R-:W-:Y:S02]  /*0bc0*/  IABS R32, R96 ;  /* 0x0000006000207213 */ /* 0x000fe40000000000 */
[----:B------:R-:W-:Y:S02]  /*0bd0*/  IABS R35, R94 ;  /* 0x0000005e00237213 */ /* 0x000fe40000000000 */
[----:B------:R-:W-:-:S02]  /*0be0*/  IABS R34, R95 ;  /* 0x0000005f00227213 */ /* 0x000fc40000000000 */
[----:B------:R-:W-:Y:S01]  /*0bf0*/  IABS R36, R91 ;  /* 0x0000005b00247213 */ /* 0x000fe20000000000 */
[----:B0-----:R-:W-:Y:S01]  /*0c00*/  VIADD R6, R5, 0xffffffe ;  /* 0x0ffffffe05067836 */ /* 0x001fe20000000000 */
[----:B------:R-:W-:Y:S02]  /*0c10*/  IABS R38, R89 ;  /* 0x0000005900267213 */ /* 0x000fe40000000000 */
[----:B------:R-:W-:Y:S01]  /*0c20*/  IABS R39, R88 ;  /* 0x0000005800277213 */ /* 0x000fe20000000000 */
[----:B------:R0:W2:Y:S01]  /*0c30*/  F2I.FTZ.U32.TRUNC.NTZ R7, R6 ;  /* 0x0000000600077305 */ /* 0x0000a2000021f000 */
[----:B------:R-:W-:Y:S02]  /*0c40*/  IABS R41, R87 ;  /* 0x0000005700297213 */ /* 0x000fe40000000000 */
[----:B------:R-:W-:Y:S01]  /*0c50*/  IABS R42, R86 ;  /* 0x00000056002a7213 */ /* 0x000fe20000000000 */
[----:B-1----:R-:W-:Y:S01]  /*0c60*/  VIADD R8, R10, 0xffffffe ;  /* 0x0ffffffe0a087836 */ /* 0x002fe20000000000 */
[----:B------:R-:W-:-:S02]  /*0c70*/  IABS R10, R13 ;  /* 0x0000000d000a7213 */ /* 0x000fc40000000000 */
[----:B------:R-:W-:Y:S01]  /*0c80*/  IABS R13, R15 ;  /* 0x0000000f000d7213 */ /* 0x000fe20000000000 */
[----:B------:R1:W3:Y:S01]  /*0c90*/  F2I.FTZ.U32.TRUNC.NTZ R9, R8 ;  /* 0x0000000800097305 */ /* 0x0002e2000021f000 */
[----:B0-----:R-:W-:Y:S01]  /*0ca0*/  IMAD.MOV.U32 R6, RZ, RZ, RZ ;  /* 0x000000ffff067224 */ /* 0x001fe200078e00ff */
[----:B------:R-:W-:Y:S02]  /*0cb0*/  IABS R44, R77 ;  /* 0x0000004d002c7213 */ /* 0x000fe40000000000 */
[----:B------:R-:W-:Y:S02]  /*0cc0*/  IABS R46, R73 ;  /* 0x00000049002e7213 */ /* 0x000fe40000000000 */
[----:B------:R-:W-:Y:S01]  /*0cd0*/  IABS R47, R70 ;  /* 0x00000046002f7213 */ /* 0x000fe20000000000 */
[----:B--2---:R-:W-:Y:S01]  /*0ce0*/  IMAD.MOV R11, RZ, RZ, -R7 ;  /* 0x000000ffff0b7224 */ /* 0x004fe200078e0a07 */
[----:B------:R-:W-:Y:S01]  /*0cf0*/  IABS R48, R72 ;  /* 0x0000004800307213 */ /* 0x000fe20000000000 */
[----:B-1----:R-:W-:Y:S01]  /*0d00*/  IMAD.MOV.U32 R8, RZ, RZ, RZ ;  /* 0x000000ffff087224 */ /* 0x002fe200078e00ff */
[----:B------:R-:W-:Y:S01]  /*0d10*/  IABS R49, R71 ;  /* 0x0000004700317213 */ /* 0x000fe20000000000 */
[----:B------:R-:W-:Y:S01]  /*0d20*/  IMAD R11, R11, R12, RZ ;  /* 0x0000000c0b0b7224 */ /* 0x000fe200078e02ff */
[----:B------:R-:W-:-:S02]  /*0d30*/  IABS R51, R69 ;  /* 0x0000004500337213 */ /* 0x000fc40000000000 */
[----:B------:R-:W-:Y:S01]  /*0d40*/  IABS R53, R67 ;  /* 0x0000004300357213 */ /* 0x000fe20000000000 */
[----:B------:R-:W-:Y:S01]  /*0d50*/  IMAD.HI.U32 R7, R7, R11, R6 ;  /* 0x0000000b07077227 */ /* 0x000fe200078e0006 */
[----:B------:R-:W-:Y:S02]  /*0d60*/  IABS R55, R64 ;  /* 0x0000004000377213 */ /* 0x000fe40000000000 */
[----:B------:R-:W-:Y:S01]  /*0d70*/  IABS R50, R63 ;  /* 0x0000003f00327213 */ /* 0x000fe20000000000 */
[----:B---3--:R-:W-:Y:S02]  /*0d80*/  IMAD.MOV R5, RZ, RZ, -R9 ;  /* 0x000000ffff057224 */ /* 0x008fe400078e0a09 */
[----:B------:R-:W-:-:S04]  /*0d90*/  IMAD.HI.U32 R7, R7, R111, RZ ;  /* 0x0000006f07077227 */ /* 0x000fc800078e00ff */
[----:B------:R-:W-:Y:S02]  /*0da0*/  IMAD.MOV R7, RZ, RZ, -R7 ;  /* 0x000000ffff077224 */ /* 0x000fe400078e0a07 */
[----:B------:R-:W-:Y:S02]  /*0db0*/  IMAD R5, R5, R4, RZ ;  /* 0x0000000405057224 */ /* 0x000fe400078e02ff */
[----:B------:R-:W-:Y:S02]  /*0dc0*/  IMAD R111, R12, R7, R111 ;  /* 0x000000070c6f7224 */ /* 0x000fe400078e026f */
[----:B------:R-:W-:-:S03]  /*0dd0*/  IMAD.HI.U32 R5, R9, R5, R8 ;  /* 0x0000000509057227 */ /* 0x000fc600078e0008 */
[----:B------:R-:W-:-:S03]  /*0de0*/  ISETP.GT.U32.AND P0, PT, R12, R111, PT ;  /* 0x0000006f0c00720c */ /* 0x000fc60003f04070 */
[----:B------:R-:W-:-:S04]  /*0df0*/  IMAD.HI.U32 R6, R5, R10, RZ ;  /* 0x0000000a05067227 */ /* 0x000fc800078e00ff */
[----:B------:R-:W-:-:S04]  /*0e00*/  IMAD.HI.U32 R7, R5, R13, RZ ;  /* 0x0000000d05077227 */ /* 0x000fc800078e00ff */
[----:B------:R-:W-:-:S04]  /*0e10*/  IMAD.HI.U32 R9, R5, R16, RZ ;  /* 0x0000001005097227 */ /* 0x000fc800078e00ff */
[----:B------:R-:W-:Y:S02]  /*0e20*/  IMAD.MOV R11, RZ, RZ, -R6 ;  /* 0x000000ffff0b7224 */ /* 0x000fe400078e0a06 */
[----:B------:R-:W-:-:S04]  /*0e30*/  IMAD.HI.U32 R8, R5, R14, RZ ;  /* 0x0000000e05087227 */ /* 0x000fc800078e00ff */
[----:B------:R-:W-:Y:S02]  /*0e40*/  IMAD.MOV R7, RZ, RZ, -R7 ;  /* 0x000000ffff077224 */ /* 0x000fe400078e0a07 */
[----:B------:R-:W-:Y:S02]  /*0e50*/  IMAD.MOV R17, RZ, RZ, -R9 ;  /* 0x000000ffff117224 */ /* 0x000fe400078e0a09 */
[----:B------:R-:W-:Y:S02]  /*0e60*/  @!P0 IMAD.IADD R111, R111, 0x1, -R12 ;  /* 0x000000016f6f8824 */ /* 0x000fe400078e0a0c */
[----:B------:R-:W-:Y:S02]  /*0e70*/  IMAD R9, R4, R11, R10 ;  /* 0x0000000b04097224 */ /* 0x000fe400078e020a */
[----:B------:R-:W-:Y:S01]  /*0e80*/  IMAD.MOV R15, RZ, RZ, -R8 ;  /* 0x000000ffff0f7224 */ /* 0x000fe200078e0a08 */
[----:B------:R-:W-:Y:S01]  /*0e90*/  ISETP.GT.U32.AND P0, PT, R12, R111, PT ;  /* 0x0000006f0c00720c */ /* 0x000fe20003f04070 */
[C---:B------:R-:W-:Y:S01]  /*0ea0*/  IMAD R10, R4.reuse, R7, R13 ;  /* 0x00000007040a7224 */ /* 0x040fe200078e020d */
[----:B------:R-:W-:Y:S01]  /*0eb0*/  IABS R8, R108 ;  /* 0x0000006c00087213 */ /* 0x000fe20000000000 */
[C---:B------:R-:W-:Y:S01]  /*0ec0*/  IMAD R6, R4.reuse, R15, R14 ;  /* 0x0000000f04067224 */ /* 0x040fe200078e020e */
[----:B------:R-:W-:Y:S01]  /*0ed0*/  IABS R14, R107 ;  /* 0x0000006b000e7213 */ /* 0x000fe20000000000 */
[C---:B------:R-:W-:Y:S01]  /*0ee0*/  IMAD R7, R4.reuse, R17, R16 ;  /* 0x0000001104077224 */ /* 0x040fe200078e0210 */
[C---:B------:R-:W-:Y:S01]  /*0ef0*/  ISETP.GT.U32.AND P1, PT, R4.reuse, R10, PT ;  /* 0x0000000a0400720c */ /* 0x040fe20003f24070 */
[----:B------:R-:W-:Y:S01]  /*0f00*/  IMAD.MOV.U32 R13, RZ, RZ, R8 ;  /* 0x000000ffff0d7224 */ /* 0x000fe200078e0008 */
[----:B------:R-:W-:Y:S01]  /*0f10*/  ISETP.GT.U32.AND P6, PT, R4, R6, PT ;  /* 0x000000060400720c */ /* 0x000fe20003fc4070 */
[----:B------:R-:W-:Y:S01]  /*0f20*/  IMAD.HI.U32 R11, R5, R14, RZ ;  /* 0x0000000e050b7227 */ /* 0x000fe200078e00ff */
[----:B------:R-:W-:-:S02]  /*0f30*/  IABS R15, R106 ;  /* 0x0000006a000f7213 */ /* 0x000fc40000000000 */
[----:B------:R-:W-:Y:S01]  /*0f40*/  IABS R16, R105 ;  /* 0x0000006900107213 */ /* 0x000fe20000000000 */
[----:B------:R-:W-:Y:S01]  /*0f50*/  @!P0 IMAD.IADD R111, R111, 0x1, -R12 ;  /* 0x000000016f6f8824 */ /* 0x000fe200078e0a0c */
[----:B------:R-:W-:Y:S01]  /*0f60*/  ISETP.GT.U32.AND P0, PT, R4, R9, PT ;  /* 0x000000090400720c */ /* 0x000fe20003f04070 */
[----:B------:R-:W-:-:S04]  /*0f70*/  IMAD.HI.U32 R12, R5, R15, RZ ;  /* 0x0000000f050c7227 */ /* 0x000fc800078e00ff */
[--C-:B------:R-:W-:Y:S01]  /*0f80*/  @!P1 IMAD.IADD R10, R10, 0x1, -R4.reuse ;  /* 0x000000010a0a9824 */ /* 0x100fe200078e0a04 */
[----:B------:R-:W-:Y:S01]  /*0f90*/  ISETP.GE.AND P1, PT, R18, RZ, PT ;  /* 0x000000ff1200720c */ /* 0x000fe20003f26270 */
[----:B------:R-:W-:Y:S01]  /*0fa0*/  @!P4 IMAD.MOV R111, RZ, RZ, -R111 ;  /* 0x000000ffff6fc224 */ /* 0x000fe200078e0a6f */
[----:B------:R-:W-:Y:S01]  /*0fb0*/  ISETP.GT.U32.AND P4, PT, R4, R7, PT ;  /* 0x000000070400720c */ /* 0x000fe20003f84070 */
[----:B------:R-:W-:Y:S01]  /*0fc0*/  @!P6 IMAD.IADD R6, R6, 0x1, -R4 ;  /* 0x000000010606e824 */ /* 0x000fe200078e0a04 */
[----:B------:R-:W-:Y:S01]  /*0fd0*/  ISETP.GT.U32.AND P6, PT, R4, R10, PT ;  /* 0x0000000a0400720c */ /* 0x000fe20003fc4070 */
[----:B------:R-:W-:Y:S01]  /*0fe0*/  IMAD.MOV R11, RZ, RZ, -R11 ;  /* 0x000000ffff0b7224 */ /* 0x000fe200078e0a0b */
[----:B------:R-:W-:Y:S01]  /*0ff0*/  @!P2 LOP3.LUT R111, RZ, R56, RZ, 0x33, !PT ;  /* 0x00000038ff6fa212 */ /* 0x000fe200078e33ff */
[----:B------:R-:W-:Y:S01]  /*1000*/  IMAD.MOV R12, RZ, RZ, -R12 ;  /* 0x000000ffff0c7224 */ /* 0x000fe200078e0a0c */
[----:B------:R-:W-:Y:S01]  /*1010*/  IABS R18, R103 ;  /* 0x0000006700127213 */ /* 0x000fe20000000000 */
[----:B------:R-:W-:-:S04]  /*1020*/  IMAD.HI.U32 R8, R5, R13, RZ ;  /* 0x0000000d05087227 */ /* 0x000fc800078e00ff */
[C---:B------:R-:W-:Y:S02]  /*1030*/  IMAD R11, R4.reuse, R11, R14 ;  /* 0x0000000b040b7224 */ /* 0x040fe400078e020e */
[C---:B------:R-:W-:Y:S01]  /*1040*/  IMAD R12, R4.reuse, R12, R15 ;  /* 0x0000000c040c7224 */ /* 0x040fe200078e020f */
[----:B------:R-:W-:Y:S01]  /*1050*/  IABS R15, R104 ;  /* 0x00000068000f7213 */ /* 0x000fe20000000000 */
[----:B------:R-:W-:Y:S02]  /*1060*/  IMAD.MOV R8, RZ, RZ, -R8 ;  /* 0x000000ffff087224 */ /* 0x000fe400078e0a08 */
[--C-:B------:R-:W-:Y:S01]  /*1070*/  @!P4 IMAD.IADD R7, R7, 0x1, -R4.reuse ;  /* 0x000000010707c824 */ /* 0x100fe200078e0a04 */
[----:B------:R-:W-:Y:S01]  /*1080*/  ISETP.GT.U32.AND P4, PT, R4, R6, PT ;  /* 0x000000060400720c */ /* 0x000fe20003f84070 */
[----:B------:R-:W-:Y:S01]  /*1090*/  @!P6 IMAD.IADD R10, R10, 0x1, -R4 ;  /* 0x000000010a0ae824 */ /* 0x000fe200078e0a04 */
[C---:B------:R-:W-:Y:S01]  /*10a0*/  ISETP.GT.U32.AND P6, PT, R4.reuse, R11, PT ;  /* 0x0000000b0400720c */ /* 0x040fe20003fc4070 */
[----:B------:R-:W-:-:S02]  /*10b0*/  IMAD R8, R4, R8, R13 ;  /* 0x0000000804087224 */ /* 0x000fc400078e020d */
[----:B------:R-:W-:-:S04]  /*10c0*/  IMAD.HI.U32 R14, R5, R15, RZ ;  /* 0x0000000f050e7227 */ /* 0x000fc800078e00ff */
[----:B------:R-:W-:Y:S01]  /*10d0*/  @!P0 IMAD.IADD R9, R9, 0x1, -R4 ;  /* 0x0000000109098824 */ /* 0x000fe200078e0a04 */
[----:B------:R-:W-:Y:S01]  /*10e0*/  ISETP.GT.U32.AND P0, PT, R4, R8, PT ;  /* 0x000000080400720c */ /* 0x000fe20003f04070 */
[----:B------:R-:W-:Y:S02]  /*10f0*/  IMAD.MOV R14, RZ, RZ, -R14 ;  /* 0x000000ffff0e7224 */ /* 0x000fe400078e0a0e */
[--C-:B------:R-:W-:Y:S01]  /*1100*/  @!P4 IMAD.IADD R6, R6, 0x1, -R4.reuse ;  /* 0x000000010606c824 */ /* 0x100fe200078e0a04 */
[C---:B------:R-:W-:Y:S01]  /*1110*/  ISETP.GT.U32.AND P4, PT, R4.reuse, R12, PT ;  /* 0x0000000c0400720c */ /* 0x040fe20003f84070 */
[C---:B------:R-:W-:Y:S01]  /*1120*/  IMAD R14, R4.reuse, R14, R15 ;  /* 0x0000000e040e7224 */ /* 0x040fe200078e020f */
[C---:B------:R-:W-:Y:S01]  /*1130*/  ISETP.GT.U32.AND P2, PT, R4.reuse, R9, PT ;  /* 0x000000090400720c */ /* 0x040fe20003f44070 */
[----:B------:R-:W-:Y:S02]  /*1140*/  @!P6 IMAD.IADD R11, R11, 0x1, -R4 ;  /* 0x000000010b0be824 */ /* 0x000fe400078e0a04 */
[----:B------:R-:W-:Y:S01]  /*1150*/  IMAD.HI.U32 R13, R5, R16, RZ ;  /* 0x00000010050d7227 */ /* 0x000fe200078e00ff */
[----:B------:R-:W-:-:S03]  /*1160*/  ISETP.GT.U32.AND P6, PT, R4, R14, PT ;  /* 0x0000000e0400720c */ /* 0x000fc60003fc4070 */
[--C-:B------:R-:W-:Y:S02]  /*1170*/  @!P0 IMAD.IADD R8, R8, 0x1, -R4.reuse ;  /* 0x0000000108088824 */ /* 0x100fe400078e0a04 */
[----:B------:R-:W-:Y:S02]  /*1180*/  IMAD.MOV R13, RZ, RZ, -R13 ;  /* 0x000000ffff0d7224 */ /* 0x000fe400078e0a0d */
[----:B------:R-:W-:Y:S01]  /*1190*/  @!P4 IMAD.IADD R12, R12, 0x1, -R4 ;  /* 0x000000010c0cc824 */ /* 0x000fe200078e0a04 */
[C---:B------:R-:W-:Y:S01]  /*11a0*/  ISETP.GT.U32.AND P0, PT, R4.reuse, R8, PT ;  /* 0x000000080400720c */ /* 0x040fe20003f04070 */
[----:B------:R-:W-:Y:S01]  /*11b0*/  IMAD R13, R4, R13, R16 ;  /* 0x0000000d040d7224 */ /* 0x000fe200078e0210 */
[----:B------:R-:W-:Y:S01]  /*11c0*/  ISETP.GE.AND P4, PT, R108, RZ, PT ;  /* 0x000000ff6c00720c */ /* 0x000fe20003f86270 */
[----:B------:R-:W-:-:S04]  /*11d0*/  IMAD.HI.U32 R16, R5, R19, RZ ;  /* 0x0000001305107227 */ /* 0x000fc800078e00ff */
[--C-:B------:R-:W-:Y:S01]  /*11e0*/  @!P6 IMAD.IADD R14, R14, 0x1, -R4.reuse ;  /* 0x000000010e0ee824 */ /* 0x100fe200078e0a04 */
[C---:B------:R-:W-:Y:S01]  /*11f0*/  ISETP.GT.U32.AND P6, PT, R4.reuse, R12, PT ;  /* 0x0000000c0400720c */ /* 0x040fe20003fc4070 */
[----:B------:R-:W-:Y:S01]  /*1200*/  @!P2 IMAD.IADD R9, R9, 0x1, -R4 ;  /* 0x000000010909a824 */ /* 0x000fe200078e0a04 */
[C---:B------:R-:W-:Y:S01]  /*1210*/  ISETP.GT.U32.AND P2, PT, R4.reuse, R7, PT ;  /* 0x000000070400720c */ /* 0x040fe20003f44070 */
[----:B------:R-:W-:Y:S01]  /*1220*/  @!P5 IMAD.MOV R10, RZ, RZ, -R10 ;  /* 0x000000ffff0ad224 */ /* 0x000fe200078e0a0a */
[----:B------:R-:W-:Y:S01]  /*1230*/  ISETP.GT.U32.AND P5, PT, R4, R14, PT ;  /* 0x0000000e0400720c */ /* 0x000fe20003fa4070 */
[----:B------:R-:W-:-:S04]  /*1240*/  IMAD.HI.U32 R17, R5, R20, RZ ;  /* 0x0000001405117227 */ /* 0x000fc800078e00ff */
[----:B------:R-:W-:Y:S02]  /*1250*/  IMAD.MOV R16, RZ, RZ, -R16 ;  /* 0x000000ffff107224 */ /* 0x000fe400078e0a10 */
[----:B------:R-:W-:Y:S01]  /*1260*/  @!P0 IMAD.IADD R8, R8, 0x1, -R4 ;  /* 0x0000000108088824 */ /* 0x000fe200078e0a04 */
[----:B------:R-:W-:Y:S01]  /*1270*/  ISETP.GE.AND P0, PT, R109, RZ, PT ;  /* 0x000000ff6d00720c */ /* 0x000fe20003f06270 */
[----:B------:R-:W-:Y:S02]  /*1280*/  IMAD.MOV R17, RZ, RZ, -R17 ;  /* 0x000000ffff117224 */ /* 0x000fe400078e0a11 */
[----:B------:R-:W-:Y:S01]  /*1290*/  IMAD R16, R4, R16, R19 ;  /* 0x0000001004107224 */ /* 0x000fe200078e0213 */
[----:B------:R-:W-:Y:S01]  /*12a0*/  IABS R19, R25 ;  /* 0x0000001900137213 */ /* 0x000fe20000000000 */
[----:B------:R-:W-:-:S04]  /*12b0*/  IMAD.HI.U32 R15, R5, R18, RZ ;  /* 0x00000012050f7227 */ /* 0x000fc800078e00ff */
[C---:B------:R-:W-:Y:S01]  /*12c0*/  IMAD R17, R4.reuse, R17, R20 ;  /* 0x0000001104117224 */ /* 0x040fe200078e0214 */
[----:B------:R-:W-:Y:S01]  /*12d0*/  IABS R20, R21 ;  /* 0x0000001500147213 */ /* 0x000fe20000000000 */
[----:B------:R-:W-:Y:S01]  /*12e0*/  @!P4 IMAD.MOV R8, RZ, RZ, -R8 ;  /* 0x000000ffff08c224 */ /* 0x000fe200078e0a08 */
[----:B------:R-:W-:Y:S01]  /*12f0*/  ISETP.GT.U32.AND P4, PT, R4, R16, PT ;  /* 0x000000100400720c */ /* 0x000fe20003f84070 */
[----:B------:R-:W-:Y:S02]  /*1300*/  IMAD.MOV R15, RZ, RZ, -R15 ;  /* 0x000000ffff0f7224 */ /* 0x000fe400078e0a0f */
[--C-:B------:R-:W-:Y:S01]  /*1310*/  @!P6 IMAD.IADD R12, R12, 0x1, -R4.reuse ;  /* 0x000000010c0ce824 */ /* 0x100fe200078e0a04 */
[C---:B------:R-:W-:Y:S01]  /*1320*/  ISETP.GT.U32.AND P6, PT, R4.reuse, R17, PT ;  /* 0x000000110400720c */ /* 0x040fe20003fc4070 */
[--C-:B------:R-:W-:Y:S01]  /*1330*/  @!P2 IMAD.IADD R7, R7, 0x1, -R4.reuse ;  /* 0x000000010707a824 */ /* 0x100fe200078e0a04 */
[----:B------:R-:W-:Y:S01]  /*1340*/  ISETP.GT.U32.AND P2, PT, R4, R13, PT ;  /* 0x0000000d0400720c */ /* 0x000fe20003f44070 */
[----:B------:R-:W-:Y:S01]  /*1350*/  @!P5 IMAD.IADD R14, R14, 0x1, -R4 ;  /* 0x000000010e0ed824 */ /* 0x000fe200078e0a04 */
[----:B------:R-:W-:Y:S01]  /*1360*/  ISETP.GE.AND P5, PT, R104, RZ, PT ;  /* 0x000000ff6800720c */ /* 0x000fe20003fa6270 */
[----:B------:R-:W-:-:S02]  /*1370*/  IMAD R15, R4, R15, R18 ;  /* 0x0000000f040f7224 */ /* 0x000fc400078e0212 */
[----:B------:R-:W-:-:S04]  /*1380*/  IMAD.HI.U32 R18, R5, R19, RZ ;  /* 0x0000001305127227 */ /* 0x000fc800078e00ff */
[----:B------:R-:W-:Y:S02]  /*1390*/  IMAD.MOV R18, RZ, RZ, -R18 ;  /* 0x000000ffff127224 */ /* 0x000fe400078e0a12 */
[--C-:B------:R-:W-:Y:S01]  /*13a0*/  @!P4 IMAD.IADD R16, R16, 0x1, -R4.reuse ;  /* 0x000000011010c824 */ /* 0x100fe200078e0a04 */
[----:B------:R-:W-:Y:S01]  /*13b0*/  ISETP.GE.AND P4, PT, R102, RZ, PT ;  /* 0x000000ff6600720c */ /* 0x000fe20003f86270 */
[C---:B------:R-:W-:Y:S02]  /*13c0*/  IMAD R18, R4.reuse, R18, R19 ;  /* 0x0000001204127224 */ /* 0x040fe400078e0213 */
[----:B------:R-:W-:Y:S01]  /*13d0*/  @!P3 IMAD.MOV R9, RZ, RZ, -R9 ;  /* 0x000000ffff09b224 */ /* 0x000fe200078e0a09 */
[C---:B------:R-:W-:Y:S01]  /*13e0*/  ISETP.GT.U32.AND P3, PT, R4.reuse, R11, PT ;  /* 0x0000000b0400720c */ /* 0x040fe20003f64070 */
[--C-:B------:R-:W-:Y:S01]  /*13f0*/  @!P6 IMAD.IADD R17, R17, 0x1, -R4.reuse ;  /* 0x000000011111e824 */ /* 0x100fe200078e0a04 */
[C---:B------:R-:W-:Y:S01]  /*1400*/  ISETP.GT.U32.AND P6, PT, R4.reuse, R16, PT ;  /* 0x000000100400720c */ /* 0x040fe20003fc4070 */
[----:B------:R-:W-:Y:S01]  /*1410*/  @!P2 IMAD.IADD R13, R13, 0x1, -R4 ;  /* 0x000000010d0da824 */ /* 0x000fe200078e0a04 */
[----:B------:R-:W-:Y:S01]  /*1420*/  ISETP.GE.AND P2, PT, R107, RZ, PT ;  /* 0x000000ff6b00720c */ /* 0x000fe20003f46270 */
[----:B------:R-:W-:Y:S01]  /*1430*/  @!P5 IMAD.MOV R14, RZ, RZ, -R14 ;  /* 0x000000ffff0ed224 */ /* 0x000fe200078e0a0e */
[C---:B------:R-:W-:Y:S01]  /*1440*/  ISETP.GT.U32.AND P5, PT, R4.reuse, R18, PT ;  /* 0x000000120400720c */ /* 0x040fe20003fa4070 */
[----:B------:R-:W-:Y:S01]  /*1450*/  @!P1 IMAD.MOV R6, RZ, RZ, -R6 ;  /* 0x000000ffff069224 */ /* 0x000fe200078e0a06 */
[C---:B------:R-:W-:Y:S01]  /*1460*/  ISETP.GT.U32.AND P1, PT, R4.reuse, R13, PT ;  /* 0x0000000d0400720c */ /* 0x040fe20003f24070 */
[----:B------:R-:W-:Y:S01]  /*1470*/  @!P0 IMAD.MOV R7, RZ, RZ, -R7 ;  /* 0x000000ffff078224 */ /* 0x000fe200078e0a07 */
[----:B------:R-:W-:Y:S01]  /*1480*/  ISETP.GT.U32.AND P0, PT, R4, R15, PT ;  /* 0x0000000f0400720c */ /* 0x000fe20003f04070 */
[----:B------:R-:W-:-:S04]  /*1490*/  IMAD.HI.U32 R19, R5, R20, RZ ;  /* 0x0000001405137227 */ /* 0x000fc800078e00ff */
[--C-:B------:R-:W-:Y:S01]  /*14a0*/  @!P3 IMAD.IADD R11, R11, 0x1, -R4.reuse ;  /* 0x000000010b0bb824 */ /* 0x100fe200078e0a04 */
[----:B------:R-:W-:Y:S01]  /*14b0*/  ISETP.GE.AND P3, PT, R106, RZ, PT ;  /* 0x000000ff6a00720c */ /* 0x000fe20003f66270 */
[--C-:B------:R-:W-:Y:S01]  /*14c0*/  @!P6 IMAD.IADD R16, R16, 0x1, -R4.reuse ;  /* 0x000000011010e824 */ /* 0x100fe200078e0a04 */
[----:B------:R-:W-:Y:S01]  /*14d0*/  ISETP.GE.AND P6, PT, R21, RZ, PT ;  /* 0x000000ff1500720c */ /* 0x000fe20003fc6270 */
[--C-:B------:R-:W-:Y:S01]  /*14e0*/  @!P5 IMAD.IADD R18, R18, 0x1, -R4.reuse ;  /* 0x000000011212d824 */ /* 0x100fe200078e0a04 */
[----:B------:R-:W-:Y:S01]  /*14f0*/  IABS R21, R24 ;  /* 0x0000001800157213 */ /* 0x000fe20000000000 */
[----:B------:R-:W-:Y:S02]  /*1500*/  IMAD.MOV R19, RZ, RZ, -R19 ;  /* 0x000000ffff137224 */ /* 0x000fe400078e0a13 */
[----:B------:R-:W-:Y:S01]  /*1510*/  @!P1 IMAD.IADD R13, R13, 0x1, -R4 ;  /* 0x000000010d0d9824 */ /* 0x000fe200078e0a04 */
[----:B------:R-:W-:Y:S01]  /*1520*/  ISETP.GE.AND P1, PT, R105, RZ, PT ;  /* 0x000000ff6900720c */ /* 0x000fe20003f26270 */
[C---:B------:R-:W-:Y:S01]  /*1530*/  IMAD R19, R4.reuse, R19, R20 ;  /* 0x0000001304137224 */ /* 0x040fe200078e0214 */
[----:B------:R-:W-:Y:S01]  /*1540*/  ISETP.GT.U32.AND P5, PT, R4, R18, PT ;  /* 0x000000120400720c */ /* 0x000fe20003fa4070 */
[----:B------:R-:W-:-:S04]  /*1550*/  IMAD.HI.U32 R20, R5, R21, RZ ;  /* 0x0000001505147227 */ /* 0x000fc800078e00ff */
[----:B------:R-:W-:Y:S01]  /*1560*/  @!P0 IMAD.IADD R15, R15, 0x1, -R4 ;  /* 0x000000010f0f8824 */ /* 0x000fe200078e0a04 */
[----:B------:R-:W-:Y:S01]  /*1570*/  ISETP.GE.AND P0, PT, R103, RZ, PT ;  /* 0x000000ff6700720c */ /* 0x000fe20003f06270 */
[----:B------:R-:W-:Y:S01]  /*1580*/  @!P4 IMAD.MOV R16, RZ, RZ, -R16 ;  /* 0x000000ffff10c224 */ /* 0x000fe200078e0a10 */
[C---:B------:R-:W-:Y:S01]  /*1590*/  ISETP.GT.U32.AND P4, PT, R4.reuse, R19, PT ;  /* 0x000000130400720c */ /* 0x040fe20003f84070 */
[----:B------:R-:W-:Y:S02]  /*15a0*/  IMAD.MOV R20, RZ, RZ, -R20 ;  /* 0x000000ffff147224 */ /* 0x000fe400078e0a14 */
[----:B------:R-:W-:Y:S01]  /*15b0*/  @!P2 IMAD.MOV R11, RZ, RZ, -R11 ;  /* 0x000000ffff0ba224 */ /* 0x000fe200078e0a0b */
[C---:B------:R-:W-:Y:S01]  /*15c0*/  ISETP.GT.U32.AND P2, PT, R4.reuse, R15, PT ;  /* 0x0000000f0400720c */ /* 0x040fe20003f44070 */
[----:B------:R-:W-:Y:S01]  /*15d0*/  @!P3 IMAD.MOV R12, RZ, RZ, -R12 ;  /* 0x000000ffff0cb224 */ /* 0x000fe200078e0a0c */
[C---:B------:R-:W-:Y:S01]  /*15e0*/  ISETP.GT.U32.AND P3, PT, R4.reuse, R17, PT ;  /* 0x000000110400720c */ /* 0x040fe20003f64070 */
[----:B------:R-:W-:-:S02]  /*15f0*/  IMAD R20, R4, R20, R21 ;  /* 0x0000001404147224 */ /* 0x000fc400078e0215 */
[----:B------:R-:W-:Y:S01]  /*1600*/  @!P1 IMAD.MOV R13, RZ, RZ, -R13 ;  /* 0x000000ffff0d9224 */ /* 0x000fe200078e0a0d */
[----:B------:R-:W-:Y:S01]  /*1610*/  ISETP.GE.AND P1, PT, R26, RZ, PT ;  /* 0x000000ff1a00720c */ /* 0x000fe20003f26270 */
[--C-:B------:R-:W-:Y:S01]  /*1620*/  @!P5 IMAD.IADD R18, R18, 0x1, -R4.reuse ;  /* 0x000000011212d824 */ /* 0x100fe200078e0a04 */
[----:B------:R-:W-:Y:S01]  /*1630*/  ISETP.GT.U32.AND P5, PT, R4, R20, PT ;  /* 0x000000140400720c */ /* 0x000fe20003fa4070 */
[----:B------:R-:W-:Y:S01]  /*1640*/  @!P4 IMAD.IADD R19, R19, 0x1, -R4 ;  /* 0x000000011313c824 */ /* 0x000fe200078e0a04 */
[----:B------:R-:W-:Y:S01]  /*1650*/  IABS R26, R27 ;  /* 0x0000001b001a7213 */ /* 0x000fe20000000000 */
[----:B------:R-:W-:-:S03]  /*1660*/  IMAD.HI.U32 R40, R5, R44, RZ ;  /* 0x0000002c05287227 */ /* 0x000fc600078e00ff */
[----:B------:R-:W-:Y:S01]  /*1670*/  ISETP.GT.U32.AND P4, PT, R4, R19, PT ;  /* 0x000000130400720c */ /* 0x000fe20003f84070 */
[--C-:B------:R-:W-:Y:S01]  /*1680*/  @!P2 IMAD.IADD R15, R15, 0x1, -R4.reuse ;  /* 0x000000010f0fa824 */ /* 0x100fe200078e0a04 */
[----:B------:R-:W-:Y:S01]  /*1690*/  ISETP.GE.AND P2, PT, R25, RZ, PT ;  /* 0x000000ff1900720c */ /* 0x000fe20003f46270 */
[--C-:B------:R-:W-:Y:S01]  /*16a0*/  @!P3 IMAD.IADD R17, R17, 0x1, -R4.reuse ;  /* 0x000000011111b824 */ /* 0x100fe200078e0a04 */
[----:B------:R-:W-:Y:S01]  /*16b0*/  ISETP.GE.AND P3, PT, R24, RZ, PT ;  /* 0x000000ff1800720c */ /* 0x000fe20003f66270 */
[----:B------:R-:W-:Y:S01]  /*16c0*/  @!P0 IMAD.MOV R15, RZ, RZ, -R15 ;  /* 0x000000ffff0f8224 */ /* 0x000fe200078e0a0f */
[----:B------:R-:W-:Y:S01]  /*16d0*/  IABS R24, R23 ;  /* 0x0000001700187213 */ /* 0x000fe20000000000 */
[----:B------:R-:W-:Y:S01]  /*16e0*/  @!P1 IMAD.MOV R17, RZ, RZ, -R17 ;  /* 0x000000ffff119224 */ /* 0x000fe200078e0a11 */
[----:B------:R-:W-:Y:S01]  /*16f0*/  IABS R25, R22 ;  /* 0x0000001600197213 */ /* 0x000fe20000000000 */
[----:B------:R-:W-:Y:S01]  /*1700*/  @!P5 IMAD.IADD R20, R20, 0x1, -R4 ;  /* 0x000000011414d824 */ /* 0x000fe200078e0a04 */
[----:B------:R-:W-:Y:S01]  /*1710*/  ISETP.GE.AND P1, PT, R22, RZ, PT ;  /* 0x000000ff1600720c */ /* 0x000fe20003f26270 */
[----:B------:R-:W-:Y:S01]  /*1720*/  IMAD.HI.U32 R21, R5, R24, RZ ;  /* 0x0000001805157227 */ /* 0x000fe200078e00ff */
[----:B------:R-:W-:-:S02]  /*1730*/  ISETP.GE.AND P0, PT, R23, RZ, PT ;  /* 0x000000ff1700720c */ /* 0x000fc40003f06270 */
[----:B------:R-:W-:Y:S01]  /*1740*/  ISETP.GT.U32.AND P5, PT, R4, R20, PT ;  /* 0x000000140400720c */ /* 0x000fe20003fa4070 */
[----:B------:R-:W-:-:S04]  /*1750*/  IMAD.HI.U32 R22, R5, R25, RZ ;  /* 0x0000001905167227 */ /* 0x000fc800078e00ff */
[----:B------:R-:W-:-:S04]  /*1760*/  IMAD.HI.U32 R23, R5, R26, RZ ;  /* 0x0000001a05177227 */ /* 0x000fc800078e00ff */
[----:B------:R-:W-:Y:S02]  /*1770*/  IMAD.MOV R21, RZ, RZ, -R21 ;  /* 0x000000ffff157224 */ /* 0x000fe400078e0a15 */
[----:B------:R-:W-:Y:S02]  /*1780*/  IMAD.MOV R22, RZ, RZ, -R22 ;  /* 0x000000ffff167224 */ /* 0x000fe400078e0a16 */
[----:B------:R-:W-:Y:S02]  /*1790*/  IMAD.MOV R23, RZ, RZ, -R23 ;  /* 0x000000ffff177224 */ /* 0x000fe400078e0a17 */
[C---:B------:R-:W-:Y:S02]  /*17a0*/  IMAD R21, R4.reuse, R21, R24 ;  /* 0x0000001504157224 */ /* 0x040fe400078e0218 */
[C---:B------:R-:W-:Y:S02]  /*17b0*/  IMAD R22, R4.reuse, R22, R25 ;  /* 0x0000001604167224 */ /* 0x040fe400078e0219 */
[----:B------:R-:W-:Y:S01]  /*17c0*/  @!P4 IMAD.IADD R19, R19, 0x1, -R4 ;  /* 0x000000011313c824 */ /* 0x000fe200078e0a04 */
[C---:B------:R-:W-:Y:S01]  /*17d0*/  ISETP.GT.U32.AND P4, PT, R4.reuse, R21, PT ;  /* 0x000000150400720c */ /* 0x040fe20003f84070 */
[C---:B------:R-:W-:Y:S01]  /*17e0*/  IMAD R23, R4.reuse, R23, R26 ;  /* 0x0000001704177224 */ /* 0x040fe200078e021a */
[----:B------:R-:W-:Y:S01]  /*17f0*/  IABS R26, R101 ;  /* 0x00000065001a7213 */ /* 0x000fe20000000000 */
[----:B------:R-:W-:Y:S01]  /*1800*/  @!P6 IMAD.MOV R19, RZ, RZ, -R19 ;  /* 0x000000ffff13e224 */ /* 0x000fe200078e0a13 */
[----:B------:R-:W-:Y:S01]  /*1810*/  ISETP.GT.U32.AND P6, PT, R4, R22, PT ;  /* 0x000000160400720c */ /* 0x000fe20003fc4070 */
[----:B------:R-:W-:Y:S01]  /*1820*/  @!P5 IMAD.IADD R20, R20, 0x1, -R4 ;  /* 0x000000011414d824 */ /* 0x000fe200078e0a04 */
[----:B------:R-:W-:Y:S01]  /*1830*/  ISETP.GT.U32.AND P5, PT, R4, R23, PT ;  /* 0x000000170400720c */ /* 0x000fe20003fa4070 */
[----:B------:R-:W-:-:S04]  /*1840*/  IMAD.HI.U32 R24, R5, R26, RZ ;  /* 0x0000001a05187227 */ /* 0x000fc800078e00ff */
[----:B------:R-:W-:-:S04]  /*1850*/  IMAD.HI.U32 R25, R5, R28, RZ ;  /* 0x0000001c05197227 */ /* 0x000fc800078e00ff */
[--C-:B------:R-:W-:Y:S01]  /*1860*/  @!P4 IMAD.IADD R21, R21, 0x1, -R4.reuse ;  /* 0x000000011515c824 */ /* 0x100fe200078e0a04 */
[----:B------:R-:W-:Y:S01]  /*1870*/  ISETP.GE.AND P4, PT, R101, RZ, PT ;  /* 0x000000ff6500720c */ /* 0x000fe20003f86270 */
[----:B------:R-:W-:Y:S02]  /*1880*/  @!P6 IMAD.IADD R22, R22, 0x1, -R4 ;  /* 0x000000011616e824 */ /* 0x000fe400078e0a04 */
[----:B------:R-:W-:Y:S01]  /*1890*/  @!P2 IMAD.MOV R18, RZ, RZ, -R18 ;  /* 0x000000ffff12a224 */ /* 0x000fe200078e0a12 */
[----:B------:R-:W-:Y:S01]  /*18a0*/  ISETP.GE.AND P2, PT, R27, RZ, PT ;  /* 0x000000ff1b00720c */ /* 0x000fe20003f46270 */
[----:B------:R-:W-:Y:S01]  /*18b0*/  @!P5 IMAD.IADD R23, R23, 0x1, -R4 ;  /* 0x000000011717d824 */ /* 0x000fe200078e0a04 */
[C---:B------:R-:W-:Y:S01]  /*18c0*/  ISETP.GT.U32.AND P6, PT, R4.reuse, R21, PT ;  /* 0x000000150400720c */ /* 0x040fe20003fc4070 */
[----:B------:R-:W-:Y:S01]  /*18d0*/  IMAD.MOV R27, RZ, RZ, -R24 ;  /* 0x000000ffff1b7224 */ /* 0x000fe200078e0a18 */
[----:B------:R-:W-:Y:S01]  /*18e0*/  ISETP.GT.U32.AND P5, PT, R4, R22, PT ;  /* 0x000000160400720c */ /* 0x000fe20003fa4070 */
[----:B------:R-:W-:-:S02]  /*18f0*/  IMAD.MOV R29, RZ, RZ, -R25 ;  /* 0x000000ffff1d7224 */ /* 0x000fc400078e0a19 */
[----:B------:R-:W-:-:S04]  /*1900*/  IMAD.HI.U32 R24, R5, R30, RZ ;  /* 0x0000001e05187227 */ /* 0x000fc800078e00ff */
[C---:B------:R-:W-:Y:S02]  /*1910*/  IMAD R25, R4.reuse, R27, R26 ;  /* 0x0000001b04197224 */ /* 0x040fe400078e021a */
[C---:B------:R-:W-:Y:S02]  /*1920*/  IMAD R26, R4.reuse, R29, R28 ;  /* 0x0000001d041a7224 */ /* 0x040fe400078e021c */
[----:B------:R-:W-:Y:S01]  /*1930*/  IMAD.MOV R27, RZ, RZ, -R24 ;  /* 0x000000ffff1b7224 */ /* 0x000fe200078e0a18 */
[----:B------:R-:W-:Y:S01]  /*1940*/  IABS R24, R97 ;  /* 0x0000006100187213 */ /* 0x000fe20000000000 */
[----:B------:R-:W-:Y:S02]  /*1950*/  IMAD.MOV.U32 R29, RZ, RZ, R31 ;  /* 0x000000ffff1d7224 */ /* 0x000fe400078e001f */
[----:B------:R-:W-:Y:S02]  /*1960*/  IMAD R27, R4, R27, R30 ;  /* 0x0000001b041b7224 */ /* 0x000fe400078e021e */
[----:B------:R-:W-:-:S04]  /*1970*/  IMAD.HI.U32 R28, R5, R29, RZ ;  /* 0x0000001d051c7227 */ /* 0x000fc800078e00ff */
[----:B------:R-:W-:Y:S02]  /*1980*/  IMAD.MOV.U32 R30, RZ, RZ, R24 ;  /* 0x000000ffff1e7224 */ /* 0x000fe400078e0018 */
[--C-:B------:R-:W-:Y:S01]  /*1990*/  @!P6 IMAD.IADD R21, R21, 0x1, -R4.reuse ;  /* 0x000000011515e824 */ /* 0x100fe200078e0a04 */
[----:B------:R-:W-:Y:S01]  /*19a0*/  ISETP.GT.U32.AND P6, PT, R4, R25, PT ;  /* 0x000000190400720c */ /* 0x000fe20003fc4070 */
[----:B------:R-:W-:Y:S01]  /*19b0*/  @!P5 IMAD.IADD R22, R22, 0x1, -R4 ;  /* 0x000000011616d824 */ /* 0x000fe200078e0a04 */
[----:B------:R-:W-:Y:S01]  /*19c0*/  ISETP.GT.U32.AND P5, PT, R4, R26, PT ;  /* 0x0000001a0400720c */ /* 0x000fe20003fa4070 */
[----:B------:R-:W-:Y:S02]  /*19d0*/  IMAD.MOV R28, RZ, RZ, -R28 ;  /* 0x000000ffff1c7224 */ /* 0x000fe400078e0a1c */
[----:B------:R-:W-:-:S04]  /*19e0*/  IMAD.HI.U32 R24, R5, R30, RZ ;  /* 0x0000001e05187227 */ /* 0x000fc800078e00ff */
[C---:B------:R-:W-:Y:S02]  /*19f0*/  IMAD R28, R4.reuse, R28, R29 ;  /* 0x0000001c041c7224 */ /* 0x040fe400078e021d */
[----:B------:R-:W-:Y:S02]  /*1a00*/  IMAD.MOV R29, RZ, RZ, -R24 ;  /* 0x000000ffff1d7224 */ /* 0x000fe400078e0a18 */
[----:B------:R-:W-:Y:S01]  /*1a10*/  @!P3 IMAD.MOV R20, RZ, RZ, -R20 ;  /* 0x000000ffff14b224 */ /* 0x000fe200078e0a14 */
[C---:B------:R-:W-:Y:S01]  /*1a20*/  ISETP.GT.U32.AND P3, PT, R4.reuse, R23, PT ;  /* 0x000000170400720c */ /* 0x040fe20003f64070 */
[C---:B------:R-:W-:Y:S02]  /*1a30*/  IMAD R29, R4.reuse, R29, R30 ;  /* 0x0000001d041d7224 */ /* 0x040fe400078e021e */
[--C-:B------:R-:W-:Y:S01]  /*1a40*/  @!P6 IMAD.IADD R25, R25, 0x1, -R4.reuse ;  /* 0x000000011919e824 */ /* 0x100fe200078e0a04 */
[----:B------:R-:W-:Y:S01]  /*1a50*/  ISETP.GT.U32.AND P6, PT, R4, R28, PT ;  /* 0x0000001c0400720c */ /* 0x000fe20003fc4070 */
[----:B------:R-:W-:Y:S01]  /*1a60*/  @!P5 IMAD.IADD R26, R26, 0x1, -R4 ;  /* 0x000000011a1ad824 */ /* 0x000fe200078e0a04 */
[----:B------:R-:W-:Y:S01]  /*1a70*/  ISETP.GT.U32.AND P5, PT, R4, R29, PT ;  /* 0x0000001d0400720c */ /* 0x000fe20003fa4070 */
[----:B------:R-:W-:-:S04]  /*1a80*/  IMAD.HI.U32 R24, R5, R32, RZ ;  /* 0x0000002005187227 */ /* 0x000fc800078e00ff */
[----:B------:R-:W-:Y:S02]  /*1a90*/  IMAD.MOV R33, RZ, RZ, -R24 ;  /* 0x000000ffff217224 */ /* 0x000fe400078e0a18 */
[----:B------:R-:W-:Y:S01]  /*1aa0*/  @!P3 IMAD.IADD R23, R23, 0x1, -R4 ;  /* 0x000000011717b824 */ /* 0x000fe200078e0a04 */
[----:B------:R-:W-:Y:S01]  /*1ab0*/  ISETP.GT.U32.AND P3, PT, R4, R27, PT ;  /* 0x0000001b0400720c */ /* 0x000fe20003f64070 */
[----:B------:R-:W-:-:S04]  /*1ac0*/  IMAD.HI.U32 R24, R5, R35, RZ ;  /* 0x0000002305187227 */ /* 0x000fc800078e00ff */
[--C-:B------:R-:W-:Y:S01]  /*1ad0*/  @!P6 IMAD.IADD R28, R28, 0x1, -R4.reuse ;  /* 0x000000011c1ce824 */ /* 0x100fe200078e0a04 */
[C---:B------:R-:W-:Y:S01]  /*1ae0*/  ISETP.GT.U32.AND P6, PT, R4.reuse, R25, PT ;  /* 0x000000190400720c */ /* 0x040fe20003fc4070 */
[----:B------:R-:W-:Y:S02]  /*1af0*/  @!P5 IMAD.IADD R29, R29, 0x1, -R4 ;  /* 0x000000011d1dd824 */ /* 0x000fe400078e0a04 */
[C---:B------:R-:W-:Y:S01]  /*1b00*/  IMAD R30, R4.reuse, R33, R32 ;  /* 0x00000021041e7224 */ /* 0x040fe200078e0220 */
[----:B------:R-:W-:Y:S01]  /*1b10*/  IABS R33, R92 ;  /* 0x0000005c00217213 */ /* 0x000fe20000000000 */
[----:B------:R-:W-:Y:S01]  /*1b20*/  IMAD.MOV R24, RZ, RZ, -R24 ;  /* 0x000000ffff187224 */ /* 0x000fe200078e0a18 */
[----:B------:R-:W-:Y:S01]  /*1b30*/  ISETP.GT.U32.AND P5, PT, R4, R29, PT ;  /* 0x0000001d0400720c */ /* 0x000fe20003fa4070 */
[----:B------:R-:W-:Y:S01]  /*1b40*/  @!P3 IMAD.IADD R27, R27, 0x1, -R4 ;  /* 0x000000011b1bb824 */ /* 0x000fe200078e0a04 */
[----:B------:R-:W-:Y:S01]  /*1b50*/  ISETP.GE.AND P3, PT, R100, RZ, PT ;  /* 0x000000ff6400720c */ /* 0x000fe20003f66270 */
[----:B------:R-:W-:-:S02]  /*1b60*/  @!P1 IMAD.MOV R22, RZ, RZ, -R22 ;  /* 0x000000ffff169224 */ /* 0x000fc400078e0a16 */
[C---:B------:R-:W-:Y:S01]  /*1b70*/  IMAD R32, R4.reuse, R24, R35 ;  /* 0x0000001804207224 */ /* 0x040fe200078e0223 */
[C---:B------:R-:W-:Y:S01]  /*1b80*/  ISETP.GT.U32.AND P1, PT, R4.reuse, R27, PT ;  /* 0x0000001b0400720c */ /* 0x040fe20003f24070 */
[----:B------:R-:W-:Y:S01]  /*1b90*/  @!P6 IMAD.IADD R25, R25, 0x1, -R4 ;  /* 0x000000011919e824 */ /* 0x000fe200078e0a04 */
[----:B------:R-:W-:Y:S01]  /*1ba0*/  ISETP.GT.U32.AND P6, PT, R4, R30, PT ;  /* 0x0000001e0400720c */ /* 0x000fe20003fc4070 */
[----:B------:R-:W-:Y:S01]  /*1bb0*/  IMAD.HI.U32 R31, R5, R34, RZ ;  /* 0x00000022051f7227 */ /* 0x000fe200078e00ff */
[----:B------:R-:W-:-:S03]  /*1bc0*/  IABS R35, R93 ;  /* 0x0000005d00237213 */ /* 0x000fc60000000000 */
[----:B------:R-:W-:Y:S01]  /*1bd0*/  @!P5 IMAD.IADD R29, R29, 0x1, -R4 ;  /* 0x000000011d1dd824 */ /* 0x000fe200078e0a04 */
[C---:B------:R-:W-:Y:S01]  /*1be0*/  ISETP.GT.U32.AND P5, PT, R4.reuse, R32, PT ;  /* 0x000000200400720c */ /* 0x040fe20003fa4070 */
[----:B------:R-:W-:Y:S02]  /*1bf0*/  IMAD.MOV R31, RZ, RZ, -R31 ;  /* 0x000000ffff1f7224 */ /* 0x000fe400078e0a1f */
[----:B------:R-:W-:Y:S01]  /*1c00*/  @!P2 IMAD.MOV R23, RZ, RZ, -R23 ;  /* 0x000000ffff17a224 */ /* 0x000fe200078e0a17 */
[C---:B------:R-:W-:Y:S01]  /*1c10*/  ISETP.GT.U32.AND P2, PT, R4.reuse, R28, PT ;  /* 0x0000001c0400720c */ /* 0x040fe20003f44070 */
[C---:B------:R-:W-:Y:S02]  /*1c20*/  IMAD R31, R4.reuse, R31, R34 ;  /* 0x0000001f041f7224 */ /* 0x040fe400078e0222 */
[----:B------:R-:W-:Y:S01]  /*1c30*/  @!P0 IMAD.MOV R21, RZ, RZ, -R21 ;  /* 0x000000ffff158224 */ /* 0x000fe200078e0a15 */
[C---:B------:R-:W-:Y:S01]  /*1c40*/  ISETP.GT.U32.AND P0, PT, R4.reuse, R26, PT ;  /* 0x0000001a0400720c */ /* 0x040fe20003f04070 */
[--C-:B------:R-:W-:Y:S01]  /*1c50*/  @!P1 IMAD.IADD R27, R27, 0x1, -R4.reuse ;  /* 0x000000011b1b9824 */ /* 0x100fe200078e0a04 */
[----:B------:R-:W-:Y:S01]  /*1c60*/  ISETP.GT.U32.AND P1, PT, R4, R31, PT ;  /* 0x0000001f0400720c */ /* 0x000fe20003f24070 */
[----:B------:R-:W-:Y:S01]  /*1c70*/  @!P6 IMAD.IADD R30, R30, 0x1, -R4 ;  /* 0x000000011e1ee824 */ /* 0x000fe200078e0a04 */
[----:B------:R-:W-:Y:S01]  /*1c80*/  ISETP.GE.AND P6, PT, R97, RZ, PT ;  /* 0x000000ff6100720c */ /* 0x000fe20003fc6270 */
[----:B------:R-:W-:-:S04]  /*1c90*/  IMAD.HI.U32 R24, R5, R33, RZ ;  /* 0x0000002105187227 */ /* 0x000fc800078e00ff */
[----:B------:R-:W-:Y:S01]  /*1ca0*/  @!P5 IMAD.IADD R32, R32, 0x1, -R4 ;  /* 0x000000012020d824 */ /* 0x000fe200078e0a04 */
[----:B------:R-:W-:Y:S01]  /*1cb0*/  ISETP.GT.U32.AND P5, PT, R4, R30, PT ;  /* 0x0000001e0400720c */ /* 0x000fe20003fa4070 */
[----:B------:R-:W-:Y:S02]  /*1cc0*/  IMAD.MOV R34, RZ, RZ, -R24 ;  /* 0x000000ffff227224 */ /* 0x000fe400078e0a18 */
[----:B------:R-:W-:-:S04]  /*1cd0*/  IMAD.HI.U32 R24, R5, R35, RZ ;  /* 0x0000002305187227 */ /* 0x000fc800078e00ff */
[----:B------:R-:W-:Y:S01]  /*1ce0*/  @!P2 IMAD.IADD R28, R28, 0x1, -R4 ;  /* 0x000000011c1ca824 */ /* 0x000fe200078e0a04 */
[----:B------:R-:W-:Y:S01]  /*1cf0*/  ISETP.GE.AND P2, PT, R98, RZ, PT ;  /* 0x000000ff6200720c */ /* 0x000fe20003f46270 */
[----:B------:R-:W-:Y:S02]  /*1d00*/  IMAD.MOV R24, RZ, RZ, -R24 ;  /* 0x000000ffff187224 */ /* 0x000fe400078e0a18 */
[----:B------:R-:W-:Y:S02]  /*1d10*/  IMAD R33, R4, R34, R33 ;  /* 0x0000002204217224 */ /* 0x000fe400078e0221 */
[--C-:B------:R-:W-:Y:S01]  /*1d20*/  @!P0 IMAD.IADD R26, R26, 0x1, -R4.reuse ;  /* 0x000000011a1a8824 */ /* 0x100fe200078e0a04 */
[----:B------:R-:W-:Y:S01]  /*1d30*/  ISETP.GE.AND P0, PT, R99, RZ, PT ;  /* 0x000000ff6300720c */ /* 0x000fe20003f06270 */
[----:B------:R-:W-:Y:S01]  /*1d40*/  @!P1 IMAD.IADD R31, R31, 0x1, -R4 ;  /* 0x000000011f1f9824 */ /* 0x000fe200078e0a04 */
[----:B------:R-:W-:Y:S01]  /*1d50*/  ISETP.GE.AND P1, PT, R96, RZ, PT ;  /* 0x000000ff6000720c */ /* 0x000fe20003f26270 */
[----:B------:R-:W-:-:S02]  /*1d60*/  IMAD R34, R4, R24, R35 ;  /* 0x0000001804227224 */ /* 0x000fc400078e0223 */
[----:B------:R-:W-:Y:S01]  /*1d70*/  @!P3 IMAD.MOV R26, RZ, RZ, -R26 ;  /* 0x000000ffff1ab224 */ /* 0x000fe200078e0a1a */
[----:B------:R-:W-:Y:S01]  /*1d80*/  ISETP.GT.U32.AND P3, PT, R4, R31, PT ;  /* 0x0000001f0400720c */ /* 0x000fe20003f64070 */
[----:B------:R-:W-:Y:S01]  /*1d90*/  @!P5 IMAD.IADD R30, R30, 0x1, -R4 ;  /* 0x000000011e1ed824 */ /* 0x000fe200078e0a04 */
[----:B------:R-:W-:Y:S01]  /*1da0*/  ISETP.GT.U32.AND P5, PT, R4, R34, PT ;  /* 0x000000220400720c */ /* 0x000fe20003fa4070 */
[----:B------:R-:W-:Y:S01]  /*1db0*/  @!P2 IMAD.MOV R28, RZ, RZ, -R28 ;  /* 0x000000ffff1ca224 */ /* 0x000fe200078e0a1c */
[----:B------:R-:W-:Y:S01]  /*1dc0*/  ISETP.GE.AND P2, PT, R95, RZ, PT ;  /* 0x000000ff5f00720c */ /* 0x000fe20003f46270 */
[----:B------:R-:W-:-:S04]  /*1dd0*/  IMAD.HI.U32 R24, R5, R36, RZ ;  /* 0x0000002405187227 */ /* 0x000fc800078e00ff */
[----:B------:R-:W-:Y:S01]  /*1de0*/  @!P0 IMAD.MOV R27, RZ, RZ, -R27 ;  /* 0x000000ffff1b8224 */ /* 0x000fe200078e0a1b */
[----:B------:R-:W-:Y:S01]  /*1df0*/  ISETP.GT.U32.AND P0, PT, R4, R33, PT ;  /* 0x000000210400720c */ /* 0x000fe20003f04070 */
[----:B------:R-:W-:Y:S01]  /*1e00*/  IMAD.MOV R35, RZ, RZ, -R24 ;  /* 0x000000ffff237224 */ /* 0x000fe200078e0a18 */
[----:B------:R-:W-:Y:S01]  /*1e10*/  IABS R24, R90 ;  /* 0x0000005a00187213 */ /* 0x000fe20000000000 */
[----:B------:R-:W-:Y:S01]  /*1e20*/  @!P3 IMAD.IADD R31, R31, 0x1, -R4 ;  /* 0x000000011f1fb824 */ /* 0x000fe200078e0a04 */
[----:B------:R-:W-:Y:S01]  /*1e30*/  ISETP.GE.AND P3, PT, R92, RZ, PT ;  /* 0x000000ff5c00720c */ /* 0x000fe20003f66270 */
[----:B------:R-:W-:Y:S02]  /*1e40*/  IMAD R35, R4, R35, R36 ;  /* 0x0000002304237224 */ /* 0x000fe400078e0224 */
[----:B------:R-:W-:Y:S02]  /*1e50*/  @!P5 IMAD.IADD R34, R34, 0x1, -R4 ;  /* 0x000000012222d824 */ /* 0x000fe400078e0a04 */
[----:B------:R-:W-:-:S02]  /*1e60*/  IMAD.MOV.U32 R36, RZ, RZ, R24 ;  /* 0x000000ffff247224 */ /* 0x000fc400078e0018 */
[----:B------:R-:W-:Y:S01]  /*1e70*/  @!P1 IMAD.MOV R30, RZ, RZ, -R30 ;  /* 0x000000ffff1e9224 */ /* 0x000fe200078e0a1e */
[C---:B------:R-:W-:Y:S01]  /*1e80*/  ISETP.GT.U32.AND P1, PT, R4.reuse, R34, PT ;  /* 0x000000220400720c */ /* 0x040fe20003f24070 */
[----:B------:R-:W-:Y:S01]  /*1e90*/  @!P2 IMAD.MOV R31, RZ, RZ, -R31 ;  /* 0x000000ffff1fa224 */ /* 0x000fe200078e0a1f */
[----:B------:R-:W-:Y:S01]  /*1ea0*/  ISETP.GT.U32.AND P2, PT, R4, R35, PT ;  /* 0x000000230400720c */ /* 0x000fe20003f44070 */
[----:B------:R-:W-:-:S04]  /*1eb0*/  IMAD.HI.U32 R24, R5, R36, RZ ;  /* 0x0000002405187227 */ /* 0x000fc800078e00ff */
[----:B------:R-:W-:Y:S01]  /*1ec0*/  @!P0 IMAD.IADD R33, R33, 0x1, -R4 ;  /* 0x0000000121218824 */ /* 0x000fe200078e0a04 */
[----:B------:R-:W-:Y:S01]  /*1ed0*/  ISETP.GE.AND P0, PT, R91, RZ, PT ;  /* 0x000000ff5b00720c */ /* 0x000fe20003f06270 */
[----:B------:R-:W-:Y:S02]  /*1ee0*/  IMAD.MOV R37, RZ, RZ, -R24 ;  /* 0x000000ffff257224 */ /* 0x000fe400078e0a18 */
[----:B------:R-:W-:Y:S01]  /*1ef0*/  IMAD.HI.U32 R24, R5, R38, RZ ;  /* 0x0000002605187227 */ /* 0x000fe200078e00ff */
[----:B------:R-:W-:-:S03]  /*1f00*/  ISETP.GT.U32.AND P5, PT, R4, R33, PT ;  /* 0x000000210400720c */ /* 0x000fc60003fa4070 */
[----:B------:R-:W-:Y:S02]  /*1f10*/  IMAD R36, R4, R37, R36 ;  /* 0x0000002504247224 */ /* 0x000fe400078e0224 */
[--C-:B------:R-:W-:Y:S02]  /*1f20*/  @!P1 IMAD.IADD R34, R34, 0x1, -R4.reuse ;  /* 0x0000000122229824 */ /* 0x100fe400078e0a04 */
[----:B------:R-:W-:Y:S01]  /*1f30*/  @!P2 IMAD.IADD R35, R35, 0x1, -R4 ;  /* 0x000000012323a824 */ /* 0x000fe200078e0a04 */
[C---:B------:R-:W-:Y:S01]  /*1f40*/  ISETP.GT.U32.AND P1, PT, R4.reuse, R36, PT ;  /* 0x000000240400720c */ /* 0x040fe20003f24070 */
[----:B------:R-:W-:Y:S01]  /*1f50*/  @!P4 IMAD.MOV R25, RZ, RZ, -R25 ;  /* 0x000000ffff19c224 */ /* 0x000fe200078e0a19 */
[C---:B------:R-:W-:Y:S01]  /*1f60*/  ISETP.GT.U32.AND P4, PT, R4.reuse, R32, PT ;  /* 0x000000200400720c */ /* 0x040fe20003f84070 */
[----:B------:R-:W-:Y:S01]  /*1f70*/  IMAD.MOV R37, RZ, RZ, -R24 ;  /* 0x000000ffff257224 */ /* 0x000fe200078e0a18 */
[----:B------:R-:W-:Y:S01]  /*1f80*/  ISETP.GT.U32.AND P2, PT, R4, R35, PT ;  /* 0x000000230400720c */ /* 0x000fe20003f44070 */
[----:B------:R-:W-:-:S04]  /*1f90*/  IMAD.HI.U32 R24, R5, R39, RZ ;  /* 0x0000002705187227 */ /* 0x000fc800078e00ff */
[----:B------:R-:W-:Y:S01]  /*1fa0*/  @!P6 IMAD.MOV R29, RZ, RZ, -R29 ;  /* 0x000000ffff1de224 */ /* 0x000fe200078e0a1d */
[----:B------:R-:W-:Y:S01]  /*1fb0*/  ISETP.GE.AND P6, PT, R94, RZ, PT ;  /* 0x000000ff5e00720c */ /* 0x000fe20003fc6270 */
[----:B------:R-:W-:Y:S01]  /*1fc0*/  @!P5 IMAD.IADD R33, R33, 0x1, -R4 ;  /* 0x000000012121d824 */ /* 0x000fe200078e0a04 */
[----:B------:R-:W-:Y:S01]  /*1fd0*/  ISETP.GE.AND P5, PT, R89, RZ, PT ;  /* 0x000000ff5900720c */ /* 0x000fe20003fa6270 */
[C---:B------:R-:W-:Y:S02]  /*1fe0*/  IMAD R37, R4.reuse, R37, R38 ;  /* 0x0000002504257224 */ /* 0x040fe400078e0226 */
[----:B------:R-:W-:Y:S02]  /*1ff0*/  IMAD.MOV R24, RZ, RZ, -R24 ;  /* 0x000000ffff187224 */ /* 0x000fe400078e0a18 */
[----:B------:R-:W-:Y:S01]  /*2000*/  @!P3 IMAD.MOV R33, RZ, RZ, -R33 ;  /* 0x000000ffff21b224 */ /* 0x000fe200078e0a21 */
[C---:B------:R-:W-:Y:S01]  /*2010*/  ISETP.GT.U32.AND P3, PT, R4.reuse, R37, PT ;  /* 0x000000250400720c */ /* 0x040fe20003f64070 */
[----:B------:R-:W-:-:S02]  /*2020*/  IMAD R38, R4, R24, R39 ;  /* 0x0000001804267224 */ /* 0x000fc400078e0227 */
[--C-:B------:R-:W-:Y:S02]  /*2030*/  @!P1 IMAD.IADD R36, R36, 0x1, -R4.reuse ;  /* 0x0000000124249824 */ /* 0x100fe400078e0a04 */
[--C-:B------:R-:W-:Y:S01]  /*2040*/  @!P4 IMAD.IADD R32, R32, 0x1, -R4.reuse ;  /* 0x000000012020c824 */ /* 0x100fe200078e0a04 */
[----:B------:R-:W-:Y:S01]  /*2050*/  ISETP.GE.AND P4, PT, R93, RZ, PT ;  /* 0x000000ff5d00720c */ /* 0x000fe20003f86270 */
[----:B------:R-:W-:Y:S01]  /*2060*/  @!P2 IMAD.IADD R35, R35, 0x1, -R4 ;  /* 0x000000012323a824 */ /* 0x000fe200078e0a04 */
[C---:B------:R-:W-:Y:S01]  /*2070*/  ISETP.GT.U32.AND P1, PT, R4.reuse, R36, PT ;  /* 0x000000240400720c */ /* 0x040fe20003f24070 */
[----:B------:R-:W-:Y:S01]  /*2080*/  @!P6 IMAD.MOV R32, RZ, RZ, -R32 ;  /* 0x000000ffff20e224 */ /* 0x000fe200078e0a20 */
[----:B------:R-:W-:Y:S01]  /*2090*/  ISETP.GT.U32.AND P2, PT, R4, R38, PT ;  /* 0x000000260400720c */ /* 0x000fe20003f44070 */
[----:B------:R-:W-:Y:S01]  /*20a0*/  IMAD.HI.U32 R24, R5, R41, RZ ;  /* 0x0000002905187227 */ /* 0x000fe200078e00ff */
[----:B------:R-:W-:-:S03]  /*20b0*/  ISETP.GE.AND P6, PT, R90, RZ, PT ;  /* 0x000000ff5a00720c */ /* 0x000fc60003fc6270 */
[----:B------:R-:W-:-:S04]  /*20c0*/  IMAD.HI.U32 R39, R5, R42, RZ ;  /* 0x0000002a05277227 */ /* 0x000fc800078e00ff */
[----:B------:R-:W-:Y:S02]  /*20d0*/  IMAD.MOV R24, RZ, RZ, -R24 ;  /* 0x000000ffff187224 */ /* 0x000fe400078e0a18 */
[----:B------:R-:W-:Y:S02]  /*20e0*/  @!P3 IMAD.IADD R37, R37, 0x1, -R4 ;  /* 0x000000012525b824 */ /* 0x000fe400078e0a04 */
[----:B------:R-:W-:Y:S02]  /*20f0*/  IMAD.MOV R43, RZ, RZ, -R39 ;  /* 0x000000ffff2b7224 */ /* 0x000fe400078e0a27 */
[C---:B------:R-:W-:Y:S01]  /*2100*/  IMAD R39, R4.reuse, R24, R41 ;  /* 0x0000001804277224 */ /* 0x040fe200078e0229 */
[----:B------:R-:W-:Y:S01]  /*2110*/  ISETP.GT.U32.AND P3, PT, R4, R37, PT ;  /* 0x000000250400720c */ /* 0x000fe20003f64070 */
[----:B------:R-:W-:Y:S02]  /*2120*/  IMAD.MOV R41, RZ, RZ, -R40 ;  /* 0x000000ffff297224 */ /* 0x000fe400078e0a28 */
[--C-:B------:R-:W-:Y:S01]  /*2130*/  @!P1 IMAD.IADD R36, R36, 0x1, -R4.reuse ;  /* 0x0000000124249824 */ /* 0x100fe200078e0a04 */
[----:B------:R-:W-:Y:S01]  /*2140*/  ISETP.GE.AND P1, PT, R86, RZ, PT ;  /* 0x000000ff5600720c */ /* 0x000fe20003f26270 */
[----:B------:R-:W-:-:S02]  /*2150*/  @!P2 IMAD.IADD R38, R38, 0x1, -R4 ;  /* 0x000000012626a824 */ /* 0x000fc400078e0a04 */
[C---:B------:R-:W-:Y:S01]  /*2160*/  IMAD R40, R4.reuse, R43, R42 ;  /* 0x0000002b04287224 */ /* 0x040fe200078e022a */
[----:B------:R-:W-:Y:S01]  /*2170*/  IABS R43, R85 ;  /* 0x00000055002b7213 */ /* 0x000fe20000000000 */
[----:B------:R-:W-:Y:S01]  /*2180*/  @!P6 IMAD.MOV R36, RZ, RZ, -R36 ;  /* 0x000000ffff24e224 */ /* 0x000fe200078e0a24 */
[C---:B------:R-:W-:Y:S01]  /*2190*/  ISETP.GT.U32.AND P2, PT, R4.reuse, R38, PT ;  /* 0x000000260400720c */ /* 0x040fe20003f44070 */
[----:B------:R-:W-:Y:S01]  /*21a0*/  @!P4 IMAD.MOV R34, RZ, RZ, -R34 ;  /* 0x000000ffff22c224 */ /* 0x000fe200078e0a22 */
[----:B------:R-:W-:Y:S01]  /*21b0*/  ISETP.GT.U32.AND P6, PT, R4, R40, PT ;  /* 0x000000280400720c */ /* 0x000fe20003fc4070 */
[----:B------:R-:W-:Y:S01]  /*21c0*/  @!P3 IMAD.IADD R37, R37, 0x1, -R4 ;  /* 0x000000012525b824 */ /* 0x000fe200078e0a04 */
[----:B------:R-:W-:Y:S01]  /*21d0*/  ISETP.GE.AND P4, PT, R88, RZ, PT ;  /* 0x000000ff5800720c */ /* 0x000fe20003f86270 */
[C---:B------:R-:W-:Y:S01]  /*21e0*/  IMAD R41, R4.reuse, R41, R44 ;  /* 0x0000002904297224 */ /* 0x040fe200078e022c */
[----:B------:R-:W-:Y:S01]  /*21f0*/  ISETP.GT.U32.AND P3, PT, R4, R39, PT ;  /* 0x000000270400720c */ /* 0x000fe20003f64070 */
[----:B------:R-:W-:Y:S01]  /*2200*/  IMAD.HI.U32 R24, R5, R43, RZ ;  /* 0x0000002b05187227 */ /* 0x000fe200078e00ff */
[----:B------:R-:W-:-:S03]  /*2210*/  IABS R44, R75 ;  /* 0x0000004b002c7213 */ /* 0x000fc60000000000 */
[----:B------:R-:W-:Y:S02]  /*2220*/  IMAD.MOV R24, RZ, RZ, -R24 ;  /* 0x000000ffff187224 */ /* 0x000fe400078e0a18 */
[--C-:B------:R-:W-:Y:S01]  /*2230*/  @!P2 IMAD.IADD R38, R38, 0x1, -R4.reuse ;  /* 0x000000012626a824 */ /* 0x100fe200078e0a04 */
[----:B------:R-:W-:Y:S01]  /*2240*/  ISETP.GT.U32.AND P2, PT, R4, R41, PT ;  /* 0x000000290400720c */ /* 0x000fe20003f44070 */
[----:B------:R-:W-:Y:S02]  /*2250*/  @!P6 IMAD.IADD R40, R40, 0x1, -R4 ;  /* 0x000000012828e824 */ /* 0x000fe400078e0a04 */
[----:B------:R-:W-:Y:S02]  /*2260*/  @!P4 IMAD.MOV R38, RZ, RZ, -R38 ;  /* 0x000000ffff26c224 */ /* 0x000fe400078e0a26 */
[----:B------:R-:W-:Y:S01]  /*2270*/  IMAD.HI.U32 R42, R5, R44, RZ ;  /* 0x0000002c052a7227 */ /* 0x000fe200078e00ff */
[----:B------:R-:W-:-:S03]  /*2280*/  ISETP.GT.U32.AND P4, PT, R4, R40, PT ;  /* 0x000000280400720c */ /* 0x000fc60003f84070 */
[----:B------:R-:W-:Y:S01]  /*2290*/  @!P3 IMAD.IADD R39, R39, 0x1, -R4 ;  /* 0x000000012727b824 */ /* 0x000fe200078e0a04 */
[----:B------:R-:W-:Y:S01]  /*22a0*/  ISETP.GE.AND P3, PT, R85, RZ, PT ;  /* 0x000000ff5500720c */ /* 0x000fe20003f66270 */
[----:B------:R-:W-:Y:S02]  /*22b0*/  IMAD.MOV R45, RZ, RZ, -R42 ;  /* 0x000000ffff2d7224 */ /* 0x000fe400078e0a2a */
[C---:B------:R-:W-:Y:S01]  /*22c0*/  IMAD R42, R4.reuse, R24, R43 ;  /* 0x00000018042a7224 */ /* 0x040fe200078e022b */
[C---:B------:R-:W-:Y:S01]  /*22d0*/  ISETP.GT.U32.AND P6, PT, R4.reuse, R39, PT ;  /* 0x000000270400720c */ /* 0x040fe20003fc4070 */
[----:B------:R-:W-:Y:S02]  /*22e0*/  IMAD R43, R4, R45, R44 ;  /* 0x0000002d042b7224 */ /* 0x000fe400078e022c */
[----:B------:R-:W-:-:S04]  /*22f0*/  IMAD.HI.U32 R24, R5, R46, RZ ;  /* 0x0000002e05187227 */ /* 0x000fc800078e00ff */
[--C-:B------:R-:W-:Y:S01]  /*2300*/  @!P4 IMAD.IADD R40, R40, 0x1, -R4.reuse ;  /* 0x000000012828c824 */ /* 0x100fe200078e0a04 */
[C---:B------:R-:W-:Y:S01]  /*2310*/  ISETP.GT.U32.AND P4, PT, R4.reuse, R43, PT ;  /* 0x0000002b0400720c */ /* 0x040fe20003f84070 */
[----:B------:R-:W-:Y:S02]  /*2320*/  @!P2 IMAD.IADD R41, R41, 0x1, -R4 ;  /* 0x000000012929a824 */ /* 0x000fe400078e0a04 */
[----:B------:R-:W-:Y:S02]  /*2330*/  IMAD.MOV R45, RZ, RZ, -R24 ;  /* 0x000000ffff2d7224 */ /* 0x000fe400078e0a18 */
[----:B------:R-:W-:Y:S01]  /*2340*/  @!P6 IMAD.IADD R39, R39, 0x1, -R4 ;  /* 0x000000012727e824 */ /* 0x000fe200078e0a04 */
[C---:B------:R-:W-:Y:S01]  /*2350*/  ISETP.GT.U32.AND P2, PT, R4.reuse, R41, PT ;  /* 0x000000290400720c */ /* 0x040fe20003f44070 */
[----:B------:R-:W-:Y:S01]  /*2360*/  IMAD.HI.U32 R24, R5, R47, RZ ;  /* 0x0000002f05187227 */ /* 0x000fe200078e00ff */
[----:B------:R-:W-:-:S03]  /*2370*/  ISETP.GT.U32.AND P6, PT, R4, R42, PT ;  /* 0x0000002a0400720c */ /* 0x000fc60003fc4070 */
[----:B------:R-:W-:Y:S02]  /*2380*/  IMAD R44, R4, R45, R46 ;  /* 0x0000002d042c7224 */ /* 0x000fe400078e022e */
[----:B------:R-:W-:Y:S01]  /*2390*/  @!P0 IMAD.MOV R35, RZ, RZ, -R35 ;  /* 0x000000ffff238224 */ /* 0x000fe200078e0a23 */
[----:B------:R-:W-:Y:S01]  /*23a0*/  ISETP.GE.AND P0, PT, R87, RZ, PT ;  /* 0x000000ff5700720c */ /* 0x000fe20003f06270 */
[----:B------:R-:W-:Y:S01]  /*23b0*/  @!P5 IMAD.MOV R37, RZ, RZ, -R37 ;  /* 0x000000ffff25d224 */ /* 0x000fe200078e0a25 */
[----:B------:R-:W-:Y:S01]  /*23c0*/  ISETP.GE.AND P5, PT, R77, RZ, PT ;  /* 0x000000ff4d00720c */ /* 0x000fe20003fa6270 */
[----:B------:R-:W-:Y:S01]  /*23d0*/  IMAD.HI.U32 R45, R5, R48, RZ ;  /* 0x00000030052d7227 */ /* 0x000fe200078e00ff */
[----:B------:R-:W-:Y:S02]  /*23e0*/  IABS R77, R76 ;  /* 0x0000004c004d7213 */ /* 0x000fe40000000000 */
[----:B------:R-:W-:Y:S01]  /*23f0*/  CS2R R86, SRZ ;  /* 0x0000000000567805 */ /* 0x000fe2000001ff00 */
[----:B------:R-:W-:Y:S01]  /*2400*/  @!P4 IMAD.IADD R43, R43, 0x1, -R4 ;  /* 0x000000012b2bc824 */ /* 0x000fe200078e0a04 */
[----:B------:R-:W-:Y:S01]  /*2410*/  ISETP.GE.AND P4, PT, R73, RZ, PT ;  /* 0x000000ff4900720c */ /* 0x000fe20003f86270 */
[----:B------:R-:W-:Y:S01]  /*2420*/  IMAD.MOV R24, RZ, RZ, -R24 ;  /* 0x000000ffff187224 */ /* 0x000fe200078e0a18 */
[----:B------:R-:W-:Y:S01]  /*2430*/  IABS R73, R78 ;  /* 0x0000004e00497213 */ /* 0x000fe20000000000 */
[----:B------:R-:W-:-:S02]  /*2440*/  IMAD.MOV.U32 R46, RZ, RZ, R49 ;  /* 0x000000ffff2e7224 */ /* 0x000fc400078e0031 */
[----:B------:R-:W-:Y:S02]  /*2450*/  IMAD.MOV R49, RZ, RZ, -R45 ;  /* 0x000000ffff317224 */ /* 0x000fe400078e0a2d */
[----:B------:R-:W-:Y:S01]  /*2460*/  @!P1 IMAD.MOV R40, RZ, RZ, -R40 ;  /* 0x000000ffff289224 */ /* 0x000fe200078e0a28 */
[C---:B------:R-:W-:Y:S01]  /*2470*/  ISETP.GT.U32.AND P1, PT, R4.reuse, R43, PT ;  /* 0x0000002b0400720c */ /* 0x040fe20003f24070 */
[----:B------:R-:W-:Y:S02]  /*2480*/  IMAD R45, R4, R24, R47 ;  /* 0x00000018042d7224 */ /* 0x000fe400078e022f */
[----:B------:R-:W-:-:S04]  /*2490*/  IMAD.HI.U32 R24, R5, R46, RZ ;  /* 0x0000002e05187227 */ /* 0x000fc800078e00ff */
[----:B------:R-:W-:Y:S01]  /*24a0*/  IMAD R47, R4, R49, R48 ;  /* 0x00000031042f7224 */ /* 0x000fe200078e0230 */
[----:B------:R-:W-:Y:S01]  /*24b0*/  IABS R48, R66 ;  /* 0x0000004200307213 */ /* 0x000fe20000000000 */
[--C-:B------:R-:W-:Y:S01]  /*24c0*/  @!P2 IMAD.IADD R41, R41, 0x1, -R4.reuse ;  /* 0x000000012929a824 */ /* 0x100fe200078e0a04 */
[----:B------:R-:W-:Y:S01]  /*24d0*/  ISETP.GE.AND P2, PT, R75, RZ, PT ;  /* 0x000000ff4b00720c */ /* 0x000fe20003f46270 */
[----:B------:R-:W-:Y:S01]  /*24e0*/  @!P6 IMAD.IADD R42, R42, 0x1, -R4 ;  /* 0x000000012a2ae824 */ /* 0x000fe200078e0a04 */
[C---:B------:R-:W-:Y:S01]  /*24f0*/  ISETP.GT.U32.AND P6, PT, R4.reuse, R44, PT ;  /* 0x0000002c0400720c */ /* 0x040fe20003fc4070 */
[----:B------:R-:W-:Y:S01]  /*2500*/  IMAD.MOV R49, RZ, RZ, -R24 ;  /* 0x000000ffff317224 */ /* 0x000fe200078e0a18 */
[----:B------:R-:W-:Y:S01]  /*2510*/  IABS R75, R79 ;  /* 0x0000004f004b7213 */ /* 0x000fe20000000000 */
[----:B------:R-:W-:Y:S01]  /*2520*/  @!P0 IMAD.MOV R39, RZ, RZ, -R39 ;  /* 0x000000ffff278224 */ /* 0x000fe200078e0a27 */
[C---:B------:R-:W-:Y:S01]  /*2530*/  ISETP.GT.U32.AND P0, PT, R4.reuse, R42, PT ;  /* 0x0000002a0400720c */ /* 0x040fe20003f04070 */
[----:B------:R-:W-:-:S02]  /*2540*/  IMAD R49, R4, R49, R46 ;  /* 0x0000003104317224 */ /* 0x000fc400078e022e */
[----:B------:R-:W-:Y:S01]  /*2550*/  @!P5 IMAD.MOV R41, RZ, RZ, -R41 ;  /* 0x000000ffff29d224 */ /* 0x000fe200078e0a29 */
[C---:B------:R-:W-:Y:S01]  /*2560*/  ISETP.GT.U32.AND P5, PT, R4.reuse, R47, PT ;  /* 0x0000002f0400720c */ /* 0x040fe20003fa4070 */
[----:B------:R-:W-:Y:S01]  /*2570*/  @!P1 IMAD.IADD R43, R43, 0x1, -R4 ;  /* 0x000000012b2b9824 */ /* 0x000fe200078e0a04 */
[----:B------:R-:W-:Y:S01]  /*2580*/  ISETP.GT.U32.AND P1, PT, R4, R49, PT ;  /* 0x000000310400720c */ /* 0x000fe20003f24070 */
[----:B------:R-:W-:-:S04]  /*2590*/  IMAD.HI.U32 R24, R5, R51, RZ ;  /* 0x0000003305187227 */ /* 0x000fc800078e00ff */
[----:B------:R-:W-:Y:S02]  /*25a0*/  IMAD.MOV R24, RZ, RZ, -R24 ;  /* 0x000000ffff187224 */ /* 0x000fe400078e0a18 */
[--C-:B------:R-:W-:Y:S01]  /*25b0*/  @!P0 IMAD.IADD R42, R42, 0x1, -R4.reuse ;  /* 0x000000012a2a8824 */ /* 0x100fe200078e0a04 */
[C---:B------:R-:W-:Y:S01]  /*25c0*/  ISETP.GT.U32.AND P0, PT, R4.reuse, R45, PT ;  /* 0x0000002d0400720c */ /* 0x040fe20003f04070 */
[C---:B------:R-:W-:Y:S02]  /*25d0*/  IMAD R51, R4.reuse, R24, R51 ;  /* 0x0000001804337224 */ /* 0x040fe400078e0233 */
[--C-:B------:R-:W-:Y:S02]  /*25e0*/  @!P5 IMAD.IADD R47, R47, 0x1, -R4.reuse ;  /* 0x000000012f2fd824 */ /* 0x100fe400078e0a04 */
[----:B------:R-:W-:Y:S02]  /*25f0*/  @!P1 IMAD.IADD R49, R49, 0x1, -R4 ;  /* 0x0000000131319824 */ /* 0x000fe400078e0a04 */
[----:B------:R-:W-:Y:S01]  /*2600*/  IMAD.HI.U32 R24, R5, R53, RZ ;  /* 0x0000003505187227 */ /* 0x000fe200078e00ff */
[----:B------:R-:W-:-:S03]  /*2610*/  ISETP.GT.U32.AND P1, PT, R4, R47, PT ;  /* 0x0000002f0400720c */ /* 0x000fc60003f24070 */
[----:B------:R-:W-:Y:S02]  /*2620*/  @!P6 IMAD.IADD R44, R44, 0x1, -R4 ;  /* 0x000000012c2ce824 */ /* 0x000fe400078e0a04 */
[----:B------:R-:W-:Y:S02]  /*2630*/  IMAD.MOV R24, RZ, RZ, -R24 ;  /* 0x000000ffff187224 */ /* 0x000fe400078e0a18 */
[--C-:B------:R-:W-:Y:S01]  /*2640*/  @!P0 IMAD.IADD R45, R45, 0x1, -R4.reuse ;  /* 0x000000012d2d8824 */ /* 0x100fe200078e0a04 */
[C---:B------:R-:W-:Y:S01]  /*2650*/  ISETP.GT.U32.AND P6, PT, R4.reuse, R44, PT ;  /* 0x0000002c0400720c */ /* 0x040fe20003fc4070 */
[C---:B------:R-:W-:Y:S01]  /*2660*/  IMAD R53, R4.reuse, R24, R53 ;  /* 0x0000001804357224 */ /* 0x040fe200078e0235 */
[----:B------:R-:W-:Y:S01]  /*2670*/  ISETP.GE.AND P0, PT, R71, RZ, PT ;  /* 0x000000ff4700720c */ /* 0x000fe20003f06270 */
[----:B------:R-:W-:Y:S01]  /*2680*/  @!P2 IMAD.MOV R43, RZ, RZ, -R43 ;  /* 0x000000ffff2ba224 */ /* 0x000fe200078e0a2b */
[C---:B------:R-:W-:Y:S01]  /*2690*/  ISETP.GT.U32.AND P2, PT, R4.reuse, R49, PT ;  /* 0x000000310400720c */ /* 0x040fe20003f44070 */
[----:B------:R-:W-:Y:S01]  /*26a0*/  @!P1 IMAD.IADD R47, R47, 0x1, -R4 ;  /* 0x000000012f2f9824 */ /* 0x000fe200078e0a04 */
[C---:B------:R-:W-:Y:S01]  /*26b0*/  ISETP.GT.U32.AND P5, PT, R4.reuse, R45, PT ;  /* 0x0000002d0400720c */ /* 0x040fe20003fa4070 */
[----:B------:R-:W-:Y:S01]  /*26c0*/  IMAD.HI.U32 R24, R5, R55, RZ ;  /* 0x0000003705187227 */ /* 0x000fe200078e00ff */
[----:B------:R-:W-:-:S03]  /*26d0*/  ISETP.GT.U32.AND P1, PT, R4, R53, PT ;  /* 0x000000350400720c */ /* 0x000fc60003f24070 */
[----:B------:R-:W-:-:S04]  /*26e0*/  IMAD.HI.U32 R46, R5, R48, RZ ;  /* 0x00000030052e7227 */ /* 0x000fc800078e00ff */
[--C-:B------:R-:W-:Y:S01]  /*26f0*/  @!P6 IMAD.IADD R44, R44, 0x1, -R4.reuse ;  /* 0x000000012c2ce824 */ /* 0x100fe200078e0a04 */
[----:B------:R-:W-:Y:S01]  /*2700*/  ISETP.GE.AND P6, PT, R72, RZ, PT ;  /* 0x000000ff4800720c */ /* 0x000fe20003fc6270 */
[--C-:B------:R-:W-:Y:S01]  /*2710*/  @!P2 IMAD.IADD R49, R49, 0x1, -R4.reuse ;  /* 0x000000013131a824 */ /* 0x100fe200078e0a04 */
[----:B------:R-:W-:Y:S01]  /*2720*/  ISETP.GE.AND P2, PT, R67, RZ, PT ;  /* 0x000000ff4300720c */ /* 0x000fe20003f46270 */
[--C-:B------:R-:W-:Y:S01]  /*2730*/  @!P5 IMAD.IADD R45, R45, 0x1, -R4.reuse ;  /* 0x000000012d2dd824 */ /* 0x100fe200078e0a04 */
[----:B------:R-:W-:Y:S01]  /*2740*/  ISETP.GE.AND P5, PT, R69, RZ, PT ;  /* 0x000000ff4500720c */ /* 0x000fe20003fa6270 */
[----:B------:R-:W-:Y:S02]  /*2750*/  @!P1 IMAD.IADD R53, R53, 0x1, -R4 ;  /* 0x0000000135359824 */ /* 0x000fe400078e0a04 */
[----:B------:R-:W-:Y:S02]  /*2760*/  IMAD.MOV R24, RZ, RZ, -R24 ;  /* 0x000000ffff187224 */ /* 0x000fe400078e0a18 */
[----:B------:R-:W-:Y:S01]  /*2770*/  IMAD.MOV R67, RZ, RZ, -R46 ;  /* 0x000000ffff437224 */ /* 0x000fe200078e0a2e */
[C---:B------:R-:W-:Y:S01]  /*2780*/  ISETP.GT.U32.AND P1, PT, R4.reuse, R53, PT ;  /* 0x000000350400720c */ /* 0x040fe20003f24070 */
[----:B------:R-:W-:Y:S01]  /*2790*/  IMAD.MOV.U32 R46, RZ, RZ, R50 ;  /* 0x000000ffff2e7224 */ /* 0x000fe200078e0032 */
[----:B------:R-:W-:Y:S01]  /*27a0*/  IABS R50, R59 ;  /* 0x0000003b00327213 */ /* 0x000fe20000000000 */
[----:B------:R-:W-:Y:S01]  /*27b0*/  @!P4 IMAD.MOV R44, RZ, RZ, -R44 ;  /* 0x000000ffff2cc224 */ /* 0x000fe200078e0a2c */
[----:B------:R-:W-:Y:S01]  /*27c0*/  ISETP.GT.U32.AND P4, PT, R4, R51, PT ;  /* 0x000000330400720c */ /* 0x000fe20003f84070 */
[----:B------:R-:W-:-:S02]  /*27d0*/  IMAD.MOV.U32 R52, RZ, RZ, R45 ;  /* 0x000000ffff347224 */ /* 0x000fc400078e002d */
[C---:B------:R-:W-:Y:S02]  /*27e0*/  IMAD R55, R4.reuse, R24, R55 ;  /* 0x0000001804377224 */ /* 0x040fe400078e0237 */
[----:B------:R-:W-:Y:S01]  /*27f0*/  IMAD R45, R4, R67, R48 ;  /* 0x00000043042d7224 */ /* 0x000fe200078e0230 */
[----:B------:R-:W-:Y:S01]  /*2800*/  IABS R48, R60 ;  /* 0x0000003c00307213 */ /* 0x000fe20000000000 */
[----:B------:R-:W-:Y:S02]  /*2810*/  IMAD.MOV.U32 R54, RZ, RZ, R47 ;  /* 0x000000ffff367224 */ /* 0x000fe400078e002f */
[----:B------:R-:W-:-:S04]  /*2820*/  IMAD.HI.U32 R24, R5, R46, RZ ;  /* 0x0000002e05187227 */ /* 0x000fc800078e00ff */
[----:B------:R-:W-:Y:S01]  /*2830*/  @!P6 IMAD.MOV R54, RZ, RZ, -R54 ;  /* 0x000000ffff36e224 */ /* 0x000fe200078e0a36 */
[C---:B------:R-:W-:Y:S01]  /*2840*/  ISETP.GT.U32.AND P6, PT, R4.reuse, R45, PT ;  /* 0x0000002d0400720c */ /* 0x040fe20003fc4070 */
[----:B------:R-:W-:Y:S02]  /*2850*/  IMAD.MOV R47, RZ, RZ, -R24 ;  /* 0x000000ffff2f7224 */ /* 0x000fe400078e0a18 */
[----:B------:R-:W-:Y:S02]  /*2860*/  @!P4 IMAD.IADD R51, R51, 0x1, -R4 ;  /* 0x000000013333c824 */ /* 0x000fe400078e0a04 */
[C---:B------:R-:W-:Y:S01]  /*2870*/  IMAD R47, R4.reuse, R47, R46 ;  /* 0x0000002f042f7224 */ /* 0x040fe200078e022e */
[----:B------:R-:W-:Y:S01]  /*2880*/  IABS R46, R62 ;  /* 0x0000003e002e7213 */ /* 0x000fe20000000000 */
[----:B------:R-:W-:Y:S01]  /*2890*/  @!P1 IMAD.IADD R53, R53, 0x1, -R4 ;  /* 0x0000000135359824 */ /* 0x000fe200078e0a04 */
[C---:B------:R-:W-:Y:S01]  /*28a0*/  ISETP.GT.U32.AND P4, PT, R4.reuse, R51, PT ;  /* 0x000000330400720c */ /* 0x040fe20003f84070 */
[----:B------:R-:W-:Y:S01]  /*28b0*/  @!P3 IMAD.MOV R42, RZ, RZ, -R42 ;  /* 0x000000ffff2ab224 */ /* 0x000fe200078e0a2a */
[----:B------:R-:W-:Y:S01]  /*28c0*/  ISETP.GT.U32.AND P1, PT, R4, R47, PT ;  /* 0x0000002f0400720c */ /* 0x000fe20003f24070 */
[----:B------:R-:W-:Y:S01]  /*28d0*/  IMAD.MOV.U32 R56, RZ, RZ, R49 ;  /* 0x000000ffff387224 */ /* 0x000fe200078e0031 */
[----:B------:R-:W-:Y:S01]  /*28e0*/  ISETP.GE.AND P3, PT, R70, RZ, PT ;  /* 0x000000ff4600720c */ /* 0x000fe20003f66270 */
[----:B------:R-:W-:Y:S01]  /*28f0*/  @!P6 IMAD.IADD R45, R45, 0x1, -R4 ;  /* 0x000000012d2de824 */ /* 0x000fe200078e0a04 */
[----:B------:R-:W-:Y:S01]  /*2900*/  IABS R49, R58 ;  /* 0x0000003a00317213 */ /* 0x000fe20000000000 */
[----:B------:R-:W-:Y:S01]  /*2910*/  @!P2 IMAD.MOV R53, RZ, RZ, -R53 ;  /* 0x000000ffff35a224 */ /* 0x000fe200078e0a35 */
[----:B------:R-:W-:Y:S01]  /*2920*/  ISETP.GE.AND P2, PT, R58, RZ, PT ;  /* 0x000000ff3a00720c */ /* 0x000fe20003f46270 */
[----:B------:R-:W-:Y:S01]  /*2930*/  @!P0 IMAD.MOV R56, RZ, RZ, -R56 ;  /* 0x000000ffff388224 */ /* 0x000fe200078e0a38 */
[----:B------:R-:W-:Y:S01]  /*2940*/  ISETP.GT.U32.AND P6, PT, R4, R45, PT ;  /* 0x0000002d0400720c */ /* 0x000fe20003fc4070 */
[----:B------:R-:W-:Y:S01]  /*2950*/  IMAD.HI.U32 R24, R5, R49, RZ ;  /* 0x0000003105187227 */ /* 0x000fe200078e00ff */
[----:B------:R-:W-:-:S02]  /*2960*/  ISETP.GE.AND P0, PT, R64, RZ, PT ;  /* 0x000000ff4000720c */ /* 0x000fc40003f06270 */
[----:B------:R-:W-:Y:S01]  /*2970*/  IABS R70, R81 ;  /* 0x0000005100467213 */ /* 0x000fe20000000000 */
[----:B------:R-:W-:Y:S02]  /*2980*/  @!P1 IMAD.IADD R47, R47, 0x1, -R4 ;  /* 0x000000012f2f9824 */ /* 0x000fe400078e0a04 */
[----:B------:R-:W-:Y:S02]  /*2990*/  IMAD.MOV R24, RZ, RZ, -R24 ;  /* 0x000000ffff187224 */ /* 0x000fe400078e0a18 */
[----:B------:R-:W-:Y:S01]  /*29a0*/  @!P3 IMAD.MOV R52, RZ, RZ, -R52 ;  /* 0x000000ffff34b224 */ /* 0x000fe200078e0a34 */
[C---:B------:R-:W-:Y:S01]  /*29b0*/  ISETP.GT.U32.AND P3, PT, R4.reuse, R55, PT ;  /* 0x000000370400720c */ /* 0x040fe20003f64070 */
[----:B------:R-:W-:Y:S01]  /*29c0*/  @!P4 IMAD.IADD R51, R51, 0x1, -R4 ;  /* 0x000000013333c824 */ /* 0x000fe200078e0a04 */
[C---:B------:R-:W-:Y:S01]  /*29d0*/  ISETP.GT.U32.AND P1, PT, R4.reuse, R47, PT ;  /* 0x0000002f0400720c */ /* 0x040fe20003f24070 */
[----:B------:R-:W-:Y:S01]  /*29e0*/  IMAD R49, R4, R24, R49 ;  /* 0x0000001804317224 */ /* 0x000fe200078e0231 */
[----:B------:R-:W-:Y:S01]  /*29f0*/  ISETP.GE.AND P4, PT, R66, RZ, PT ;  /* 0x000000ff4200720c */ /* 0x000fe20003f86270 */
[----:B------:R-:W-:Y:S01]  /*2a00*/  IMAD.HI.U32 R24, R5, R46, RZ ;  /* 0x0000002e05187227 */ /* 0x000fe200078e00ff */
[----:B------:R-:W-:-:S03]  /*2a10*/  IABS R66, R65 ;  /* 0x0000004100427213 */ /* 0x000fc60000000000 */
[----:B------:R-:W-:Y:S01]  /*2a20*/  @!P5 IMAD.MOV R51, RZ, RZ, -R51 ;  /* 0x000000ffff33d224 */ /* 0x000fe200078e0a33 */
[----:B------:R-:W-:Y:S01]  /*2a30*/  ISETP.GE.AND P5, PT, R63, RZ, PT ;  /* 0x000000ff3f00720c */ /* 0x000fe20003fa6270 */
[----:B------:R-:W-:Y:S01]  /*2a40*/  @!P6 IMAD.IADD R45, R45, 0x1, -R4 ;  /* 0x000000012d2de824 */ /* 0x000fe200078e0a04 */
[C---:B------:R-:W-:Y:S01]  /*2a50*/  ISETP.GT.U32.AND P6, PT, R4.reuse, R49, PT ;  /* 0x000000310400720c */ /* 0x040fe20003fc4070 */
[----:B------:R-:W-:Y:S02]  /*2a60*/  IMAD.MOV R63, RZ, RZ, -R24 ;  /* 0x000000ffff3f7224 */ /* 0x000fe400078e0a18 */
[----:B------:R-:W-:Y:S02]  /*2a70*/  IMAD.MOV.U32 R58, RZ, RZ, R45 ;  /* 0x000000ffff3a7224 */ /* 0x000fe400078e002d */
[----:B------:R-:W-:Y:S02]  /*2a80*/  IMAD R45, R4, R63, R46 ;  /* 0x0000003f042d7224 */ /* 0x000fe400078e022e */
[----:B------:R-:W-:-:S02]  /*2a90*/  @!P3 IMAD.IADD R55, R55, 0x1, -R4 ;  /* 0x000000013737b824 */ /* 0x000fc400078e0a04 */
[----:B------:R-:W-:Y:S01]  /*2aa0*/  @!P1 IMAD.IADD R47, R47, 0x1, -R4 ;  /* 0x000000012f2f9824 */ /* 0x000fe200078e0a04 */
[C---:B------:R-:W-:Y:S01]  /*2ab0*/  ISETP.GT.U32.AND P1, PT, R4.reuse, R45, PT ;  /* 0x0000002d0400720c */ /* 0x040fe20003f24070 */
[----:B------:R-:W-:Y:S01]  /*2ac0*/  IMAD.HI.U32 R24, R5, R48, RZ ;  /* 0x0000003005187227 */ /* 0x000fe200078e00ff */
[----:B------:R-:W-:-:S03]  /*2ad0*/  ISETP.GT.U32.AND P3, PT, R4, R55, PT ;  /* 0x000000370400720c */ /* 0x000fc60003f64070 */
[----:B------:R-:W-:Y:S02]  /*2ae0*/  @!P6 IMAD.IADD R49, R49, 0x1, -R4 ;  /* 0x000000013131e824 */ /* 0x000fe400078e0a04 */
[----:B------:R-:W-:Y:S01]  /*2af0*/  IMAD.MOV R63, RZ, RZ, -R24 ;  /* 0x000000ffff3f7224 */ /* 0x000fe200078e0a18 */
[----:B------:R-:W-:Y:S01]  /*2b00*/  IABS R24, R3 ;  /* 0x0000000300187213 */ /* 0x000fe20000000000 */
[----:B------:R-:W-:Y:S01]  /*2b10*/  @!P4 IMAD.MOV R58, RZ, RZ, -R58 ;  /* 0x000000ffff3ac224 */ /* 0x000fe200078e0a3a */
[----:B------:R-:W-:Y:S01]  /*2b20*/  ISETP.GT.U32.AND P6, PT, R4, R49, PT ;  /* 0x000000310400720c */ /* 0x000fe20003fc4070 */
[----:B------:R-:W-:Y:S01]  /*2b30*/  IMAD.HI.U32 R46, R5, R50, RZ ;  /* 0x00000032052e7227 */ /* 0x000fe200078e00ff */
[----:B------:R-:W-:-:S03]  /*2b40*/  ISETP.GE.AND P4, PT, R3, RZ, PT ;  /* 0x000000ff0300720c */ /* 0x000fc60003f86270 */
[--C-:B------:R-:W-:Y:S02]  /*2b50*/  @!P1 IMAD.IADD R45, R45, 0x1, -R4.reuse ;  /* 0x000000012d2d9824 */ /* 0x100fe400078e0a04 */
[----:B------:R-:W-:Y:S01]  /*2b60*/  @!P3 IMAD.IADD R55, R55, 0x1, -R4 ;  /* 0x000000013737b824 */ /* 0x000fe200078e0a04 */
[----:B------:R-:W-:Y:S01]  /*2b70*/  ISETP.GE.AND P3, PT, R62, RZ, PT ;  /* 0x000000ff3e00720c */ /* 0x000fe20003f66270 */
[C---:B------:R-:W-:Y:S01]  /*2b80*/  IMAD R3, R4.reuse, R63, R48 ;  /* 0x0000003f04037224 */ /* 0x040fe200078e0230 */
[----:B------:R-:W-:Y:S01]  /*2b90*/  ISETP.GT.U32.AND P1, PT, R4, R45, PT ;  /* 0x0000002d0400720c */ /* 0x000fe20003f24070 */
[----:B------:R-:W-:Y:S01]  /*2ba0*/  @!P0 IMAD.MOV R55, RZ, RZ, -R55 ;  /* 0x000000ffff378224 */ /* 0x000fe200078e0a37 */
[----:B------:R-:W-:Y:S01]  /*2bb0*/  ISETP.GE.AND P0, PT, R60, RZ, PT ;  /* 0x000000ff3c00720c */ /* 0x000fe20003f06270 */
[----:B------:R-:W-:Y:S01]  /*2bc0*/  IMAD.MOV.U32 R48, RZ, RZ, R24 ;  /* 0x000000ffff307224 */ /* 0x000fe200078e0018 */
[----:B------:R-:W-:Y:S01]  /*2bd0*/  IABS R63, R61 ;  /* 0x0000003d003f7213 */ /* 0x000fe20000000000 */
[----:B------:R-:W-:-:S02]  /*2be0*/  IMAD.MOV.U32 R60, RZ, RZ, R47 ;  /* 0x000000ffff3c7224 */ /* 0x000fc400078e002f */
[----:B------:R-:W-:-:S04]  /*2bf0*/  IMAD.HI.U32 R24, R5, R48, RZ ;  /* 0x0000003005187227 */ /* 0x000fc800078e00ff */
[----:B------:R-:W-:Y:S01]  /*2c00*/  @!P5 IMAD.MOV R60, RZ, RZ, -R60 ;  /* 0x000000ffff3cd224 */ /* 0x000fe200078e0a3c */
[C---:B------:R-:W-:Y:S01]  /*2c10*/  ISETP.GT.U32.AND P5, PT, R4.reuse, R3, PT ;  /* 0x000000030400720c */ /* 0x040fe20003fa4070 */
[----:B------:R-:W-:Y:S02]  /*2c20*/  IMAD.MOV R47, RZ, RZ, -R24 ;  /* 0x000000ffff2f7224 */ /* 0x000fe400078e0a18 */
[----:B------:R-:W-:Y:S01]  /*2c30*/  @!P6 IMAD.IADD R49, R49, 0x1, -R4 ;  /* 0x000000013131e824 */ /* 0x000fe200078e0a04 */
[----:B------:R-:W-:Y:S01]  /*2c40*/  ISETP.GE.AND P6, PT, R59, RZ, PT ;  /* 0x000000ff3b00720c */ /* 0x000fe20003fc6270 */
[----:B------:R-:W-:Y:S02]  /*2c50*/  IMAD.MOV R59, RZ, RZ, -R46 ;  /* 0x000000ffff3b7224 */ /* 0x000fe400078e0a2e */
[----:B------:R-:W-:Y:S02]  /*2c60*/  IMAD R47, R4, R47, R48 ;  /* 0x0000002f042f7224 */ /* 0x000fe400078e0230 */
[----:B------:R-:W-:-:S02]  /*2c70*/  @!P1 IMAD.IADD R45, R45, 0x1, -R4 ;  /* 0x000000012d2d9824 */ /* 0x000fc400078e0a04 */
[C---:B------:R-:W-:Y:S01]  /*2c80*/  IMAD R59, R4.reuse, R59, R50 ;  /* 0x0000003b043b7224 */ /* 0x040fe200078e0232 */
[C---:B------:R-:W-:Y:S01]  /*2c90*/  ISETP.GT.U32.AND P1, PT, R4.reuse, R47, PT ;  /* 0x0000002f0400720c */ /* 0x040fe20003f24070 */
[----:B------:R-:W-:Y:S01]  /*2ca0*/  IMAD.MOV.U32 R64, RZ, RZ, R45 ;  /* 0x000000ffff407224 */ /* 0x000fe200078e002d */
[----:B------:R-:W-:Y:S01]  /*2cb0*/  IABS R50, R82 ;  /* 0x0000005200327213 */ /* 0x000fe20000000000 */
[----:B------:R-:W-:Y:S02]  /*2cc0*/  @!P5 IMAD.IADD R3, R3, 0x1, -R4 ;  /* 0x000000010303d824 */ /* 0x000fe400078e0a04 */
[----:B------:R-:W-:Y:S01]  /*2cd0*/  @!P3 IMAD.MOV R64, RZ, RZ, -R64 ;  /* 0x000000ffff40b224 */ /* 0x000fe200078e0a40 */
[C---:B------:R-:W-:Y:S01]  /*2ce0*/  ISETP.GT.U32.AND P3, PT, R4.reuse, R59, PT ;  /* 0x0000003b0400720c */ /* 0x040fe20003f64070 */
[----:B------:R-:W-:Y:S01]  /*2cf0*/  IMAD.HI.U32 R24, R5, R63, RZ ;  /* 0x0000003f05187227 */ /* 0x000fe200078e00ff */
[----:B------:R-:W-:-:S03]  /*2d00*/  ISETP.GT.U32.AND P5, PT, R4, R3, PT ;  /* 0x000000030400720c */ /* 0x000fc60003fa4070 */
[----:B------:R-:W-:Y:S02]  /*2d10*/  IMAD.MOV.U32 R62, RZ, RZ, R49 ;  /* 0x000000ffff3e7224 */ /* 0x000fe400078e0031 */
[----:B------:R-:W-:Y:S02]  /*2d20*/  IMAD.MOV R24, RZ, RZ, -R24 ;  /* 0x000000ffff187224 */ /* 0x000fe400078e0a18 */
[----:B------:R-:W-:Y:S02]  /*2d30*/  @!P1 IMAD.IADD R47, R47, 0x1, -R4 ;  /* 0x000000012f2f9824 */ /* 0x000fe400078e0a04 */
[----:B------:R-:W-:Y:S01]  /*2d40*/  @!P2 IMAD.MOV R62, RZ, RZ, -R62 ;  /* 0x000000ffff3ea224 */ /* 0x000fe200078e0a3e */
[----:B------:R-:W-:Y:S01]  /*2d50*/  ISETP.GE.AND P2, PT, R61, RZ, PT ;  /* 0x000000ff3d00720c */ /* 0x000fe20003f46270 */
[C---:B------:R-:W-:Y:S01]  /*2d60*/  IMAD R45, R4.reuse, R24, R63 ;  /* 0x00000018042d7224 */ /* 0x040fe200078e023f */
[----:B------:R-:W-:Y:S01]  /*2d70*/  IABS R61, R68 ;  /* 0x00000044003d7213 */ /* 0x000fe20000000000 */
[----:B------:R-:W-:Y:S01]  /*2d80*/  @!P3 IMAD.IADD R59, R59, 0x1, -R4 ;  /* 0x000000013b3bb824 */ /* 0x000fe200078e0a04 */
[----:B------:R-:W-:Y:S01]  /*2d90*/  ISETP.GT.U32.AND P1, PT, R4, R47, PT ;  /* 0x0000002f0400720c */ /* 0x000fe20003f24070 */
[----:B------:R-:W-:Y:S01]  /*2da0*/  IMAD.HI.U32 R46, R5, R66, RZ ;  /* 0x00000042052e7227 */ /* 0x000fe200078e00ff */
[----:B------:R-:W-:-:S02]  /*2db0*/  IABS R63, R84 ;  /* 0x00000054003f7213 */ /* 0x000fc40000000000 */
[C---:B------:R-:W-:Y:S01]  /*2dc0*/  ISETP.GT.U32.AND P3, PT, R4.reuse, R59, PT ;  /* 0x0000003b0400720c */ /* 0x040fe20003f64070 */
[----:B------:R-:W-:Y:S01]  /*2dd0*/  @!P5 IMAD.IADD R3, R3, 0x1, -R4 ;  /* 0x000000010303d824 */ /* 0x000fe200078e0a04 */
[----:B------:R-:W-:Y:S01]  /*2de0*/  ISETP.GT.U32.AND P5, PT, R4, R45, PT ;  /* 0x0000002d0400720c */ /* 0x000fe20003fa4070 */
[----:B------:R-:W-:Y:S02]  /*2df0*/  IMAD.MOV R49, RZ, RZ, -R46 ;  /* 0x000000ffff317224 */ /* 0x000fe400078e0a2e */
[----:B------:R-:W-:-:S04]  /*2e00*/  IMAD.HI.U32 R24, R5, R61, RZ ;  /* 0x0000003d05187227 */ /* 0x000fc800078e00ff */
[C---:B------:R-:W-:Y:S01]  /*2e10*/  IMAD R49, R4.reuse, R49, R66 ;  /* 0x0000003104317224 */ /* 0x040fe200078e0242 */
[----:B------:R-:W-:Y:S01]  /*2e20*/  IABS R66, R83 ;  /* 0x0000005300427213 */ /* 0x000fe20000000000 */
[----:B------:R-:W-:Y:S02]  /*2e30*/  IMAD.MOV R24, RZ, RZ, -R24 ;  /* 0x000000ffff187224 */ /* 0x000fe400078e0a18 */
[--C-:B------:R-:W-:Y:S01]  /*2e40*/  @!P1 IMAD.IADD R47, R47, 0x1, -R4.reuse ;  /* 0x000000012f2f9824 */ /* 0x100fe200078e0a04 */
[C---:B------:R-:W-:Y:S01]  /*2e50*/  ISETP.GT.U32.AND P1, PT, R4.reuse, R49, PT ;  /* 0x000000310400720c */ /* 0x040fe20003f24070 */
[C---:B------:R-:W-:Y:S02]  /*2e60*/  IMAD R61, R4.reuse, R24, R61 ;  /* 0x00000018043d7224 */ /* 0x040fe400078e023d */
[--C-:B------:R-:W-:Y:S02]  /*2e70*/  @!P5 IMAD.IADD R45, R45, 0x1, -R4.reuse ;  /* 0x000000012d2dd824 */ /* 0x100fe400078e0a04 */
[----:B------:R-:W-:Y:S01]  /*2e80*/  @!P3 IMAD.IADD R59, R59, 0x1, -R4 ;  /* 0x000000013b3bb824 */ /* 0x000fe200078e0a04 */
[C---:B------:R-:W-:Y:S01]  /*2e90*/  ISETP.GT.U32.AND P3, PT, R4.reuse, R61, PT ;  /* 0x0000003d0400720c */ /* 0x040fe20003f64070 */
[----:B------:R-:W-:Y:S01]  /*2ea0*/  IMAD.HI.U32 R46, R5, R63, RZ ;  /* 0x0000003f052e7227 */ /* 0x000fe200078e00ff */
[----:B------:R-:W-:-:S03]  /*2eb0*/  ISETP.GT.U32.AND P5, PT, R4, R45, PT ;  /* 0x0000002d0400720c */ /* 0x000fc60003fa4070 */
[----:B------:R-:W-:Y:S02]  /*2ec0*/  IMAD.MOV R46, RZ, RZ, -R46 ;  /* 0x000000ffff2e7224 */ /* 0x000fe400078e0a2e */
[----:B------:R-:W-:Y:S01]  /*2ed0*/  @!P1 IMAD.IADD R49, R49, 0x1, -R4 ;  /* 0x0000000131319824 */ /* 0x000fe200078e0a04 */
[----:B------:R-:W-:Y:S01]  /*2ee0*/  ISETP.GE.AND P1, PT, R65, RZ, PT ;  /* 0x000000ff4100720c */ /* 0x000fe20003f26270 */
[----:B------:R-:W-:Y:S02]  /*2ef0*/  IMAD R63, R4, R46, R63 ;  /* 0x0000002e043f7224 */ /* 0x000fe400078e023f */
[----:B------:R-:W-:-:S04]  /*2f00*/  IMAD.HI.U32 R24, R5, R50, RZ ;  /* 0x0000003205187227 */ /* 0x000fc800078e00ff */
[----:B------:R-:W-:Y:S01]  /*2f10*/  @!P3 IMAD.IADD R61, R61, 0x1, -R4 ;  /* 0x000000013d3db824 */ /* 0x000fe200078e0a04 */
[----:B------:R-:W-:Y:S01]  /*2f20*/  ISETP.GT.U32.AND P3, PT, R4, R49, PT ;  /* 0x000000310400720c */ /* 0x000fe20003f64070 */
[----:B------:R-:W-:-:S04]  /*2f30*/  IMAD.HI.U32 R46, R5, R66, RZ ;  /* 0x00000042052e7227 */ /* 0x000fc800078e00ff */
[----:B------:R-:W-:-:S04]  /*2f40*/  IMAD.HI.U32 R48, R5, R70, RZ ;  /* 0x0000004605307227 */ /* 0x000fc800078e00ff */
[----:B------:R-:W-:Y:S01]  /*2f50*/  @!P5 IMAD.IADD R45, R45, 0x1, -R4 ;  /* 0x000000012d2dd824 */ /* 0x000fe200078e0a04 */
[C---:B------:R-:W-:Y:S01]  /*2f60*/  ISETP.GT.U32.AND P5, PT, R4.reuse, R63, PT ;  /* 0x0000003f0400720c */ /* 0x040fe20003fa4070 */
[----:B------:R-:W-:Y:S01]  /*2f70*/  IMAD.MOV R67, RZ, RZ, -R24 ;  /* 0x000000ffff437224 */ /* 0x000fe200078e0a18 */
[----:B------:R-:W-:Y:S01]  /*2f80*/  IABS R24, R80 ;  /* 0x0000005000187213 */ /* 0x000fe20000000000 */
[----:B------:R-:W-:Y:S01]  /*2f90*/  IMAD.MOV R69, RZ, RZ, -R46 ;  /* 0x000000ffff457224 */ /* 0x000fe200078e0a2e */
[----:B------:R-:W-:Y:S01]  /*2fa0*/  IABS R46, R74 ;  /* 0x0000004a002e7213 */ /* 0x000fe20000000000 */
[----:B------:R-:W-:Y:S01]  /*2fb0*/  IMAD.MOV R71, RZ, RZ, -R48 ;  /* 0x000000ffff477224 */ /* 0x000fe200078e0a30 */
[----:B------:R-:W-:Y:S01]  /*2fc0*/  IABS R48, R0 ;  /* 0x0000000000307213 */ /* 0x000fe20000000000 */
[C---:B------:R-:W-:Y:S02]  /*2fd0*/  IMAD R65, R4.reuse, R67, R50 ;  /* 0x0000004304417224 */ /* 0x040fe400078e0232 */
[----:B------:R-:W-:-:S02]  /*2fe0*/  IMAD R67, R4, R69, R66 ;  /* 0x0000004504437224 */ /* 0x000fc400078e0242 */
[C---:B------:R-:W-:Y:S02]  /*2ff0*/  IMAD R69, R4.reuse, R71, R70 ;  /* 0x0000004704457224 */ /* 0x040fe400078e0246 */
[----:B------:R-:W-:Y:S02]  /*3000*/  IMAD.MOV.U32 R71, RZ, RZ, R24 ;  /* 0x000000ffff477224 */ /* 0x000fe400078e0018 */
[----:B------:R-:W-:Y:S01]  /*3010*/  @!P3 IMAD.IADD R49, R49, 0x1, -R4 ;  /* 0x000000013131b824 */ /* 0x000fe200078e0a04 */
[----:B------:R-:W-:Y:S01]  /*3020*/  ISETP.GT.U32.AND P3, PT, R4, R65, PT ;  /* 0x000000410400720c */ /* 0x000fe20003f64070 */
[----:B------:R-:W-:Y:S02]  /*3030*/  IMAD.MOV.U32 R66, RZ, RZ, R3 ;  /* 0x000000ffff427224 */ /* 0x000fe400078e0003 */
[----:B------:R-:W-:-:S04]  /*3040*/  IMAD.HI.U32 R3, R5, R71, RZ ;  /* 0x0000004705037227 */ /* 0x000fc800078e00ff */
        /* <DEDUP_REMOVED lines=8> */
[----:B------:R-:W-:Y:S01]  /*30d0*/  @!P3 IMAD.IADD R65, R65, 0x1, -R4 ;  /* 0x000000014141b824 */ /* 0x000fe200078e0a04 */
[C---:B------:R-:W-:Y:S01]  /*30e0*/  ISETP.GT.U32.AND P3, PT, R4.reuse, R71, PT ;  /* 0x000000470400720c */ /* 0x040fe20003f64070 */
[----:B------:R-:W-:Y:S02]  /*30f0*/  IMAD R73, R4, R3, R73 ;  /* 0x0000000304497224 */ /* 0x000fe400078e0249 */
[----:B------:R-:W-:-:S04]  /*3100*/  IMAD.HI.U32 R3, R5, R75, RZ ;  /* 0x0000004b05037227 */ /* 0x000fc800078e00ff */
[--C-:B------:R-:W-:Y:S01]  /*3110*/  @!P5 IMAD.IADD R61, R61, 0x1, -R4.reuse ;  /* 0x000000013d3dd824 */ /* 0x100fe200078e0a04 */
[C---:B------:R-:W-:Y:S01]  /*3120*/  ISETP.GT.U32.AND P5, PT, R4.reuse, R67, PT ;  /* 0x000000430400720c */ /* 0x040fe20003fa4070 */
[----:B------:R-:W-:Y:S02]  /*3130*/  IMAD.MOV R3, RZ, RZ, -R3 ;  /* 0x000000ffff037224 */ /* 0x000fe400078e0a03 */
[--C-:B------:R-:W-:Y:S01]  /*3140*/  @!P0 IMAD.IADD R63, R63, 0x1, -R4.reuse ;  /* 0x000000013f3f8824 */ /* 0x100fe200078e0a04 */
[C---:B------:R-:W-:Y:S01]  /*3150*/  ISETP.GT.U32.AND P0, PT, R4.reuse, R69, PT ;  /* 0x000000450400720c */ /* 0x040fe20003f04070 */
[C---:B------:R-:W-:Y:S02]  /*3160*/  IMAD R75, R4.reuse, R3, R75 ;  /* 0x00000003044b7224 */ /* 0x040fe400078e024b */
[----:B------:R-:W-:Y:S02]  /*3170*/  @!P3 IMAD.IADD R71, R71, 0x1, -R4 ;  /* 0x000000014747b824 */ /* 0x000fe400078e0a04 */
[----:B------:R-:W-:Y:S01]  /*3180*/  IMAD.MOV.U32 R72, RZ, RZ, R49 ;  /* 0x000000ffff487224 */ /* 0x000fe200078e0031 */
[----:B------:R-:W-:Y:S01]  /*3190*/  ISETP.GT.U32.AND P3, PT, R4, R75, PT ;  /* 0x0000004b0400720c */ /* 0x000fe20003f64070 */
[----:B------:R-:W-:-:S02]  /*31a0*/  @!P6 IMAD.MOV R59, RZ, RZ, -R59 ;  /* 0x000000ffff3be224 */ /* 0x000fc400078e0a3b */
[----:B------:R-:W-:Y:S01]  /*31b0*/  @!P5 IMAD.IADD R67, R67, 0x1, -R4 ;  /* 0x000000014343d824 */ /* 0x000fe200078e0a04 */
[----:B------:R-:W-:Y:S01]  /*31c0*/  ISETP.GT.U32.AND P5, PT, R4, R73, PT ;  /* 0x000000490400720c */ /* 0x000fe20003fa4070 */
[----:B------:R-:W-:Y:S02]  /*31d0*/  @!P1 IMAD.MOV R72, RZ, RZ, -R72 ;  /* 0x000000ffff489224 */ /* 0x000fe400078e0a48 */
[----:B------:R-:W-:Y:S01]  /*31e0*/  @!P0 IMAD.IADD R69, R69, 0x1, -R4 ;  /* 0x0000000145458824 */ /* 0x000fe200078e0a04 */
[----:B------:R-:W-:Y:S01]  /*31f0*/  ISETP.GE.AND P0, PT, R68, RZ, PT ;  /* 0x000000ff4400720c */ /* 0x000fe20003f06270 */
[----:B------:R-:W-:Y:S01]  /*3200*/  IMAD.MOV.U32 R68, RZ, RZ, R47 ;  /* 0x000000ffff447224 */ /* 0x000fe200078e002f */
[----:B------:R-:W-:Y:S01]  /*3210*/  ISETP.GT.U32.AND P6, PT, R4, R67, PT ;  /* 0x000000430400720c */ /* 0x000fe20003fc4070 */
[----:B------:R-:W-:-:S04]  /*3220*/  IMAD.HI.U32 R24, R5, R77, RZ ;  /* 0x0000004d05187227 */ /* 0x000fc800078e00ff */
[--C-:B------:R-:W-:Y:S02]  /*3230*/  @!P3 IMAD.IADD R75, R75, 0x1, -R4.reuse ;  /* 0x000000014b4bb824 */ /* 0x100fe400078e0a04 */
[----:B------:R-:W-:Y:S01]  /*3240*/  @!P5 IMAD.IADD R73, R73, 0x1, -R4 ;  /* 0x000000014949d824 */ /* 0x000fe200078e0a04 */
[C---:B------:R-:W-:Y:S01]  /*3250*/  ISETP.GT.U32.AND P5, PT, R4.reuse, R69, PT ;  /* 0x000000450400720c */ /* 0x040fe20003fa4070 */
[----:B------:R-:W-:Y:S01]  /*3260*/  @!P4 IMAD.MOV R68, RZ, RZ, -R68 ;  /* 0x000000ffff44c224 */ /* 0x000fe200078e0a44 */
[C---:B------:R-:W-:Y:S01]  /*3270*/  ISETP.GT.U32.AND P4, PT, R4.reuse, R65, PT ;  /* 0x000000410400720c */ /* 0x040fe20003f84070 */
[C---:B------:R-:W-:Y:S01]  /*3280*/  IMAD.HI.U32 R3, R5.reuse, R46, RZ ;  /* 0x0000002e05037227 */ /* 0x040fe200078e00ff */
[C---:B------:R-:W-:Y:S02]  /*3290*/  ISETP.GT.U32.AND P1, PT, R4.reuse, R75, PT ;  /* 0x0000004b0400720c */ /* 0x040fe40003f24070 */
[----:B------:R-:W-:Y:S01]  /*32a0*/  ISETP.GT.U32.AND P3, PT, R4, R73, PT ;  /* 0x000000490400720c */ /* 0x000fe20003f64070 */
[----:B------:R-:W-:-:S04]  /*32b0*/  IMAD.HI.U32 R5, R5, R48, RZ ;  /* 0x0000003005057227 */ /* 0x000fc800078e00ff */
[----:B------:R-:W-:Y:S02]  /*32c0*/  IMAD.MOV R24, RZ, RZ, -R24 ;  /* 0x000000ffff187224 */ /* 0x000fe400078e0a18 */
[----:B------:R-:W-:Y:S02]  /*32d0*/  IMAD.MOV R3, RZ, RZ, -R3 ;  /* 0x000000ffff037224 */ /* 0x000fe400078e0a03 */
[----:B------:R-:W-:Y:S02]  /*32e0*/  IMAD.MOV R5, RZ, RZ, -R5 ;  /* 0x000000ffff057224 */ /* 0x000fe400078e0a05 */
[----:B------:R-:W-:Y:S02]  /*32f0*/  IMAD.MOV.U32 R70, RZ, RZ, R45 ;  /* 0x000000ffff467224 */ /* 0x000fe400078e002d */
[----:B------:R-:W-:Y:S01]  /*3300*/  IMAD R77, R4, R24, R77 ;  /* 0x00000018044d7224 */ /* 0x000fe200078e024d */
[----:B------:R-:W-:Y:S01]  /*3310*/  LOP3.LUT R24, R2, 0x40, RZ, 0xc0, !PT ;  /* 0x0000004002187812 */ /* 0x000fe200078ec0ff */
[----:B------:R-:W-:-:S02]  /*3320*/  IMAD R45, R4, R3, R46 ;  /* 0x00000003042d7224 */ /* 0x000fc400078e022e */
[C---:B------:R-:W-:Y:S01]  /*3330*/  IMAD R47, R4.reuse, R5, R48 ;  /* 0x00000005042f7224 */ /* 0x040fe200078e0230 */
[----:B------:R-:W-:Y:S01]  /*3340*/  SHF.R.S32.HI R5, RZ, 0x1f, R112 ;  /* 0x0000001fff057819 */ /* 0x000fe20000011470 */
[--C-:B------:R-:W-:Y:S01]  /*3350*/  @!P4 IMAD.IADD R65, R65, 0x1, -R4.reuse ;  /* 0x000000014141c824 */ /* 0x100fe200078e0a04 */
[C---:B------:R-:W-:Y:S01]  /*3360*/  ISETP.GT.U32.AND P4, PT, R4.reuse, R77, PT ;  /* 0x0000004d0400720c */ /* 0x040fe20003f84070 */
[--C-:B------:R-:W-:Y:S01]  /*3370*/  @!P6 IMAD.IADD R67, R67, 0x1, -R4.reuse ;  /* 0x000000014343e824 */ /* 0x100fe200078e0a04 */
[C---:B------:R-:W-:Y:S01]  /*3380*/  ISETP.GT.U32.AND P6, PT, R4.reuse, R45, PT ;  /* 0x0000002d0400720c */ /* 0x040fe20003fc4070 */
[----:B------:R-:W-:Y:S01]  /*3390*/  @!P1 IMAD.IADD R75, R75, 0x1, -R4 ;  /* 0x000000014b4b9824 */ /* 0x000fe200078e0a04 */
[C---:B------:R-:W-:Y:S01]  /*33a0*/  ISETP.GT.U32.AND P1, PT, R4.reuse, R47, PT ;  /* 0x0000002f0400720c */ /* 0x040fe20003f24070 */
[----:B------:R-:W-:Y:S01]  /*33b0*/  @!P2 IMAD.MOV R70, RZ, RZ, -R70 ;  /* 0x000000ffff46a224 */ /* 0x000fe200078e0a46 */
[----:B------:R-:W-:Y:S01]  /*33c0*/  ISETP.GT.U32.AND P2, PT, R4, R71, PT ;  /* 0x000000470400720c */ /* 0x000fe20003f44070 */
[--C-:B------:R-:W-:Y:S01]  /*33d0*/  @!P3 IMAD.IADD R73, R73, 0x1, -R4.reuse ;  /* 0x000000014949b824 */ /* 0x100fe200078e0a04 */
[----:B------:R-:W-:Y:S01]  /*33e0*/  ISETP.GE.AND P3, PT, R83, RZ, PT ;  /* 0x000000ff5300720c */ /* 0x000fe20003f66270 */
[--C-:B------:R-:W-:Y:S01]  /*33f0*/  @!P5 IMAD.IADD R69, R69, 0x1, -R4.reuse ;  /* 0x000000014545d824 */ /* 0x100fe200078e0a04 */
[----:B------:R-:W-:Y:S01]  /*3400*/  ISETP.GE.AND P5, PT, R84, RZ, PT ;  /* 0x000000ff5400720c */ /* 0x000fe20003fa6270 */
[----:B------:R-:W-:Y:S01]  /*3410*/  @!P0 IMAD.MOV R61, RZ, RZ, -R61 ;  /* 0x000000ffff3d8224 */ /* 0x000fe200078e0a3d */
[----:B------:R-:W-:Y:S01]  /*3420*/  LEA.HI R112, R5, R112, RZ, 0x7 ;  /* 0x0000007005707211 */ /* 0x000fe200078f38ff */
[--C-:B------:R-:W-:Y:S01]  /*3430*/  @!P4 IMAD.IADD R77, R77, 0x1, -R4.reuse ;  /* 0x000000014d4dc824 */ /* 0x100fe200078e0a04 */
[----:B------:R-:W-:Y:S01]  /*3440*/  ISETP.GE.AND P4, PT, R81, RZ, PT ;  /* 0x000000ff5100720c */ /* 0x000fe20003f86270 */
[--C-:B------:R-:W-:Y:S01]  /*3450*/  @!P6 IMAD.IADD R45, R45, 0x1, -R4.reuse ;  /* 0x000000012d2de824 */ /* 0x100fe200078e0a04 */
[----:B------:R-:W-:Y:S01]  /*3460*/  LOP3.LUT R5, RZ, R57, RZ, 0x33, !PT ;  /* 0x00000039ff057212 */ /* 0x000fe200078e33ff */
[--C-:B------:R-:W-:Y:S01]  /*3470*/  @!P1 IMAD.IADD R47, R47, 0x1, -R4.reuse ;  /* 0x000000012f2f9824 */ /* 0x100fe200078e0a04 */
[----:B------:R-:W-:Y:S01]  /*3480*/  ISETP.GT.U32.AND P0, PT, R4, R77, PT ;  /* 0x0000004d0400720c */ /* 0x000fe20003f04070 */
[--C-:B------:R-:W-:Y:S01]  /*3490*/  @!P2 IMAD.IADD R71, R71, 0x1, -R4.reuse ;  /* 0x000000014747a824 */ /* 0x100fe200078e0a04 */
[----:B------:R-:W-:Y:S01]  /*34a0*/  ISETP.GE.AND P2, PT, R82, RZ, PT ;  /* 0x000000ff5200720c */ /* 0x000fe20003f46270 */
[----:B------:R-:W-:Y:S01]  /*34b0*/  @!P3 IMAD.MOV R67, RZ, RZ, -R67 ;  /* 0x000000ffff43b224 */ /* 0x000fe200078e0a43 */
[C---:B------:R-:W-:Y:S01]  /*34c0*/  ISETP.GT.U32.AND P6, PT, R4.reuse, R45, PT ;  /* 0x0000002d0400720c */ /* 0x040fe20003fc4070 */
[----:B------:R-:W-:Y:S01]  /*34d0*/  @!P5 IMAD.MOV R63, RZ, RZ, -R63 ;  /* 0x000000ffff3fd224 */ /* 0x000fe200078e0a3f */
[----:B------:R-:W-:Y:S01]  /*34e0*/  ISETP.GT.U32.AND P3, PT, R4, R47, PT ;  /* 0x0000002f0400720c */ /* 0x000fe20003f64070 */
[----:B------:R-:W-:Y:S01]  /*34f0*/  IMAD.SHL.U32 R3, R2, 0x2, RZ ;  /* 0x0000000202037824 */ /* 0x000fe200078e00ff */
[----:B------:R-:W-:Y:S01]  /*3500*/  ISETP.GE.AND P5, PT, R80, RZ, PT ;  /* 0x000000ff5000720c */ /* 0x000fe20003fa6270 */
[----:B------:R-:W-:Y:S01]  /*3510*/  @!P4 IMAD.MOV R69, RZ, RZ, -R69 ;  /* 0x000000ffff45c224 */ /* 0x000fe200078e0a45 */
[----:B------:R-:W-:Y:S01]  /*3520*/  ISETP.GE.AND P1, PT, R78, RZ, PT ;  /* 0x000000ff4e00720c */ /* 0x000fe20003f26270 */
[----:B------:R-:W-:Y:S01]  /*3530*/  IMAD R111, R111, UR5, RZ ;  /* 0x000000056f6f7c24 */ /* 0x000fe2000f8e02ff */
[----:B------:R-:W-:Y:S01]  /*3540*/  ISETP.NE.AND P4, PT, R57, RZ, PT ;  /* 0x000000ff3900720c */ /* 0x000fe20003f85270 */
[--C-:B------:R-:W-:Y:S01]  /*3550*/  @!P0 IMAD.IADD R77, R77, 0x1, -R4.reuse ;  /* 0x000000014d4d8824 */ /* 0x100fe200078e0a04 */
[----:B------:R-:W-:Y:S01]  /*3560*/  ISETP.GE.AND P0, PT, R76, RZ, PT ;  /* 0x000000ff4c00720c */ /* 0x000fe20003f06270 */
[----:B------:R-:W-:Y:S01]  /*3570*/  @!P2 IMAD.MOV R65, RZ, RZ, -R65 ;  /* 0x000000ffff41a224 */ /* 0x000fe200078e0a41 */
[----:B------:R-:W-:Y:S01]  /*3580*/  ISETP.GE.AND P2, PT, R79, RZ, PT ;  /* 0x000000ff4f00720c */ /* 0x000fe20003f46270 */
[--C-:B------:R-:W-:Y:S01]  /*3590*/  @!P6 IMAD.IADD R45, R45, 0x1, -R4.reuse ;  /* 0x000000012d2de824 */ /* 0x100fe200078e0a04 */
[----:B------:R-:W-:Y:S01]  /*35a0*/  ISETP.GE.AND P6, PT, R74, RZ, PT ;  /* 0x000000ff4a00720c */ /* 0x000fe20003fc6270 */
[----:B------:R-:W-:Y:S01]  /*35b0*/  @!P3 IMAD.IADD R47, R47, 0x1, -R4 ;  /* 0x000000012f2fb824 */ /* 0x000fe200078e0a04 */
[----:B------:R-:W-:Y:S01]  /*35c0*/  ISETP.GE.AND P3, PT, R0, RZ, PT ;  /* 0x000000ff0000720c */ /* 0x000fe20003f66270 */
[----:B------:R-:W-:Y:S01]  /*35d0*/  IMAD R4, R110, UR60, RZ ;  /* 0x0000003c6e047c24 */ /* 0x000fe2000f8e02ff */
[----:B------:R-:W-:Y:S01]  /*35e0*/  LOP3.LUT R3, R3, 0x7e, RZ, 0xc0, !PT ;  /* 0x0000007e03037812 */ /* 0x000fe200078ec0ff */
[----:B------:R-:W-:Y:S01]  /*35f0*/  IMAD.MOV.U32 R74, RZ, RZ, R45 ;  /* 0x000000ffff4a7224 */ /* 0x000fe200078e002d */
[C---:B------:R-:W-:Y:S01]  /*3600*/  SEL R6, R5.reuse, R6, !P4 ;  /* 0x0000000605067207 */ /* 0x040fe20006000000 */
[----:B------:R-:W-:Y:S01]  /*3610*/  IMAD.MOV.U32 R76, RZ, RZ, R47 ;  /* 0x000000ffff4c7224 */ /* 0x000fe200078e002f */
[C---:B------:R-:W-:Y:S01]  /*3620*/  SEL R8, R5.reuse, R8, !P4 ;  /* 0x0000000805087207 */ /* 0x040fe20006000000 */
[C-C-:B------:R-:W-:Y:S01]  /*3630*/  IMAD R2, R24.reuse, 0x100, R3.reuse ;  /* 0x0000010018027824 */ /* 0x140fe200078e0203 */
[C---:B------:R-:W-:Y:S01]  /*3640*/  SEL R11, R5.reuse, R11, !P4 ;  /* 0x0000000b050b7207 */ /* 0x040fe20006000000 */
[----:B------:R-:W-:Y:S01]  /*3650*/  IMAD R3, R24, 0x80, R3 ;  /* 0x0000008018037824 */ /* 0x000fe200078e0203 */
[C---:B------:R-:W-:Y:S01]  /*3660*/  SEL R10, R5.reuse, R10, !P4 ;  /* 0x0000000a050a7207 */ /* 0x040fe20006000000 */
[----:B------:R-:W-:Y:S01]  /*3670*/  @!P5 IMAD.MOV R71, RZ, RZ, -R71 ;  /* 0x000000ffff47d224 */ /* 0x000fe200078e0a47 */
[----:B------:R-:W-:Y:S01]  /*3680*/  LEA R24, P5, R4, UR8, 0x1 ;  /* 0x0000000804187c11 */ /* 0x000fe2000f8a08ff */
[----:B------:R-:W-:Y:S01]  /*3690*/  IMAD R6, R6, UR10, RZ ;  /* 0x0000000a06067c24 */ /* 0x000fe2000f8e02ff */
[C---:B------:R-:W-:Y:S01]  /*36a0*/  SEL R45, R5.reuse, R15, !P4 ;  /* 0x0000000f052d7207 */ /* 0x040fe20006000000 */
[----:B------:R-:W-:Y:S01]  /*36b0*/  @!P1 IMAD.MOV R73, RZ, RZ, -R73 ;  /* 0x000000ffff499224 */ /* 0x000fe200078e0a49 */
        /* <DEDUP_REMOVED lines=9> */
[----:B------:R-:W-:Y:S01]  /*3750*/  IMAD R8, R8, UR10, RZ ;  /* 0x0000000a08087c24 */ /* 0x000fe2000f8e02ff */
[----:B------:R-:W-:Y:S01]  /*3760*/  SEL R18, R5, R18, !P4 ;  /* 0x0000001205127207 */ /* 0x000fe20006000000 */
[----:B------:R-:W-:Y:S01]  /*3770*/  IMAD R11, R11, UR10, RZ ;  /* 0x0000000a0b0b7c24 */ /* 0x000fe2000f8e02ff */
[----:B------:R-:W-:Y:S01]  /*3780*/  SEL R20, R5, R20, !P4 ;  /* 0x0000001405147207 */ /* 0x000fe20006000000 */
[----:B------:R-:W-:Y:S01]  /*3790*/  IMAD R10, R10, UR10, RZ ;  /* 0x0000000a0a0a7c24 */ /* 0x000fe2000f8e02ff */
[----:B------:R-:W-:Y:S01]  /*37a0*/  LEA.HI.X.SX32 R25, R4, UR9, 0x1, P5 ;  /* 0x0000000904197c11 */ /* 0x000fe2000a8f0eff */
[----:B------:R-:W-:Y:S01]  /*37b0*/  IMAD R45, R45, UR10, RZ ;  /* 0x0000000a2d2d7c24 */ /* 0x000fe2000f8e02ff */
[----:B------:R-:W-:Y:S01]  /*37c0*/  SEL R22, R5, R22, !P4 ;  /* 0x0000001605167207 */ /* 0x000fe20006000000 */
[----:B------:R-:W-:Y:S01]  /*37d0*/  IMAD R9, R9, UR10, RZ ;  /* 0x0000000a09097c24 */ /* 0x000fe2000f8e02ff */
[----:B------:R-:W-:Y:S01]  /*37e0*/  LEA R90, P5, R6, R24, 0x1 ;  /* 0x00000018065a7211 */ /* 0x000fe200078a08ff */
[----:B------:R-:W-:Y:S01]  /*37f0*/  IMAD R46, R46, UR10, RZ ;  /* 0x0000000a2e2e7c24 */ /* 0x000fe2000f8e02ff */
[C---:B------:R-:W-:Y:S01]  /*3800*/  SEL R7, R5.reuse, R7, !P4 ;  /* 0x0000000705077207 */ /* 0x040fe20006000000 */
[----:B------:R-:W-:Y:S01]  /*3810*/  IMAD R17, R16, UR10, RZ ;  /* 0x0000000a10117c24 */ /* 0x000fe2000f8e02ff */
[C---:B------:R-:W-:Y:S01]  /*3820*/  SEL R13, R5.reuse, R13, !P4 ;  /* 0x0000000d050d7207 */ /* 0x040fe20006000000 */
[----:B------:R-:W-:Y:S01]  /*3830*/  IMAD R50, R50, UR10, RZ ;  /* 0x0000000a32327c24 */ /* 0x000fe2000f8e02ff */
[----:B------:R-:W-:Y:S01]  /*3840*/  SEL R14, R5, R14, !P4 ;  /* 0x0000000e050e7207 */ /* 0x000fe20006000000 */
[----:B------:R-:W-:Y:S01]  /*3850*/  IMAD R7, R7, UR10, RZ ;  /* 0x0000000a07077c24 */ /* 0x000fe2000f8e02ff */
[C---:B------:R-:W-:Y:S01]  /*3860*/  SEL R47, R5.reuse, R19, !P4 ;  /* 0x00000013052f7207 */ /* 0x040fe20006000000 */
[----:B------:R-:W-:Y:S01]  /*3870*/  IMAD R19, R18, UR10, RZ ;  /* 0x0000000a12137c24 */ /* 0x000fe2000f8e02ff */
[C---:B------:R-:W-:Y:S01]  /*3880*/  SEL R48, R5.reuse, R21, !P4 ;  /* 0x0000001505307207 */ /* 0x040fe20006000000 */
[----:B------:R-:W-:Y:S01]  /*3890*/  IMAD R21, R20, UR10, RZ ;  /* 0x0000000a14157c24 */ /* 0x000fe2000f8e02ff */
[C---:B------:R-:W-:Y:S01]  /*38a0*/  SEL R49, R5.reuse, R23, !P4 ;  /* 0x0000001705317207 */ /* 0x040fe20006000000 */
[----:B------:R-:W-:Y:S01]  /*38b0*/  IMAD R23, R22, UR10, RZ ;  /* 0x0000000a16177c24 */ /* 0x000fe2000f8e02ff */
[----:B------:R-:W-:Y:S01]  /*38c0*/  SEL R26, R5, R26, !P4 ;  /* 0x0000001a051a7207 */ /* 0x000fe20006000000 */
[----:B------:R-:W-:Y:S01]  /*38d0*/  IMAD R13, R13, UR10, RZ ;  /* 0x0000000a0d0d7c24 */ /* 0x000fe2000f8e02ff */
[----:B------:R-:W-:Y:S01]  /*38e0*/  SEL R27, R5, R27, !P4 ;  /* 0x0000001b051b7207 */ /* 0x000fe20006000000 */
        /* <DEDUP_REMOVED lines=87> */
[-C--:B------:R-:W-:Y:S01]  /*3e60*/  LEA R93, P2, R8, R24.reuse, 0x1 ;  /* 0x00000018085d7211 */ /* 0x080fe200078408ff */
[----:B------:R-:W-:Y:S01]  /*3e70*/  IMAD R71, R71, UR10, RZ ;  /* 0x0000000a47477c24 */ /* 0x000fe2000f8e02ff */
[-C--:B------:R-:W-:Y:S01]  /*3e80*/  LEA R94, P1, R11, R24.reuse, 0x1 ;  /* 0x000000180b5e7211 */ /* 0x080fe200078208ff */
[----:B------:R-:W-:Y:S01]  /*3e90*/  IMAD R73, R73, UR10, RZ ;  /* 0x0000000a49497c24 */ /* 0x000fe2000f8e02ff */
[-C--:B------:R-:W-:Y:S01]  /*3ea0*/  LEA.HI.X.SX32 R16, R6, R25.reuse, 0x1, P5 ;  /* 0x0000001906107211 */ /* 0x080fe200028f0eff */
        /* <DEDUP_REMOVED lines=8> */
[----:B------:R-:W-:Y:S01]  /*3f30*/  ULDC.64 UR8, c[0x0][0x210] ;  /* 0x0000840000087ab9 */ /* 0x000fe20000000a00 */
[-C--:B------:R-:W-:Y:S01]  /*3f40*/  LEA R100, P2, R46, R24.reuse, 0x1 ;  /* 0x000000182e647211 */ /* 0x080fe200078408ff */
[----:B------:R-:W-:Y:S01]  /*3f50*/  UIADD3 UR5, UR4, 0x8000, URZ ;  /* 0x0000800004057890 */ /* 0x000fe2000fffe03f */
[-C--:B------:R-:W-:Y:S01]  /*3f60*/  LEA R95, P0, R5, R24.reuse, 0x1 ;  /* 0x00000018055f7211 */ /* 0x080fe200078008ff */
[----:B------:R-:W-:Y:S01]  /*3f70*/  USHF.L.U32 UR60, UR60, 0x7, URZ ;  /* 0x000000073c3c7899 */ /* 0x000fe2000800063f */
[-C--:B------:R-:W-:Y:S01]  /*3f80*/  LEA.HI.X.SX32 R4, R11, R25.reuse, 0x1, P1 ;  /* 0x000000190b047211 */ /* 0x080fe200008f0eff */
[----:B------:R-:W-:Y:S01]  /*3f90*/  USHF.R.U32.HI UR5, URZ, 0x4, UR5 ;  /* 0x000000043f057899 */ /* 0x000fe20008011605 */
[-C--:B------:R-:W-:Y:S01]  /*3fa0*/  LEA.HI.X.SX32 R14, R10, R25.reuse, 0x1, P6 ;  /* 0x000000190a0e7211 */ /* 0x080fe200030f0eff */
[----:B------:R-:W-:Y:S01]  /*3fb0*/  USHF.R.S32.HI UR10, URZ, 0x1f, UR60 ;  /* 0x0000001f3f0a7899 */ /* 0x000fe2000801143c */
[-C--:B------:R-:W-:Y:S01]  /*3fc0*/  LEA R101, P1, R19, R24.reuse, 0x1 ;  /* 0x0000001813657211 */ /* 0x080fe200078208ff */
[----:B------:R-:W-:Y:S01]  /*3fd0*/  USGXT.U32 UR38, UR5, 0xe ;  /* 0x0000000e0526789a */ /* 0x000fe20008000000 */
[-C--:B------:R-:W-:Y:S01]  /*3fe0*/  LEA.HI.X.SX32 R8, R45, R25.reuse, 0x1, P5 ;  /* 0x000000192d087211 */ /* 0x080fe200028f0eff */
[----:B------:R-:W-:Y:S01]  /*3ff0*/  USHF.L.U32 UR5, UR60, 0x1, URZ ;  /* 0x000000013c057899 */ /* 0x000fe2000800063f */
[----:B------:R-:W-:Y:S01]  /*4000*/  LEA.HI.X.SX32 R12, R9, R25, 0x1, P4 ;  /* 0x00000019090c7211 */ /* 0x000fe200020f0eff */
[----:B------:R-:W-:Y:S01]  /*4010*/  USHF.L.U64.HI UR60, UR60, 0x1, UR10 ;  /* 0x000000013c3c7899 */ /* 0x000fe2000801020a */
[----:B------:R-:W-:-:S02]  /*4020*/  LEA R105, P5, R23, R24, 0x1 ;  /* 0x0000001817697211 */ /* 0x000fc400078a08ff */
[----:B------:R-:W-:Y:S02]  /*4030*/  CS2R R78, SRZ ;  /* 0x00000000004e7805 */ /* 0x000fe4000001ff00 */
[-C--:B------:R-:W-:Y:S02]  /*4040*/  LEA.HI.X.SX32 R10, R46, R25.reuse, 0x1, P2 ;  /* 0x000000192e0a7211 */ /* 0x080fe400010f0eff */
[----:B------:R-:W-:Y:S02]  /*4050*/  CS2R R80, SRZ ;  /* 0x0000000000507805 */ /* 0x000fe4000001ff00 */
[----:B------:R-:W-:Y:S02]  /*4060*/  LEA R96, P4, R13, R24, 0x1 ;  /* 0x000000180d607211 */ /* 0x000fe400078808ff */
[----:B------:R-:W-:Y:S02]  /*4070*/  CS2R R82, SRZ ;  /* 0x0000000000527805 */ /* 0x000fe4000001ff00 */
[----:B------:R-:W-:-:S02]  /*4080*/  LEA.HI.X.SX32 R5, R5, R25, 0x1, P0 ;  /* 0x0000001905057211 */ /* 0x000fc400000f0eff */
[----:B------:R-:W-:Y:S02]  /*4090*/  CS2R R84, SRZ ;  /* 0x0000000000547805 */ /* 0x000fe4000001ff00 */
[-C--:B------:R-:W-:Y:S02]  /*40a0*/  LEA R107, P2, R50, R24.reuse, 0x1 ;  /* 0x00000018326b7211 */ /* 0x080fe400078408ff */
[-C--:B------:R-:W-:Y:S02]  /*40b0*/  LEA R92, P3, R7, R24.reuse, 0x1 ;  /* 0x00000018075c7211 */ /* 0x080fe400078608ff */
[-C--:B------:R-:W-:Y:S02]  /*40c0*/  LEA R102, P0, R47, R24.reuse, 0x1 ;  /* 0x000000182f667211 */ /* 0x080fe400078008ff */
[----:B------:R-:W-:Y:S02]  /*40d0*/  LEA R97, P6, R15, R24, 0x1 ;  /* 0x000000180f617211 */ /* 0x000fe400078c08ff */
[----:B------:R-:W-:-:S02]  /*40e0*/  LEA.HI.X.SX32 R11, R19, R25, 0x1, P1 ;  /* 0x00000019130b7211 */ /* 0x000fc400008f0eff */
[-C--:B------:R-:W-:Y:S02]  /*40f0*/  LEA.HI.X.SX32 R19, R23, R25.reuse, 0x1, P5 ;  /* 0x0000001917137211 */ /* 0x080fe400028f0eff */
[-C--:B------:R-:W-:Y:S02]  /*4100*/  LEA.HI.X.SX32 R6, R13, R25.reuse, 0x1, P4 ;  /* 0x000000190d067211 */ /* 0x080fe400020f0eff */
[-C--:B------:R-:W-:Y:S02]  /*4110*/  LEA.HI.X.SX32 R23, R50, R25.reuse, 0x1, P2 ;  /* 0x0000001932177211 */ /* 0x080fe400010f0eff */
[-C--:B------:R-:W-:Y:S02]  /*4120*/  LEA.HI.X.SX32 R18, R7, R25.reuse, 0x1, P3 ;  /* 0x0000001907127211 */ /* 0x080fe400018f0eff */
[----:B------:R-:W-:Y:S02]  /*4130*/  LEA R108, P1, R26, R24, 0x1 ;  /* 0x000000181a6c7211 */ /* 0x000fe400078208ff */
[----:B------:R-:W-:-:S02]  /*4140*/  LEA.HI.X.SX32 R13, R47, R25, 0x1, P0 ;  /* 0x000000192f0d7211 */ /* 0x000fc400000f0eff */
[-C--:B------:R-:W-:Y:S02]  /*4150*/  LEA R216, P2, R32, R24.reuse, 0x1 ;  /* 0x0000001820d87211 */ /* 0x080fe400078408ff */
[-C--:B------:R-:W-:Y:S02]  /*4160*/  LEA R99, P3, R17, R24.reuse, 0x1 ;  /* 0x0000001811637211 */ /* 0x080fe400078608ff */
[-C--:B------:R-:W-:Y:S02]  /*4170*/  LEA R103, P4, R21, R24.reuse, 0x1 ;  /* 0x0000001815677211 */ /* 0x080fe400078808ff */
[----:B------:R-:W-:Y:S02]  /*4180*/  LEA.HI.X.SX32 R7, R15, R25, 0x1, P6 ;  /* 0x000000190f077211 */ /* 0x000fe400030f0eff */
[-C--:B------:R-:W-:Y:S02]  /*4190*/  LEA R109, P0, R27, R24.reuse, 0x1 ;  /* 0x000000181b6d7211 */ /* 0x080fe400078008ff */
[----:B------:R-:W-:-:S02]  /*41a0*/  LEA R104, P6, R48, R24, 0x1 ;  /* 0x0000001830687211 */ /* 0x000fc400078c08ff */
[-C--:B------:R-:W-:Y:S02]  /*41b0*/  LEA.HI.X.SX32 R89, R26, R25.reuse, 0x1, P1 ;  /* 0x000000191a597211 */ /* 0x080fe400008f0eff */
[-C--:B------:R-:W-:Y:S02]  /*41c0*/  LEA.HI.X.SX32 R215, R32, R25.reuse, 0x1, P2 ;  /* 0x0000001920d77211 */ /* 0x080fe400010f0eff */
[-C--:B------:R-:W-:Y:S02]  /*41d0*/  LEA.HI.X.SX32 R9, R17, R25.reuse, 0x1, P3 ;  /* 0x0000001911097211 */ /* 0x080fe400018f0eff */
[-C--:B------:R-:W-:Y:S02]  /*41e0*/  LEA.HI.X.SX32 R15, R21, R25.reuse, 0x1, P4 ;  /* 0x00000019150f7211 */ /* 0x080fe400020f0eff */
[----:B------:R-:W-:Y:S02]  /*41f0*/  LEA R223, P1, R33, R24, 0x1 ;  /* 0x0000001821df7211 */ /* 0x000fe400078208ff */
[----:B------:R-:W-:-:S02]  /*4200*/  LEA.HI.X.SX32 R91, R27, R25, 0x1, P0 ;  /* 0x000000191b5b7211 */ /* 0x000fc400000f0eff */
[----:B------:R-:W-:Y:S02]  /*4210*/  CS2R R26, SRZ ;  /* 0x00000000001a7805 */ /* 0x000fe4000001ff00 */
[-C--:B------:R-:W-:Y:S02]  /*4220*/  LEA R110, P2, R39, R24.reuse, 0x1 ;  /* 0x00000018276e7211 */ /* 0x080fe400078408ff */
[-C--:B------:R-:W-:Y:S02]  /*4230*/  LEA R196, P4, R28, R24.reuse, 0x1 ;  /* 0x000000181cc47211 */ /* 0x080fe400078808ff */
[----:B------:R-:W-:Y:S01]  /*4240*/  LEA.HI.X.SX32 R17, R48, R25, 0x1, P6 ;  /* 0x0000001930117211 */ /* 0x000fe200030f0eff */
[----:B------:R0:W-:Y:S01]  /*4250*/  STL [R1+0x4], R110 ;  /* 0x0000046e01007387 */ /* 0x0001e20000100800 */
[-C--:B------:R-:W-:Y:S02]  /*4260*/  LEA R226, P0, R34, R24.reuse, 0x1 ;  /* 0x0000001822e27211 */ /* 0x080fe400078008ff */
[----:B------:R-:W-:-:S02]  /*4270*/  LEA R203, P6, R29, R24, 0x1 ;  /* 0x000000181dcb7211 */ /* 0x000fc400078c08ff */
[-C--:B------:R-:W-:Y:S02]  /*4280*/  LEA R106, P3, R49, R24.reuse, 0x1 ;  /* 0x00000018316a7211 */ /* 0x080fe400078608ff */
[-C--:B------:R-:W-:Y:S02]  /*4290*/  LEA.HI.X.SX32 R219, R33, R25.reuse, 0x1, P1 ;  /* 0x0000001921db7211 */ /* 0x080fe400008f0eff */
[----:B------:R-:W-:Y:S02]  /*42a0*/  CS2R R32, SRZ ;  /* 0x0000000000207805 */ /* 0x000fe4000001ff00 */
[-C--:B------:R-:W-:Y:S02]  /*42b0*/  LEA.HI.X.SX32 R193, R28, R25.reuse, 0x1, P4 ;  /* 0x000000191cc17211 */ /* 0x080fe400020f0eff */
[----:B------:R-:W-:Y:S02]  /*42c0*/  LEA R113, P1, R40, R24, 0x1 ;  /* 0x0000001828717211 */ /* 0x000fe400078208ff */
[----:B------:R-:W-:-:S02]  /*42d0*/  LEA.HI.X.SX32 R225, R34, R25, 0x1, P0 ;  /* 0x0000001922e17211 */ /* 0x000fc400000f0eff */
[-C--:B------:R-:W-:Y:S01]  /*42e0*/  LEA R233, P4, R35, R24.reuse, 0x1 ;  /* 0x0000001823e97211 */ /* 0x080fe200078808ff */
[----:B------:R1:W-:Y:S01]  /*42f0*/  STL [R1+0xc], R113 ;  /* 0x00000c7101007387 */ /* 0x0003e20000100800 */
[-C--:B------:R-:W-:Y:S02]  /*4300*/  LEA.HI.X.SX32 R202, R29, R25.reuse, 0x1, P6 ;  /* 0x000000191dca7211 */ /* 0x080fe400030f0eff */
[----:B------:R-:W-:Y:S02]  /*4310*/  CS2R R28, SRZ ;  /* 0x00000000001c7805 */ /* 0x000fe4000001ff00 */
[-C--:B0-----:R-:W-:Y:S02]  /*4320*/  LEA R110, P0, R41, R24.reuse, 0x1 ;  /* 0x00000018296e7211 */ /* 0x081fe400078008ff */
[-C--:B------:R-:W-:Y:S02]  /*4330*/  LEA R209, P5, R30, R24.reuse, 0x1 ;  /* 0x000000181ed17211 */ /* 0x080fe400078a08ff */
[----:B------:R-:W-:Y:S01]  /*4340*/  LEA.HI.X.SX32 R21, R49, R25, 0x1, P3 ;  /* 0x0000001931157211 */ /* 0x000fe200018f0eff */
[----:B------:R0:W-:Y:S01]  /*4350*/  STL [R1+0x14], R110 ;  /* 0x0000146e01007387 */ /* 0x0001e20000100800 */
[----:B------:R-:W-:-:S02]  /*4360*/  LEA R239, P6, R36, R24, 0x1 ;  /* 0x0000001824ef7211 */ /* 0x000fc400078c08ff */
[-C--:B------:R-:W-:Y:S02]  /*4370*/  LEA R214, P3, R31, R24.reuse, 0x1 ;  /* 0x000000181fd67211 */ /* 0x080fe400078608ff */
[-C--:B------:R-:W-:Y:S02]  /*4380*/  LEA.HI.X.SX32 R231, R35, R25.reuse, 0x1, P4 ;  /* 0x0000001923e77211 */ /* 0x080fe400020f0eff */
[----:B------:R-:W-:Y:S02]  /*4390*/  CS2R R34, SRZ ;  /* 0x0000000000227805 */ /* 0x000fe4000001ff00 */
[-C--:B------:R-:W-:Y:S02]  /*43a0*/  LEA.HI.X.SX32 R204, R30, R25.reuse, 0x1, P5 ;  /* 0x000000191ecc7211 */ /* 0x080fe400028f0eff */
[----:B-1----:R-:W-:Y:S02]  /*43b0*/  LEA R113, P4, R42, R24, 0x1 ;  /* 0x000000182a717211 */ /* 0x002fe400078808ff */
[----:B------:R-:W-:-:S02]  /*43c0*/  LEA.HI.X.SX32 R234, R36, R25, 0x1, P6 ;  /* 0x0000001924ea7211 */ /* 0x000fc400030f0eff */
[-C--:B------:R-:W-:Y:S01]  /*43d0*/  LEA R241, P5, R37, R24.reuse, 0x1 ;  /* 0x0000001825f17211 */ /* 0x080fe200078a08ff */
[----:B------:R1:W-:Y:S01]  /*43e0*/  STL [R1+0x24], R113 ;  /* 0x0000247101007387 */ /* 0x0003e20000100800 */
[-C--:B------:R-:W-:Y:S02]  /*43f0*/  LEA.HI.X.SX32 R210, R31, R25.reuse, 0x1, P3 ;  /* 0x000000191fd27211 */ /* 0x080fe400018f0eff */
[----:B------:R-:W-:Y:S02]  /*4400*/  CS2R R30, SRZ ;  /* 0x00000000001e7805 */ /* 0x000fe4000001ff00 */
[-C--:B0-----:R-:W-:Y:S02]  /*4410*/  LEA R110, P6, R43, R24.reuse, 0x1 ;  /* 0x000000182b6e7211 */ /* 0x081fe400078c08ff */
[C---:B------:R-:W-:Y:S02]  /*4420*/  LEA R252, P3, R38.reuse, R24, 0x1 ;  /* 0x0000001826fc7211 */ /* 0x040fe400078608ff */
[-C--:B------:R-:W-:Y:S01]  /*4430*/  LEA.HI.X.SX32 R240, R37, R25.reuse, 0x1, P5 ;  /* 0x0000001925f07211 */ /* 0x080fe200028f0eff */
[----:B------:R0:W-:Y:S01]  /*4440*/  STL [R1+0x2c], R110 ;  /* 0x00002c6e01007387 */ /* 0x0001e20000100800 */
[----:B------:R-:W-:-:S02]  /*4450*/  LEA.HI.X.SX32 R249, R38, R25, 0x1, P3 ;  /* 0x0000001926f97211 */ /* 0x000fc400018f0eff */
[----:B------:R-:W-:Y:S02]  /*4460*/  CS2R R36, SRZ ;  /* 0x0000000000247805 */ /* 0x000fe4000001ff00 */
[-C--:B-1----:R-:W-:Y:S02]  /*4470*/  LEA R113, P5, R44, R24.reuse, 0x1 ;  /* 0x000000182c717211 */ /* 0x082fe400078a08ff */
[----:B------:R-:W-:Y:S02]  /*4480*/  LEA.HI.X.SX32 R114, R39, R25, 0x1, P2 ;  /* 0x0000001927727211 */ /* 0x000fe400010f0eff */
[----:B------:R-:W-:Y:S02]  /*4490*/  CS2R R38, SRZ ;  /* 0x0000000000267805 */ /* 0x000fe4000001ff00 */
[----:B------:R-:W-:Y:S01]  /*44a0*/  SHF.R.S32.HI R112, RZ, 0x7, R112 ;  /* 0x00000007ff707819 */ /* 0x000fe20000011470 */
[----:B------:R1:W-:Y:S01]  /*44b0*/  STL [R1+0x38], R113 ;  /* 0x0000387101007387 */ /* 0x0003e20000100800 */
[----:B0-----:R-:W-:-:S05]  /*44c0*/  LEA R110, P3, R52, R24, 0x1 ;  /* 0x00000018346e7211 */ /* 0x001fca00078608ff */
[----:B------:R0:W-:Y:S01]  /*44d0*/  STL [R1+0x44], R110 ;  /* 0x0000446e01007387 */ /* 0x0001e20000100800 */
[----:B-1----:R-:W-:-:S03]  /*44e0*/  LEA R113, P2, R54, R24, 0x1 ;  /* 0x0000001836717211 */ /* 0x002fc600078408ff */
[----:B------:R1:W-:Y:S04]  /*44f0*/  STL [R1], R114 ;  /* 0x0000007201007387 */ /* 0x0003e80000100800 */
[----:B------:R2:W-:Y:S01]  /*4500*/  STL [R1+0x58], R113 ;  /* 0x0000587101007387 */ /* 0x0005e20000100800 */
[-C--:B0-----:R-:W-:Y:S02]  /*4510*/  LEA.HI.X.SX32 R110, R40, R25.reuse, 0x1, P1 ;  /* 0x00000019286e7211 */ /* 0x081fe400008f0eff */
[----:B------:R-:W0:Y:S01]  /*4520*/  LDC R40, c[0x0][0x238] ;  /* 0x00008e00ff287b82 */ /* 0x000e220000000800 */
[----:B-1----:R-:W-:Y:S02]  /*4530*/  LEA R114, P1, R56, R24, 0x1 ;  /* 0x0000001838727211 */ /* 0x002fe400078208ff */
[----:B------:R1:W-:Y:S01]  /*4540*/  STL [R1+0x8], R110 ;  /* 0x0000086e01007387 */ /* 0x0003e20000100800 */
[----:B--2---:R-:W-:-:S03]  /*4550*/  LEA.HI.X.SX32 R113, R41, R25, 0x1, P0 ;  /* 0x0000001929717211 */ /* 0x004fc600000f0eff */
[----:B------:R2:W-:Y:S04]  /*4560*/  STL [R1+0x60], R114 ;  /* 0x0000607201007387 */ /* 0x0005e80000100800 */
[----:B------:R3:W-:Y:S01]  /*4570*/  STL [R1+0x10], R113 ;  /* 0x0000107101007387 */ /* 0x0007e20000100800 */
[----:B-1----:R-:W-:Y:S02]  /*4580*/  LEA R110, P0, R51, R24, 0x1 ;  /* 0x00000018336e7211 */ /* 0x002fe400078008ff */
[----:B--2---:R-:W-:-:S03]  /*4590*/  LEA.HI.X.SX32 R114, R42, R25, 0x1, P4 ;  /* 0x000000192a727211 */ /* 0x004fc600020f0eff */
[----:B------:R1:W-:Y:S01]  /*45a0*/  STL [R1+0x68], R110 ;  /* 0x0000686e01007387 */ /* 0x0003e20000100800 */
[----:B---3--:R-:W-:-:S03]  /*45b0*/  LEA R113, P4, R53, R24, 0x1 ;  /* 0x0000001835717211 */ /* 0x008fc600078808ff */
[----:B------:R2:W-:Y:S01]  /*45c0*/  STL [R1+0x18], R114 ;  /* 0x0000187201007387 */ /* 0x0005e20000100800 */
[----:B0-----:R-:W-:-:S03]  /*45d0*/  IMAD R159, R40, 0xfe, RZ ;  /* 0x000000fe289f7824 */ /* 0x001fc600078e02ff */
[----:B------:R0:W-:Y:S01]  /*45e0*/  STL [R1+0x70], R113 ;  /* 0x0000707101007387 */ /* 0x0001e20000100800 */
[C---:B------:R-:W-:Y:S01]  /*45f0*/  IMAD R160, R40.reuse, 0xfa, RZ ;  /* 0x000000fa28a07824 */ /* 0x040fe200078e02ff */
[-C--:B-1----:R-:W-:Y:S01]  /*4600*/  LEA.HI.X.SX32 R110, R43, R25.reuse, 0x1, P6 ;  /* 0x000000192b6e7211 */ /* 0x082fe200030f0eff */
[C---:B------:R-:W-:Y:S02]  /*4610*/  IMAD R161, R40.reuse, 0xf6, RZ ;  /* 0x000000f628a17824 */ /* 0x040fe400078e02ff */
[C---:B------:R-:W-:Y:S01]  /*4620*/  IMAD R162, R40.reuse, 0xf2, RZ ;  /* 0x000000f228a27824 */ /* 0x040fe200078e02ff */
[----:B--2---:R-:W-:Y:S01]  /*4630*/  LEA R114, P6, R55, R24, 0x1 ;  /* 0x0000001837727211 */ /* 0x004fe200078c08ff */
[----:B------:R1:W-:Y:S01]  /*4640*/  STL [R1+0x28], R110 ;  /* 0x0000286e01007387 */ /* 0x0003e20000100800 */
[----:B------:R-:W-:Y:S01]  /*4650*/  IMAD R163, R40, 0xee, RZ ;  /* 0x000000ee28a37824 */ /* 0x000fe200078e02ff */
[----:B0-----:R-:W-:Y:S02]  /*4660*/  LEA.HI.X.SX32 R113, R44, R25, 0x1, P5 ;  /* 0x000000192c717211 */ /* 0x001fe400028f0eff */
[----:B------:R0:W-:Y:S01]  /*4670*/  STL [R1+0x78], R114 ;  /* 0x0000787201007387 */ /* 0x0001e20000100800 */
[----:B------:R-:W-:-:S02]  /*4680*/  IMAD R164, R40, 0xea, RZ ;  /* 0x000000ea28a47824 */ /* 0x000fc400078e02ff */
[C---:B------:R-:W-:Y:S01]  /*4690*/  IMAD R165, R40.reuse, 0xe6, RZ ;  /* 0x000000e628a57824 */ /* 0x040fe200078e02ff */
[----:B------:R2:W-:Y:S01]  /*46a0*/  STL [R1+0x30], R113 ;  /* 0x0000307101007387 */ /* 0x0005e20000100800 */
[----:B------:R-:W-:Y:S01]  /*46b0*/  IMAD R166, R40, 0x7f, RZ ;  /* 0x0000007f28a67824 */ /* 0x000fe200078e02ff */
[-C--:B-1----:R-:W-:Y:S01]  /*46c0*/  LEA R110, P5, R58, R24.reuse, 0x1 ;  /* 0x000000183a6e7211 */ /* 0x082fe200078a08ff */
[C---:B------:R-:W-:Y:S02]  /*46d0*/  IMAD R167, R40.reuse, 0xe2, RZ ;  /* 0x000000e228a77824 */ /* 0x040fe400078e02ff */
[----:B------:R-:W-:Y:S01]  /*46e0*/  IMAD R168, R40, 0x7d, RZ ;  /* 0x0000007d28a87824 */ /* 0x000fe200078e02ff */
[----:B0-----:R-:W-:Y:S01]  /*46f0*/  LEA.HI.X.SX32 R114, R52, R25, 0x1, P3 ;  /* 0x0000001934727211 */ /* 0x001fe200018f0eff */
[----:B------:R0:W-:Y:S01]  /*4700*/  STL [R1+0x80], R110 ;  /* 0x0000806e01007387 */ /* 0x0001e20000100800 */
[----:B------:R-:W-:Y:S01]  /*4710*/  IMAD R169, R40, 0xde, RZ ;  /* 0x000000de28a97824 */ /* 0x000fe200078e02ff */
[----:B--2---:R-:W-:-:S02]  /*4720*/  LEA R113, P3, R60, R24, 0x1 ;  /* 0x000000183c717211 */ /* 0x004fc400078608ff */
[----:B------:R1:W-:Y:S01]  /*4730*/  STL [R1+0x40], R114 ;  /* 0x0000407201007387 */ /* 0x0003e20000100800 */
[C---:B------:R-:W-:Y:S02]  /*4740*/  IMAD R170, R40.reuse, 0x7b, RZ ;  /* 0x0000007b28aa7824 */ /* 0x040fe400078e02ff */
[C---:B------:R-:W-:Y:S01]  /*4750*/  IMAD R171, R40.reuse, 0xda, RZ ;  /* 0x000000da28ab7824 */ /* 0x040fe200078e02ff */
[----:B------:R2:W-:Y:S01]  /*4760*/  STL [R1+0x88], R113 ;  /* 0x0000887101007387 */ /* 0x0005e20000100800 */
[----:B------:R-:W-:Y:S01]  /*4770*/  IMAD R172, R40, 0x79, RZ ;  /* 0x0000007928ac7824 */ /* 0x000fe200078e02ff */
[-C--:B0-----:R-:W-:Y:S01]  /*4780*/  LEA.HI.X.SX32 R110, R54, R25.reuse, 0x1, P2 ;  /* 0x00000019366e7211 */ /* 0x081fe200010f0eff */
[C---:B------:R-:W-:Y:S02]  /*4790*/  IMAD R173, R40.reuse, 0xd6, RZ ;  /* 0x000000d628ad7824 */ /* 0x040fe400078e02ff */
[----:B------:R-:W-:Y:S01]  /*47a0*/  IMAD R174, R40, 0x77, RZ ;  /* 0x0000007728ae7824 */ /* 0x000fe200078e02ff */
[----:B-1----:R-:W-:Y:S01]  /*47b0*/  LEA R114, P2, R62, R24, 0x1 ;  /* 0x000000183e727211 */ /* 0x002fe200078408ff */
[----:B------:R0:W-:Y:S01]  /*47c0*/  STL [R1+0x48], R110 ;  /* 0x0000486e01007387 */ /* 0x0001e20000100800 */
[----:B------:R-:W-:Y:S01]  /*47d0*/  IMAD R175, R40, 0xd2, RZ ;  /* 0x000000d228af7824 */ /* 0x000fe200078e02ff */
[----:B--2---:R-:W-:-:S02]  /*47e0*/  LEA.HI.X.SX32 R113, R56, R25, 0x1, P1 ;  /* 0x0000001938717211 */ /* 0x004fc400008f0eff */
[----:B------:R1:W-:Y:S01]  /*47f0*/  STL [R1+0x90], R114 ;  /* 0x0000907201007387 */ /* 0x0003e20000100800 */
[C---:B------:R-:W-:Y:S01]  /*4800*/  IMAD R176, R40.reuse, 0x75, RZ ;  /* 0x0000007528b07824 */ /* 0x040fe200078e02ff */
[----:B------:R-:W-:Y:S01]  /*4810*/  CS2R R56, SRZ ;  /* 0x0000000000387805 */ /* 0x000fe2000001ff00 */
[C---:B------:R-:W-:Y:S01]  /*4820*/  IMAD R177, R40.reuse, 0xce, RZ ;  /* 0x000000ce28b17824 */ /* 0x040fe200078e02ff */
[----:B------:R2:W-:Y:S01]  /*4830*/  STL [R1+0x5c], R113 ;  /* 0x00005c7101007387 */ /* 0x0005e20000100800 */
[----:B------:R-:W-:Y:S01]  /*4840*/  IMAD R178, R40, 0x73, RZ ;  /* 0x0000007328b27824 */ /* 0x000fe200078e02ff */
[-C--:B0-----:R-:W-:Y:S01]  /*4850*/  LEA R110, P1, R64, R24.reuse, 0x1 ;  /* 0x00000018406e7211 */ /* 0x081fe200078208ff */
[C---:B------:R-:W-:Y:S02]  /*4860*/  IMAD R179, R40.reuse, 0xca, RZ ;  /* 0x000000ca28b37824 */ /* 0x040fe400078e02ff */
[C---:B------:R-:W-:Y:S01]  /*4870*/  IMAD R180, R40.reuse, 0x71, RZ ;  /* 0x0000007128b47824 */ /* 0x040fe200078e02ff */
[----:B-1----:R-:W-:Y:S01]  /*4880*/  LEA.HI.X.SX32 R114, R51, R25, 0x1, P0 ;  /* 0x0000001933727211 */ /* 0x002fe200000f0eff */
[----:B------:R0:W-:Y:S01]  /*4890*/  STL [R1+0x98], R110 ;  /* 0x0000986e01007387 */ /* 0x0001e20000100800 */
[----:B------:R-:W-:Y:S01]  /*48a0*/  IMAD R181, R40, 0xc6, RZ ;  /* 0x000000c628b57824 */ /* 0x000fe200078e02ff */
[----:B--2---:R-:W-:-:S02]  /*48b0*/  LEA R113, P0, R66, R24, 0x1 ;  /* 0x0000001842717211 */ /* 0x004fc400078008ff */
[----:B------:R1:W-:Y:S01]  /*48c0*/  STL [R1+0x64], R114 ;  /* 0x0000647201007387 */ /* 0x0003e20000100800 */
[C---:B------:R-:W-:Y:S02]  /*48d0*/  IMAD R182, R40.reuse, 0x6f, RZ ;  /* 0x0000006f28b67824 */ /* 0x040fe400078e02ff */
[C---:B------:R-:W-:Y:S01]  /*48e0*/  IMAD R183, R40.reuse, 0xc2, RZ ;  /* 0x000000c228b77824 */ /* 0x040fe200078e02ff */
[----:B------:R2:W-:Y:S01]  /*48f0*/  STL [R1+0xa0], R113 ;  /* 0x0000a07101007387 */ /* 0x0005e20000100800 */
[C---:B------:R-:W-:Y:S01]  /*4900*/  IMAD R184, R40.reuse, 0x6d, RZ ;  /* 0x0000006d28b87824 */ /* 0x040fe200078e02ff */
        /* <DEDUP_REMOVED lines=8> */
[C---:B------:R-:W-:Y:S02]  /*4990*/  IMAD R188, R40.reuse, 0x69, RZ ;  /* 0x0000006928bc7824 */ /* 0x040fe400078e02ff */
[C---:B------:R-:W-:Y:S01]  /*49a0*/  IMAD R189, R40.reuse, 0xb6, RZ ;  /* 0x000000b628bd7824 */ /* 0x040fe200078e02ff */
[----:B------:R2:W-:Y:S01]  /*49b0*/  STL [R1+0x74], R113 ;  /* 0x0000747101007387 */ /* 0x0005e20000100800 */
[C---:B------:R-:W-:Y:S01]  /*49c0*/  IMAD R190, R40.reuse, 0x67, RZ ;  /* 0x0000006728be7824 */ /* 0x040fe200078e02ff */
[-C--:B0-----:R-:W-:Y:S01]  /*49d0*/  LEA R110, P6, R59, R24.reuse, 0x1 ;  /* 0x000000183b6e7211 */ /* 0x081fe200078c08ff */
[C---:B------:R-:W-:Y:S02]  /*49e0*/  IMAD R191, R40.reuse, 0xb2, RZ ;  /* 0x000000b228bf7824 */ /* 0x040fe400078e02ff */
[----:B------:R-:W-:Y:S01]  /*49f0*/  IMAD R192, R40, 0x65, RZ ;  /* 0x0000006528c07824 */ /* 0x000fe200078e02ff */
        /* <DEDUP_REMOVED lines=35> */
[C---:B------:R-:W-:Y:S01]  /*4c30*/  IMAD R221, R40.reuse, 0x53, RZ ;  /* 0x0000005328dd7824 */ /* 0x040fe200078e02ff */
        /* <DEDUP_REMOVED lines=9> */
[----:B0-----:R-:W-:Y:S01]  /*4cd0*/  LEA R110, P4, R67, R24, 0x1 ;  /* 0x00000018436e7211 */ /* 0x001fe200078808ff */
[C---:B------:R-:W-:Y:S02]  /*4ce0*/  IMAD R229, R40.reuse, 0x82, RZ ;  /* 0x0000008228e57824 */ /* 0x040fe400078e02ff */
[C---:B------:R-:W-:Y:S01]  /*4cf0*/  IMAD R230, R40.reuse, 0x4d, RZ ;  /* 0x0000004d28e67824 */ /* 0x040fe200078e02ff */
[----:B-1----:R-:W-:Y:S01]  /*4d00*/  LEA.HI.X.SX32 R114, R59, R25, 0x1, P6 ;  /* 0x000000193b727211 */ /* 0x002fe200030f0eff */
[----:B------:R0:W-:Y:S01]  /*4d10*/  STL [R1+0xe0], R110 ;  /* 0x0000e06e01007387 */ /* 0x0001e20000100800 */
[----:B------:R-:W-:Y:S01]  /*4d20*/  IMAD R232, R40, 0xfc, RZ ;  /* 0x000000fc28e87824 */ /* 0x000fe200078e02ff */
[----:B------:R-:W-:-:S02]  /*4d30*/  CS2R R58, SRZ ;  /* 0x00000000003a7805 */ /* 0x000fc4000001ff00 */
[-C--:B--2---:R-:W-:Y:S01]  /*4d40*/  LEA R113, P6, R69, R24.reuse, 0x1 ;  /* 0x0000001845717211 */ /* 0x084fe200078c08ff */
        /* <DEDUP_REMOVED lines=13> */
[-C--:B------:R-:W-:Y:S01]  /*4e20*/  LEA.HI.X.SX32 R115, R71, R25.reuse, 0x1, P5 ;  /* 0x0000001947737211 */ /* 0x080fe200028f0eff */
[C---:B------:R-:W-:Y:S01]  /*4e30*/  IMAD R244, R40.reuse, 0x45, RZ ;  /* 0x0000004528f47824 */ /* 0x040fe200078e02ff */
[----:B------:R-:W-:Y:S01]  /*4e40*/  CS2R R70, SRZ ;  /* 0x0000000000467805 */ /* 0x000fe2000001ff00 */
        /* <DEDUP_REMOVED lines=14> */
[C---:B------:R-:W-:Y:S01]  /*4f30*/  IMAD R250, R40.reuse, 0x3f, RZ ;  /* 0x0000003f28fa7824 */ /* 0x040fe200078e02ff */
[-C--:B0-----:R-:W-:Y:S01]  /*4f40*/  LEA.HI.X.SX32 R110, R63, R25.reuse, 0x1, P1 ;  /* 0x000000193f6e7211 */ /* 0x081fe200008f0eff */
[C---:B------:R-:W-:Y:S01]  /*4f50*/  IMAD R251, R40.reuse, 0xcc, RZ ;  /* 0x000000cc28fb7824 */ /* 0x040fe200078e02ff */
[----:B------:R-:W-:Y:S01]  /*4f60*/  CS2R R62, SRZ ;  /* 0x00000000003e7805 */ /* 0x000fe2000001ff00 */
[C---:B------:R-:W-:Y:S01]  /*4f70*/  IMAD R45, R40.reuse, 0x76, RZ ;  /* 0x00000076282d7824 */ /* 0x040fe200078e02ff */
        /* <DEDUP_REMOVED lines=10> */
[----:B0-----:R-:W-:Y:S01]  /*5020*/  LEA R110, P0, R74, R24, 0x1 ;  /* 0x000000184a6e7211 */ /* 0x001fe200078008ff */
[C---:B------:R-:W-:Y:S02]  /*5030*/  IMAD R50, R40.reuse, 0x62, RZ ;  /* 0x0000006228327824 */ /* 0x040fe400078e02ff */
[C---:B------:R-:W-:Y:S01]  /*5040*/  IMAD R51, R40.reuse, 0x5e, RZ ;  /* 0x0000005e28337824 */ /* 0x040fe200078e02ff */
[----:B-1----:R-:W-:Y:S01]  /*5050*/  LEA.HI.X.SX32 R114, R67, R25, 0x1, P4 ;  /* 0x0000001943727211 */ /* 0x002fe200020f0eff */
[----:B------:R0:W-:Y:S01]  /*5060*/  STL [R1+0x110], R110 ;  /* 0x0001106e01007387 */ /* 0x0001e20000100800 */
[----:B------:R-:W-:Y:S01]  /*5070*/  IMAD R52, R40, 0x5a, RZ ;  /* 0x0000005a28347824 */ /* 0x000fe200078e02ff */
[----:B------:R-:W-:-:S02]  /*5080*/  CS2R R66, SRZ ;  /* 0x0000000000427805 */ /* 0x000fc4000001ff00 */
[----:B--2---:R-:W-:Y:S01]  /*5090*/  LEA R113, P4, R76, R24, 0x1 ;  /* 0x000000184c717211 */ /* 0x004fe200078808ff */
        /* <DEDUP_REMOVED lines=9> */
[----:B-1----:R-:W-:Y:S01]  /*5130*/  LEA R114, P6, R111, UR8, 0x1 ;  /* 0x000000086f727c11 */ /* 0x002fe2000f8c08ff */
[----:B------:R0:W-:Y:S01]  /*5140*/  STL [R1+0xe4], R110 ;  /* 0x0000e46e01007387 */ /* 0x0001e20000100800 */
[C---:B------:R-:W-:Y:S01]  /*5150*/  IMAD R118, R40.reuse, 0x7c, RZ ;  /* 0x0000007c28767824 */ /* 0x040fe200078e02ff */
[----:B------:R-:W-:Y:S01]  /*5160*/  UMOV UR8, URZ ;  /* 0x0000003f00087c82 */ /* 0x000fe20008000000 */
[-C--:B--2---:R-:W-:Y:S01]  /*5170*/  LEA.HI.X.SX32 R113, R73, R25.reuse, 0x1, P3 ;  /* 0x0000001949717211 */ /* 0x084fe200018f0eff */
[----:B------:R1:W-:Y:S01]  /*5180*/  STL [R1+0xec], R115 ;  /* 0x0000ec7301007387 */ /* 0x0003e20000100800 */
[-C--:B------:R-:W-:Y:S01]  /*5190*/  IADD3 R161, P5, R161, R114.reuse, RZ ;  /* 0x00000072a1a17210 */ /* 0x080fe20007fbe0ff */
[C---:B------:R-:W-:Y:S01]  /*51a0*/  IMAD R119, R40.reuse, 0x3e, RZ ;  /* 0x0000003e28777824 */ /* 0x040fe200078e02ff */
[----:B------:R-:W-:Y:S01]  /*51b0*/  LEA.HI.X.SX32 R111, R111, UR9, 0x1, P6 ;  /* 0x000000096f6f7c11 */ /* 0x000fe2000b0f0eff */
[----:B------:R2:W-:Y:S01]  /*51c0*/  STL [R1+0xf4], R113 ;  /* 0x0000f47101007387 */ /* 0x0005e20000100800 */
[C---:B------:R-:W-:Y:S01]  /*51d0*/  IMAD R120, R40.reuse, 0x74, RZ ;  /* 0x0000007428787824 */ /* 0x040fe200078e02ff */
[-C--:B0-----:R-:W-:Y:S01]  /*51e0*/  LEA.HI.X.SX32 R110, R75, R25.reuse, 0x1, P2 ;  /* 0x000000194b6e7211 */ /* 0x081fe200010f0eff */
[C---:B------:R-:W-:Y:S01]  /*51f0*/  IMAD R121, R40.reuse, 0x3a, RZ ;  /* 0x0000003a28797824 */ /* 0x040fe200078e02ff */
[-C--:B------:R-:W-:Y:S01]  /*5200*/  IADD3 R159, P2, R159, R114.reuse, RZ ;  /* 0x000000729f9f7210 */ /* 0x080fe20007f5e0ff */
[C---:B------:R-:W-:Y:S01]  /*5210*/  IMAD R122, R40.reuse, 0x6c, RZ ;  /* 0x0000006c287a7824 */ /* 0x040fe200078e02ff */
[-C--:B-1----:R-:W-:Y:S01]  /*5220*/  LEA.HI.X.SX32 R115, R77, R25.reuse, 0x1, P1 ;  /* 0x000000194d737211 */ /* 0x082fe200008f0eff */
[----:B------:R0:W-:Y:S01]  /*5230*/  STL [R1+0xfc], R110 ;  /* 0x0000fc6e01007387 */ /* 0x0001e20000100800 */
[----:B------:R-:W-:Y:S01]  /*5240*/  IMAD R123, R40, 0x36, RZ ;  /* 0x00000036287b7824 */ /* 0x000fe200078e02ff */
[----:B------:R-:W-:Y:S01]  /*5250*/  UIADD3.X UR12, UR8, 0x40000040, URZ, UP0, !UPT ;  /* 0x40000040080c7890 */ /* 0x000fe200087fe43f */
[-C--:B--2---:R-:W-:Y:S01]  /*5260*/  LEA.HI.X.SX32 R113, R74, R25.reuse, 0x1, P0 ;  /* 0x000000194a717211 */ /* 0x084fe200000f0eff */
[----:B------:R1:W-:Y:S01]  /*5270*/  STL [R1+0x104], R115 ;  /* 0x0001047301007387 */ /* 0x0003e20000100800 */
[C---:B------:R-:W-:Y:S01]  /*5280*/  IMAD R124, R40.reuse, 0x64, RZ ;  /* 0x00000064287c7824 */ /* 0x040fe200078e02ff */
[----:B------:R-:W-:Y:S01]  /*5290*/  UIADD3 UR14, UP0, UR38, 0x2, URZ ;  /* 0x00000002260e7890 */ /* 0x000fe2000ff1e03f */
[C---:B------:R-:W-:Y:S01]  /*52a0*/  IMAD R125, R40.reuse, 0x32, RZ ;  /* 0x00000032287d7824 */ /* 0x040fe200078e02ff */
[----:B------:R-:W-:Y:S01]  /*52b0*/  STL [R1+0x10c], R113 ;  /* 0x00010c7101007387 */ /* 0x000fe20000100800 */
[----:B------:R-:W-:Y:S01]  /*52c0*/  IMAD R126, R40, 0x5c, RZ ;  /* 0x0000005c287e7824 */ /* 0x000fe200078e02ff */
[----:B0-----:R-:W-:Y:S01]  /*52d0*/  LEA.HI.X.SX32 R110, R76, R25, 0x1, P4 ;  /* 0x000000194c6e7211 */ /* 0x001fe200020f0eff */
[C---:B------:R-:W-:Y:S01]  /*52e0*/  IMAD R127, R40.reuse, 0x2e, RZ ;  /* 0x0000002e287f7824 */ /* 0x040fe200078e02ff */
[----:B------:R-:W-:Y:S01]  /*52f0*/  UMOV UR9, URZ ;  /* 0x0000003f00097c82 */ /* 0x000fe20008000000 */
[C---:B------:R-:W-:Y:S01]  /*5300*/  IMAD R128, R40.reuse, 0x54, RZ ;  /* 0x0000005428807824 */ /* 0x040fe200078e02ff */
[----:B------:R-:W-:Y:S01]  /*5310*/  UIADD3.X UR15, UR9, 0x40000040, URZ, UP0, !UPT ;  /* 0x40000040090f7890 */ /* 0x000fe200087fe43f */
[----:B------:R-:W-:Y:S01]  /*5320*/  STL [R1+0x114], R110 ;  /* 0x0001146e01007387 */ /* 0x000fe20000100800 */
[C---:B-1----:R-:W-:Y:S01]  /*5330*/  IMAD R115, R40.reuse, 0x4a, RZ ;  /* 0x0000004a28737824 */ /* 0x042fe200078e02ff */
[----:B------:R-:W-:Y:S01]  /*5340*/  UMOV UR8, UR11 ;  /* 0x0000000b00087c82 */ /* 0x000fe20008000000 */
[C---:B------:R-:W-:Y:S01]  /*5350*/  IMAD R129, R40.reuse, 0x2a, RZ ;  /* 0x0000002a28817824 */ /* 0x040fe200078e02ff */
[----:B------:R-:W-:Y:S01]  /*5360*/  STL [R1+0x53c], R112 ;  /* 0x00053c7001007387 */ /* 0x000fe20000100800 */
[C---:B------:R-:W-:Y:S01]  /*5370*/  IMAD R130, R40.reuse, 0x4c, RZ ;  /* 0x0000004c28827824 */ /* 0x040fe200078e02ff */
[----:B------:R-:W-:Y:S01]  /*5380*/  UMOV UR9, UR12 ;  /* 0x0000000c00097c82 */ /* 0x000fe20008000000 */
[C---:B------:R-:W-:Y:S01]  /*5390*/  IMAD R131, R40.reuse, 0x26, RZ ;  /* 0x0000002628837824 */ /* 0x040fe200078e02ff */
[----:B------:R0:W-:Y:S01]  /*53a0*/  STL [R1+0x120], R159 ;  /* 0x0001209f01007387 */ /* 0x0001e20000100800 */
[C---:B------:R-:W-:Y:S01]  /*53b0*/  IMAD R132, R40.reuse, 0x44, RZ ;  /* 0x0000004428847824 */ /* 0x040fe200078e02ff */
[----:B------:R-:W-:Y:S01]  /*53c0*/  UIADD3.64 UR10, UR8, 0x380, URZ ;  /* 0x00000380080a7897 */ /* 0x000fe2000fffe03f */
[C---:B------:R-:W-:Y:S01]  /*53d0*/  IMAD R133, R40.reuse, 0x22, RZ ;  /* 0x0000002228857824 */ /* 0x040fe200078e02ff */
[----:B------:R-:W-:Y:S01]  /*53e0*/  UIADD3.64 UR10, UR8, 0x480, URZ ;  /* 0x00000480080a7897 */ /* 0x000fe2000fffe03f */
[C---:B------:R-:W-:Y:S01]  /*53f0*/  IMAD R134, R40.reuse, 0x78, RZ ;  /* 0x0000007828867824 */ /* 0x040fe200078e02ff */
[----:B------:R-:W-:Y:S01]  /*5400*/  CS2R R72, SRZ ;  /* 0x0000000000487805 */ /* 0x000fe2000001ff00 */
[C---:B------:R-:W-:Y:S01]  /*5410*/  IMAD R135, R40.reuse, 0x3c, RZ ;  /* 0x0000003c28877824 */ /* 0x040fe200078e02ff */
[----:B------:R-:W-:Y:S01]  /*5420*/  CS2R R74, SRZ ;  /* 0x00000000004a7805 */ /* 0x000fe2000001ff00 */
[----:B------:R-:W-:Y:S01]  /*5430*/  IMAD R136, R40, 0x1e, RZ ;  /* 0x0000001e28887824 */ /* 0x000fe200078e02ff */
[-C--:B0-----:R-:W-:Y:S01]  /*5440*/  IADD3 R159, P4, R160, R114.reuse, RZ ;  /* 0x00000072a09f7210 */ /* 0x081fe20007f9e0ff */
[----:B------:R-:W-:Y:S01]  /*5450*/  IMAD R137, R40, 0x68, RZ ;  /* 0x0000006828897824 */ /* 0x000fe200078e02ff */
[-C--:B------:R-:W-:Y:S01]  /*5460*/  IADD3 R160, P6, R162, R114.reuse, RZ ;  /* 0x00000072a2a07210 */ /* 0x080fe20007fde0ff */
[C---:B------:R-:W-:Y:S01]  /*5470*/  IMAD R138, R40.reuse, 0x34, RZ ;  /* 0x00000034288a7824 */ /* 0x040fe200078e02ff */
[----:B------:R-:W-:Y:S01]  /*5480*/  CS2R R76, SRZ ;  /* 0x00000000004c7805 */ /* 0x000fe2000001ff00 */
[----:B------:R0:W-:Y:S01]  /*5490*/  STL [R1+0x130], R159 ;  /* 0x0001309f01007387 */ /* 0x0001e20000100800 */
[C---:B------:R-:W-:Y:S01]  /*54a0*/  IMAD R139, R40.reuse, 0x1a, RZ ;  /* 0x0000001a288b7824 */ /* 0x040fe200078e02ff */
[----:B------:R-:W-:Y:S01]  /*54b0*/  CS2R R24, SRZ ;  /* 0x0000000000187805 */ /* 0x000fe2000001ff00 */
[C---:B------:R-:W-:Y:S01]  /*54c0*/  IMAD R140, R40.reuse, 0x58, RZ ;  /* 0x00000058288c7824 */ /* 0x040fe200078e02ff */
[----:B------:R1:W-:Y:S01]  /*54d0*/  STL [R1+0x140], R161 ;  /* 0x000140a101007387 */ /* 0x0003e20000100800 */
[C---:B------:R-:W-:Y:S01]  /*54e0*/  IMAD R141, R40.reuse, 0x2c, RZ ;  /* 0x0000002c288d7824 */ /* 0x040fe200078e02ff */
[----:B------:R-:W-:Y:S01]  /*54f0*/  UMOV UR10, UR14 ;  /* 0x0000000e000a7c82 */ /* 0x000fe20008000000 */
[C---:B------:R-:W-:Y:S01]  /*5500*/  IMAD R142, R40.reuse, 0x16, RZ ;  /* 0x00000016288e7824 */ /* 0x040fe200078e02ff */
[----:B------:R2:W-:Y:S01]  /*5510*/  STL [R1+0x150], R160 ;  /* 0x000150a001007387 */ /* 0x0005e20000100800 */
[C---:B------:R-:W-:Y:S01]  /*5520*/  IMAD R143, R40.reuse, 0x48, RZ ;  /* 0x00000048288f7824 */ /* 0x040fe200078e02ff */
[-C--:B0-----:R-:W-:Y:S01]  /*5530*/  IADD3 R159, P0, R163, R114.reuse, RZ ;  /* 0x00000072a39f7210 */ /* 0x081fe20007f1e0ff */
[C---:B------:R-:W-:Y:S01]  /*5540*/  IMAD R144, R40.reuse, 0x24, RZ ;  /* 0x0000002428907824 */ /* 0x040fe200078e02ff */
[----:B------:R-:W-:Y:S01]  /*5550*/  UMOV UR11, UR15 ;  /* 0x0000000f000b7c82 */ /* 0x000fe20008000000 */
[----:B------:R-:W-:Y:S01]  /*5560*/  IMAD R145, R40, 0x12, RZ ;  /* 0x0000001228917824 */ /* 0x000fe200078e02ff */
[-C--:B-1----:R-:W-:Y:S01]  /*5570*/  IADD3 R161, P3, R164, R114.reuse, RZ ;  /* 0x00000072a4a17210 */ /* 0x082fe20007f7e0ff */
[----:B------:R0:W-:Y:S01]  /*5580*/  STL [R1+0x160], R159 ;  /* 0x0001609f01007387 */ /* 0x0001e20000100800 */
[C---:B------:R-:W-:Y:S01]  /*5590*/  IMAD R146, R40.reuse, 0x70, RZ ;  /* 0x0000007028927824 */ /* 0x040fe200078e02ff */
[----:B------:R-:W-:Y:S01]  /*55a0*/  UIADD3.64 UR18, UR8, 0x400, URZ ;  /* 0x0000040008127897 */ /* 0x000fe2000fffe03f */
[-C--:B--2---:R-:W-:Y:S01]  /*55b0*/  IADD3 R160, P1, R165, R114.reuse, RZ ;  /* 0x00000072a5a07210 */ /* 0x084fe20007f3e0ff */
[----:B------:R1:W-:Y:S01]  /*55c0*/  STL [R1+0x170], R161 ;  /* 0x000170a101007387 */ /* 0x0003e20000100800 */
[C---:B------:R-:W-:Y:S01]  /*55d0*/  IMAD R147, R40.reuse, 0x38, RZ ;  /* 0x0000003828937824 */ /* 0x040fe200078e02ff */
[----:B------:R-:W-:Y:S01]  /*55e0*/  UIADD3.64 UR12, UR8, 0x80, URZ ;  /* 0x00000080080c7897 */ /* 0x000fe2000fffe03f */
[C---:B------:R-:W-:Y:S01]  /*55f0*/  IMAD R148, R40.reuse, 0x1c, RZ ;  /* 0x0000001c28947824 */ /* 0x040fe200078e02ff */
[----:B------:R2:W-:Y:S01]  /*5600*/  STL [R1+0x180], R160 ;  /* 0x000180a001007387 */ /* 0x0005e20000100800 */
[----:B------:R-:W-:Y:S01]  /*5610*/  IMAD R149, R40, 0xe, RZ ;  /* 0x0000000e28957824 */ /* 0x000fe200078e02ff */
[-C--:B0-----:R-:W-:Y:S01]  /*5620*/  LEA.HI.X.SX32 R159, R166, R111.reuse, 0x1, P2 ;  /* 0x0000006fa69f7211 */ /* 0x081fe200010f0eff */
[C---:B------:R-:W-:Y:S01]  /*5630*/  IMAD R150, R40.reuse, 0x50, RZ ;  /* 0x0000005028967824 */ /* 0x040fe200078e02ff */
[----:B------:R-:W-:Y:S01]  /*5640*/  UIADD3.64 UR16, UR8, 0x100, URZ ;  /* 0x0000010008107897 */ /* 0x000fe2000fffe03f */
[C---:B------:R-:W-:Y:S01]  /*5650*/  IMAD R151, R40.reuse, 0x28, RZ ;  /* 0x0000002828977824 */ /* 0x040fe200078e02ff */
[-C--:B-1----:R-:W-:Y:S01]  /*5660*/  IADD3 R161, P2, R167, R114.reuse, RZ ;  /* 0x00000072a7a17210 */ /* 0x082fe20007f5e0ff */
[----:B------:R0:W-:Y:S01]  /*5670*/  STL [R1+0x11c], R159 ;  /* 0x00011c9f01007387 */ /* 0x0001e20000100800 */
[----:B------:R-:W-:Y:S01]  /*5680*/  IMAD R152, R40, 0x14, RZ ;  /* 0x0000001428987824 */ /* 0x000fe200078e02ff */
[----:B------:R-:W-:Y:S01]  /*5690*/  UIADD3.64 UR20, UR8, 0x180, URZ ;  /* 0x0000018008147897 */ /* 0x000fe2000fffe03f */
[-C--:B--2---:R-:W-:Y:S01]  /*56a0*/  LEA.HI.X.SX32 R160, R168, R111.reuse, 0x1, P4 ;  /* 0x0000006fa8a07211 */ /* 0x084fe200020f0eff */
[----:B------:R1:W-:Y:S01]  /*56b0*/  STL [R1+0x190], R161 ;  /* 0x000190a101007387 */ /* 0x0003e20000100800 */
[C---:B------:R-:W-:Y:S01]  /*56c0*/  IMAD R153, R40.reuse, 0xa, RZ ;  /* 0x0000000a28997824 */ /* 0x040fe200078e02ff */
[----:B------:R-:W-:Y:S01]  /*56d0*/  UIADD3.64 UR24, UR8, 0x200, URZ ;  /* 0x0000020008187897 */ /* 0x000fe2000fffe03f */
[C---:B------:R-:W-:Y:S01]  /*56e0*/  IMAD R154, R40.reuse, 0x60, RZ ;  /* 0x00000060289a7824 */ /* 0x040fe200078e02ff */
[----:B------:R2:W-:Y:S01]  /*56f0*/  STL [R1+0x12c], R160 ;  /* 0x00012ca001007387 */ /* 0x0005e20000100800 */
[C---:B------:R-:W-:Y:S01]  /*5700*/  IMAD R155, R40.reuse, 0x30, RZ ;  /* 0x00000030289b7824 */ /* 0x040fe200078e02ff */
[-C--:B0-----:R-:W-:Y:S01]  /*5710*/  IADD3 R159, P4, R169, R114.reuse, RZ ;  /* 0x00000072a99f7210 */ /* 0x081fe20007f9e0ff */
[C---:B------:R-:W-:Y:S01]  /*5720*/  IMAD R156, R40.reuse, 0x18, RZ ;  /* 0x00000018289c7824 */ /* 0x040fe200078e02ff */
[----:B------:R-:W-:Y:S01]  /*5730*/  UIADD3.64 UR28, UR8, 0x280, URZ ;  /* 0x00000280081c7897 */ /* 0x000fe2000fffe03f */
[----:B------:R-:W-:Y:S01]  /*5740*/  IMAD R157, R40, 0xc, RZ ;  /* 0x0000000c289d7824 */ /* 0x000fe200078e02ff */
[-C--:B-1----:R-:W-:Y:S01]  /*5750*/  LEA.HI.X.SX32 R161, R170, R111.reuse, 0x1, P5 ;  /* 0x0000006faaa17211 */ /* 0x082fe200028f0eff */
[----:B------:R0:W-:Y:S01]  /*5760*/  STL [R1+0x1a0], R159 ;  /* 0x0001a09f01007387 */ /* 0x0001e20000100800 */
[C---:B------:R-:W-:Y:S01]  /*5770*/  IMAD R158, R40.reuse, 0x6, RZ ;  /* 0x00000006289e7824 */ /* 0x040fe200078e02ff */
[----:B------:R-:W-:Y:S01]  /*5780*/  UIADD3.64 UR32, UR8, 0x300, URZ ;  /* 0x0000030008207897 */ /* 0x000fe2000fffe03f */
[-C--:B--2---:R-:W-:Y:S01]  /*5790*/  IADD3 R160, P5, R171, R114.reuse, RZ ;  /* 0x00000072aba07210 */ /* 0x084fe20007fbe0ff */
[----:B------:R1:W-:Y:S01]  /*57a0*/  STL [R1+0x13c], R161 ;  /* 0x00013ca101007387 */ /* 0x0003e20000100800 */
[C---:B------:R-:W-:Y:S01]  /*57b0*/  IMAD.SHL.U32 R42, R40.reuse, 0x2, RZ ;  /* 0x00000002282a7824 */ /* 0x040fe200078e00ff */
[----:B------:R-:W-:Y:S01]  /*57c0*/  UIADD3.64 UR40, UR8, 0x500, URZ ;  /* 0x0000050008287897 */ /* 0x000fe2000fffe03f */
[----:B------:R-:W-:Y:S01]  /*57d0*/  IMAD.SHL.U32 R113, R40, 0x80, RZ ;  /* 0x0000008028717824 */ /* 0x000fe200078e00ff */
[----:B------:R2:W-:Y:S01]  /*57e0*/  STL [R1+0x1b0], R160 ;  /* 0x0001b0a001007387 */ /* 0x0005e20000100800 */
[----:B------:R-:W-:Y:S01]  /*57f0*/  IMAD.MOV.U32 R110, RZ, RZ, RZ ;  /* 0x000000ffff6e7224 */ /* 0x000fe200078e00ff */
[-C--:B0-----:R-:W-:Y:S01]  /*5800*/  LEA.HI.X.SX32 R159, R172, R111.reuse, 0x1, P6 ;  /* 0x0000006fac9f7211 */ /* 0x081fe200030f0eff */
[----:B------:R-:W-:Y:S01]  /*5810*/  UIADD3.64 UR44, UR8, 0x580, URZ ;  /* 0x00000580082c7897 */ /* 0x000fe2000fffe03f */
[----:B------:R-:W-:Y:S01]  /*5820*/  SHF.R.S32.HI R43, RZ, 0x1f, R113 ;  /* 0x0000001fff2b7819 */ /* 0x000fe20000011471 */
[----:B------:R-:W-:Y:S01]  /*5830*/  UIADD3.64 UR48, UR8, 0x600, URZ ;  /* 0x0000060008307897 */ /* 0x000fe2000fffe03f */
[----:B-1----:R-:W-:Y:S01]  /*5840*/  IADD3 R161, P6, R173, R114, RZ ;  /* 0x00000072ada17210 */ /* 0x002fe20007fde0ff */
[----:B------:R0:W-:Y:S01]  /*5850*/  STL [R1+0x14c], R159 ;  /* 0x00014c9f01007387 */ /* 0x0001e20000100800 */
[C---:B------:R-:W-:Y:S01]  /*5860*/  SHF.L.U64.HI R112, R113.reuse, 0x1, R43 ;  /* 0x0000000171707819 */ /* 0x040fe2000001022b */
[----:B------:R-:W-:Y:S01]  /*5870*/  IMAD.SHL.U32 R113, R113, 0x2, RZ ;  /* 0x0000000271717824 */ /* 0x000fe200078e00ff */
[----:B--2---:R-:W-:Y:S01]  /*5880*/  LEA.HI.X.SX32 R160, R174, R111, 0x1, P0 ;  /* 0x0000006faea07211 */ /* 0x004fe200000f0eff */
[----:B------:R1:W-:Y:S01]  /*5890*/  STL [R1+0x1c0], R161 ;  /* 0x0001c0a101007387 */ /* 0x0003e20000100800 */
[----:B------:R-:W-:-:S02]  /*58a0*/  UIADD3.64 UR52, UR8, 0x680, URZ ;  /* 0x0000068008347897 */ /* 0x000fc4000fffe03f */
[----:B------:R-:W-:Y:S01]  /*58b0*/  UIADD3.64 UR56, UR8, 0x700, URZ ;  /* 0x0000070008387897 */ /* 0x000fe2000fffe03f */
[----:B------:R2:W-:Y:S01]  /*58c0*/  STL [R1+0x15c], R160 ;  /* 0x00015ca001007387 */ /* 0x0005e20000100800 */
[----:B------:R-:W-:Y:S01]  /*58d0*/  UIADD3.64 UR14, UR10, 0x2, URZ ;  /* 0x000000020a0e7897 */ /* 0x000fe2000fffe03f */
[-C--:B0-----:R-:W-:Y:S01]  /*58e0*/  IADD3 R159, P0, R175, R114.reuse, RZ ;  /* 0x00000072af9f7210 */ /* 0x081fe20007f1e0ff */
[----:B------:R-:W-:Y:S02]  /*58f0*/  UIADD3.64 UR18, UR10, 0x4, URZ ;  /* 0x000000040a127897 */ /* 0x000fe4000fffe03f */
[----:B------:R-:W-:Y:S01]  /*5900*/  UIADD3.64 UR22, UR10, 0x1fe, URZ ;  /* 0x000001fe0a167897 */ /* 0x000fe2000fffe03f */
[----:B-1----:R-:W-:Y:S01]  /*5910*/  LEA.HI.X.SX32 R161, R176, R111, 0x1, P3 ;  /* 0x0000006fb0a17211 */ /* 0x002fe200018f0eff */
[----:B------:R0:W-:Y:S01]  /*5920*/  STL [R1+0x1d0], R159 ;  /* 0x0001d09f01007387 */ /* 0x0001e20000100800 */
[----:B------:R-:W-:Y:S01]  /*5930*/  UIADD3.64 UR26, UR10, 0x200, URZ ;  /* 0x000002000a1a7897 */ /* 0x000fe2000fffe03f */
[----:B--2---:R-:W-:-:S02]  /*5940*/  IADD3 R160, P3, R177, R114, RZ ;  /* 0x00000072b1a07210 */ /* 0x004fc40007f7e0ff */
[----:B------:R1:W-:Y:S01]  /*5950*/  STL [R1+0x16c], R161 ;  /* 0x00016ca101007387 */ /* 0x0003e20000100800 */
[----:B------:R-:W-:Y:S02]  /*5960*/  UIADD3.64 UR30, UR10, 0x202, URZ ;  /* 0x000002020a1e7897 */ /* 0x000fe4000fffe03f */
[----:B------:R-:W-:Y:S01]  /*5970*/  UIADD3.64 UR34, UR10, 0x204, URZ ;  /* 0x000002040a227897 */ /* 0x000fe2000fffe03f */
[----:B------:R2:W-:Y:S01]  /*5980*/  STL [R1+0x1e0], R160 ;  /* 0x0001e0a001007387 */ /* 0x0005e20000100800 */
[----:B0-----:R-:W-:Y:S02]  /*5990*/  LEA.HI.X.SX32 R159, R178, R111, 0x1, P1 ;  /* 0x0000006fb29f7211 */ /* 0x001fe400008f0eff */
[----:B-1----:R-:W-:-:S03]  /*59a0*/  IADD3 R161, P1, R179, R114, RZ ;  /* 0x00000072b3a17210 */ /* 0x002fc60007f3e0ff */
[----:B------:R0:W-:Y:S01]  /*59b0*/  STL [R1+0x17c], R159 ;  /* 0x00017c9f01007387 */ /* 0x0001e20000100800 */
[----:B--2---:R-:W-:-:S03]  /*59c0*/  LEA.HI.X.SX32 R160, R180, R111, 0x1, P2 ;  /* 0x0000006fb4a07211 */ /* 0x004fc600010f0eff */
[----:B------:R1:W-:Y:S04]  /*59d0*/  STL [R1+0x1f0], R161 ;  /* 0x0001f0a101007387 */ /* 0x0003e80000100800 */
[----:B------:R2:W-:Y:S01]  /*59e0*/  STL [R1+0x18c], R160 ;  /* 0x00018ca001007387 */ /* 0x0005e20000100800 */
[----:B0-----:R-:W-:Y:S02]  /*59f0*/  IADD3 R159, P2, R181, R114, RZ ;  /* 0x00000072b59f7210 */ /* 0x001fe40007f5e0ff */
[----:B-1----:R-:W-:-:S03]  /*5a00*/  LEA.HI.X.SX32 R161, R182, R111, 0x1, P4 ;  /* 0x0000006fb6a17211 */ /* 0x002fc600020f0eff */
[----:B------:R0:W-:Y:S01]  /*5a10*/  STL [R1+0x200], R159 ;  /* 0x0002009f01007387 */ /* 0x0001e20000100800 */
[----:B--2---:R-:W-:-:S03]  /*5a20*/  IADD3 R160, P4, R183, R114, RZ ;  /* 0x00000072b7a07210 */ /* 0x004fc60007f9e0ff */
[----:B------:R1:W-:Y:S04]  /*5a30*/  STL [R1+0x19c], R161 ;  /* 0x00019ca101007387 */ /* 0x0003e80000100800 */
        /* <DEDUP_REMOVED lines=100> */
[----:B--2---:R-:W-:-:S03]  /*6080*/  IMAD R160, R40, 0x3d, RZ ;  /* 0x0000003d28a07824 */ /* 0x004fc600078e02ff */
[----:B------:R1:W-:Y:S02]  /*6090*/  STL [R1+0x1e8], R161 ;  /* 0x0001e8a101007387 */ /* 0x0003e40000100800 */
[-C--:B------:R-:W-:Y:S01]  /*60a0*/  LEA.HI.X.SX32 R162, R160, R111.reuse, 0x1, P0 ;  /* 0x0000006fa0a27211 */ /* 0x080fe200000f0eff */
[C---:B------:R-:W-:Y:S02]  /*60b0*/  IMAD R160, R40.reuse, 0x3b, RZ ;  /* 0x0000003b28a07824 */ /* 0x040fe400078e02ff */
[----:B0-----:R-:W-:Y:S01]  /*60c0*/  IMAD R159, R40, 0xc4, RZ ;  /* 0x000000c4289f7824 */ /* 0x001fe200078e02ff */
[----:B-1----:R-:W-:Y:S02]  /*60d0*/  LEA.HI.X.SX32 R161, R44, R111, 0x1, P3 ;  /* 0x0000006f2ca17211 */ /* 0x002fe400018f0eff */
[----:B------:R-:W-:-:S03]  /*60e0*/  IADD3 R163, P3, R45, R114, RZ ;  /* 0x000000722da37210 */ /* 0x000fc60007f7e0ff */
[----:B------:R0:W-:Y:S04]  /*60f0*/  STL [R1+0x144], R161 ;  /* 0x000144a101007387 */ /* 0x0001e80000100800 */
[----:B------:R-:W-:Y:S04]  /*6100*/  STL [R1+0x340], R163 ;  /* 0x000340a301007387 */ /* 0x000fe80000100800 */
[----:B------:R1:W-:Y:S01]  /*6110*/  STL [R1+0x32c], R162 ;  /* 0x00032ca201007387 */ /* 0x0003e20000100800 */
[----:B0-----:R-:W-:Y:S01]  /*6120*/  IADD3 R161, P0, R159, R114, RZ ;  /* 0x000000729fa17210 */ /* 0x001fe20007f1e0ff */
[----:B------:R-:W-:-:S04]  /*6130*/  IMAD R159, R40, 0xbc, RZ ;  /* 0x000000bc289f7824 */ /* 0x000fc800078e02ff */
[----:B------:R0:W-:Y:S01]  /*6140*/  STL [R1+0x208], R161 ;  /* 0x000208a101007387 */ /* 0x0001e20000100800 */
[-C--:B-1----:R-:W-:Y:S01]  /*6150*/  LEA.HI.X.SX32 R162, R160, R111.reuse, 0x1, P3 ;  /* 0x0000006fa0a27211 */ /* 0x082fe200018f0eff */
[----:B------:R-:W-:Y:S01]  /*6160*/  IMAD R160, R40, 0x39, RZ ;  /* 0x0000003928a07824 */ /* 0x000fe200078e02ff */
[----:B0-----:R-:W-:Y:S02]  /*6170*/  LEA.HI.X.SX32 R161, R45, R111, 0x1, P1 ;  /* 0x0000006f2da17211 */ /* 0x001fe400008f0eff */
[----:B------:R-:W-:Y:S02]  /*6180*/  CS2R R44, SRZ ;  /* 0x00000000002c7805 */ /* 0x000fe4000001ff00 */
[-C--:B------:R-:W-:Y:S01]  /*6190*/  IADD3 R163, P1, R46, R114.reuse, RZ ;  /* 0x000000722ea37210 */ /* 0x080fe20007f3e0ff */
        /* <DEDUP_REMOVED lines=101> */
[C---:B------:R-:W-:Y:S01]  /*67f0*/  IMAD R160, R40.reuse, 0x25, RZ ;  /* 0x0000002528a07824 */ /* 0x040fe200078e02ff */
        /* <DEDUP_REMOVED lines=9> */
[-C--:B-1----:R-:W-:Y:S02]  /*6890*/  LEA.HI.X.SX32 R162, R115, R111.reuse, 0x1, P5 ;  /* 0x0000006f73a27211 */ /* 0x082fe400028f0eff */
[----:B------:R-:W-:Y:S02]  /*68a0*/  LEA.HI.X.SX32 R115, R160, R111, 0x1, P6 ;  /* 0x0000006fa0737211 */ /* 0x000fe400030f0eff */
[-C--:B------:R-:W-:Y:S01]  /*68b0*/  IADD3 R160, P6, R159, R114.reuse, RZ ;  /* 0x000000729fa07210 */ /* 0x080fe20007fde0ff */
[----:B------:R1:W-:Y:S01]  /*68c0*/  STL [R1+0x2c4], R162 ;  /* 0x0002c4a201007387 */ /* 0x0003e20000100800 */
[----:B------:R-:W-:Y:S01]  /*68d0*/  IMAD R159, R40, 0x23, RZ ;  /* 0x00000023289f7824 */ /* 0x000fe200078e02ff */
[----:B0-----:R-:W-:-:S05]  /*68e0*/  IADD3 R161, P5, R116, R114, RZ ;  /* 0x0000007274a17210 */ /* 0x001fca0007fbe0ff */
[----:B------:R0:W-:Y:S01]  /*68f0*/  STL [R1+0x400], R161 ;  /* 0x000400a101007387 */ /* 0x0001e20000100800 */
[----:B-1----:R-:W-:-:S03]  /*6900*/  IMAD.SHL.U32 R162, R40, 0x20, RZ ;  /* 0x0000002028a27824 */ /* 0x002fc600078e00ff */
[----:B------:R1:W-:Y:S04]  /*6910*/  STL [R1+0x3ec], R115 ;  /* 0x0003ec7301007387 */ /* 0x0003e80000100800 */
[----:B------:R2:W-:Y:S01]  /*6920*/  STL [R1+0x1f8], R160 ;  /* 0x0001f8a001007387 */ /* 0x0005e20000100800 */
[----:B0-----:R-:W-:Y:S01]  /*6930*/  IMAD.SHL.U32 R161, R40, 0x10, RZ ;  /* 0x0000001028a17824 */ /* 0x001fe200078e00ff */
[-C--:B-1----:R-:W-:Y:S02]  /*6940*/  LEA.HI.X.SX32 R115, R116, R111.reuse, 0x1, P0 ;  /* 0x0000006f74737211 */ /* 0x082fe400000f0eff */
[C---:B------:R-:W-:Y:S01]  /*6950*/  IADD3 R116, P0, R117.reuse, R114, RZ ;  /* 0x0000007275747210 */ /* 0x040fe20007f1e0ff */
[----:B--2---:R-:W-:Y:S02]  /*6960*/  IMAD R160, R40, 0xb8, RZ ;  /* 0x000000b828a07824 */ /* 0x004fe400078e02ff */
[----:B------:R0:W-:Y:S01]  /*6970*/  STL [R1+0x2e4], R115 ;  /* 0x0002e47301007387 */ /* 0x0001e20000100800 */
[----:B------:R-:W-:-:S03]  /*6980*/  LEA.HI.X.SX32 R117, R117, R111, 0x1, P3 ;  /* 0x0000006f75757211 */ /* 0x000fc600018f0eff */
[----:B------:R1:W-:Y:S01]  /*6990*/  STL [R1+0x410], R116 ;  /* 0x0004107401007387 */ /* 0x0003e20000100800 */
[----:B0-----:R-:W-:Y:S01]  /*69a0*/  LEA.HI.X.SX32 R115, R159, R111, 0x1, P5 ;  /* 0x0000006f9f737211 */ /* 0x001fe200028f0eff */
[----:B------:R-:W-:Y:S01]  /*69b0*/  IMAD R159, R40, 0x21, RZ ;  /* 0x00000021289f7824 */ /* 0x000fe200078e02ff */
[----:B-1----:R-:W-:-:S03]  /*69c0*/  IADD3 R116, P5, R160, R114, RZ ;  /* 0x00000072a0747210 */ /* 0x002fc60007fbe0ff */
[----:B------:R0:W-:Y:S01]  /*69d0*/  STL [R1+0x3fc], R115 ;  /* 0x0003fc7301007387 */ /* 0x0001e20000100800 */
[----:B------:R-:W-:-:S03]  /*69e0*/  IMAD R160, R40, 0xa8, RZ ;  /* 0x000000a828a07824 */ /* 0x000fc600078e02ff */
[----:B------:R1:W-:Y:S04]  /*69f0*/  STL [R1+0x238], R116 ;  /* 0x0002387401007387 */ /* 0x0003e80000100800 */
[----:B------:R2:W-:Y:S01]  /*6a00*/  STL [R1+0x304], R117 ;  /* 0x0003047501007387 */ /* 0x0005e20000100800 */
[----:B0-----:R-:W-:Y:S02]  /*6a10*/  IADD3 R115, P3, R118, R114, RZ ;  /* 0x0000007276737210 */ /* 0x001fe40007f7e0ff */
[----:B-1----:R-:W-:-:S03]  /*6a20*/  LEA.HI.X.SX32 R116, R159, R111, 0x1, P0 ;  /* 0x0000006f9f747211 */ /* 0x002fc600000f0eff */
[----:B------:R0:W-:Y:S01]  /*6a30*/  STL [R1+0x328], R115 ;  /* 0x0003287301007387 */ /* 0x0001e20000100800 */
[----:B------:R-:W-:Y:S01]  /*6a40*/  IMAD R159, R40, 0x1f, RZ ;  /* 0x0000001f289f7824 */ /* 0x000fe200078e02ff */
[CC--:B--2---:R-:W-:Y:S02]  /*6a50*/  LEA.HI.X.SX32 R117, R119.reuse, R111.reuse, 0x1, P3 ;  /* 0x0000006f77757211 */ /* 0x0c4fe400018f0eff */
[----:B------:R1:W-:Y:S01]  /*6a60*/  STL [R1+0x40c], R116 ;  /* 0x00040c7401007387 */ /* 0x0003e20000100800 */
[----:B0-----:R-:W-:Y:S02]  /*6a70*/  IADD3 R115, P0, R119, R114, RZ ;  /* 0x0000007277737210 */ /* 0x001fe40007f1e0ff */
[----:B-1----:R-:W-:-:S03]  /*6a80*/  LEA.HI.X.SX32 R116, R118, R111, 0x1, P1 ;  /* 0x0000006f76747211 */ /* 0x002fc600008f0eff */
[----:B------:R0:W-:Y:S04]  /*6a90*/  STL [R1+0x420], R115 ;  /* 0x0004207301007387 */ /* 0x0001e80000100800 */
[----:B------:R1:W-:Y:S01]  /*6aa0*/  STL [R1+0x134], R116 ;  /* 0x0001347401007387 */ /* 0x0003e20000100800 */
[-C--:B0-----:R-:W-:Y:S01]  /*6ab0*/  IADD3 R115, P1, R160, R114.reuse, RZ ;  /* 0x00000072a0737210 */ /* 0x081fe20007f3e0ff */
[----:B------:R-:W-:Y:S01]  /*6ac0*/  IMAD R160, R40, 0x98, RZ ;  /* 0x0000009828a07824 */ /* 0x000fe200078e02ff */
[----:B-1----:R-:W-:-:S03]  /*6ad0*/  IADD3 R116, P3, R120, R114, RZ ;  /* 0x0000007278747210 */ /* 0x002fc60007f7e0ff */
[----:B------:R0:W-:Y:S04]  /*6ae0*/  STL [R1+0x278], R115 ;  /* 0x0002787301007387 */ /* 0x0001e80000100800 */
[----:B------:R1:W-:Y:S04]  /*6af0*/  STL [R1+0x324], R117 ;  /* 0x0003247501007387 */ /* 0x0003e80000100800 */
[----:B------:R2:W-:Y:S01]  /*6b00*/  STL [R1+0x348], R116 ;  /* 0x0003487401007387 */ /* 0x0005e20000100800 */
[-C--:B0-----:R-:W-:Y:S01]  /*6b10*/  LEA.HI.X.SX32 R115, R159, R111.reuse, 0x1, P0 ;  /* 0x0000006f9f737211 */ /* 0x081fe200000f0eff */
[----:B------:R-:W-:Y:S01]  /*6b20*/  IMAD R159, R40, 0x1d, RZ ;  /* 0x0000001d289f7824 */ /* 0x000fe200078e02ff */
[----:B-1----:R-:W-:-:S03]  /*6b30*/  LEA.HI.X.SX32 R117, R121, R111, 0x1, P3 ;  /* 0x0000006f79757211 */ /* 0x002fc600018f0eff */
[----:B------:R0:W-:Y:S01]  /*6b40*/  STL [R1+0x41c], R115 ;  /* 0x00041c7301007387 */ /* 0x0001e20000100800 */
[----:B--2---:R-:W-:-:S05]  /*6b50*/  IADD3 R116, P0, R121, R114, RZ ;  /* 0x0000007279747210 */ /* 0x004fca0007f1e0ff */
[----:B------:R1:W-:Y:S01]  /*6b60*/  STL [R1+0x430], R116 ;  /* 0x0004307401007387 */ /* 0x0003e20000100800 */
[----:B0-----:R-:W-:-:S05]  /*6b70*/  LEA.HI.X.SX32 R115, R120, R111, 0x1, P2 ;  /* 0x0000006f78737211 */ /* 0x001fca00010f0eff */
[----:B------:R0:W-:Y:S01]  /*6b80*/  STL [R1+0x174], R115 ;  /* 0x0001747301007387 */ /* 0x0001e20000100800 */
[----:B-1----:R-:W-:Y:S01]  /*6b90*/  IADD3 R116, P2, R160, R114, RZ ;  /* 0x00000072a0747210 */ /* 0x002fe20007f5e0ff */
[----:B------:R-:W-:-:S04]  /*6ba0*/  IMAD R160, R40, 0x88, RZ ;  /* 0x0000008828a07824 */ /* 0x000fc800078e02ff */
[----:B------:R1:W-:Y:S01]  /*6bb0*/  STL [R1+0x2b8], R116 ;  /* 0x0002b87401007387 */ /* 0x0003e20000100800 */
[----:B0-----:R-:W-:-:S03]  /*6bc0*/  IADD3 R115, P3, R122, R114, RZ ;  /* 0x000000727a737210 */ /* 0x001fc60007f7e0ff */
[----:B------:R0:W-:Y:S04]  /*6bd0*/  STL [R1+0x344], R117 ;  /* 0x0003447501007387 */ /* 0x0001e80000100800 */
[----:B------:R2:W-:Y:S01]  /*6be0*/  STL [R1+0x368], R115 ;  /* 0x0003687301007387 */ /* 0x0005e20000100800 */
[-C--:B-1----:R-:W-:Y:S01]  /*6bf0*/  LEA.HI.X.SX32 R116, R159, R111.reuse, 0x1, P0 ;  /* 0x0000006f9f747211 */ /* 0x082fe200000f0eff */
[----:B------:R-:W-:Y:S01]  /*6c00*/  IMAD R159, R40, 0x1b, RZ ;  /* 0x0000001b289f7824 */ /* 0x000fe200078e02ff */
[----:B0-----:R-:W-:-:S03]  /*6c10*/  LEA.HI.X.SX32 R117, R123, R111, 0x1, P3 ;  /* 0x0000006f7b757211 */ /* 0x001fc600018f0eff */
        /* <DEDUP_REMOVED lines=65> */
[----:B------:R-:W-:Y:S04]  /*7030*/  STL [R1+0x3e4], R117 ;  /* 0x0003e47501007387 */ /* 0x000fe80000100800 */
[----:B------:R0:W-:Y:S01]  /*7040*/  STL [R1+0x408], R116 ;  /* 0x0004087401007387 */ /* 0x0001e20000100800 */
[----:B-1----:R-:W-:Y:S01]  /*7050*/  LEA.HI.X.SX32 R115, R159, R111, 0x1, P0 ;  /* 0x0000006f9f737211 */ /* 0x002fe200000f0eff */
[----:B------:R-:W-:-:S04]  /*7060*/  IMAD R159, R40, 0x11, RZ ;  /* 0x00000011289f7824 */ /* 0x000fc800078e02ff */
[----:B------:R1:W-:Y:S01]  /*7070*/  STL [R1+0x47c], R115 ;  /* 0x00047c7301007387 */ /* 0x0003e20000100800 */
[----:B0-----:R-:W-:-:S05]  /*7080*/  IADD3 R116, P0, R133, R114, RZ ;  /* 0x0000007285747210 */ /* 0x001fca0007f1e0ff */
[----:B------:R0:W-:Y:S01]  /*7090*/  STL [R1+0x490], R116 ;  /* 0x0004907401007387 */ /* 0x0001e20000100800 */
[-C--:B-1----:R-:W-:Y:S02]  /*70a0*/  LEA.HI.X.SX32 R115, R132, R111.reuse, 0x1, P4 ;  /* 0x0000006f84737211 */ /* 0x082fe400020f0eff */
[----:B------:R-:W-:Y:S01]  /*70b0*/  IADD3 R117, P4, R160, R114, RZ ;  /* 0x00000072a0757210 */ /* 0x000fe20007f9e0ff */
[----:B------:R-:W-:Y:S02]  /*70c0*/  IMAD R160, R40, 0xa0, RZ ;  /* 0x000000a028a07824 */ /* 0x000fe400078e02ff */
[----:B------:R1:W-:Y:S01]  /*70d0*/  STL [R1+0x2f4], R115 ;  /* 0x0002f47301007387 */ /* 0x0003e20000100800 */
[----:B0-----:R-:W-:-:S03]  /*70e0*/  LEA.HI.X.SX32 R116, R133, R111, 0x1, P3 ;  /* 0x0000006f85747211 */ /* 0x001fc600018f0eff */
[----:B------:R0:W-:Y:S04]  /*70f0*/  STL [R1+0x198], R117 ;  /* 0x0001987501007387 */ /* 0x0001e80000100800 */
[----:B------:R2:W-:Y:S01]  /*7100*/  STL [R1+0x404], R116 ;  /* 0x0004047401007387 */ /* 0x0005e20000100800 */
[----:B-1----:R-:W-:Y:S02]  /*7110*/  IADD3 R115, P3, R134, R114, RZ ;  /* 0x0000007286737210 */ /* 0x002fe40007f7e0ff */
[----:B0-----:R-:W-:-:S03]  /*7120*/  LEA.HI.X.SX32 R117, R159, R111, 0x1, P0 ;  /* 0x0000006f9f757211 */ /* 0x001fc600000f0eff */
[----:B------:R0:W-:Y:S01]  /*7130*/  STL [R1+0x338], R115 ;  /* 0x0003387301007387 */ /* 0x0001e20000100800 */
[----:B------:R-:W-:Y:S01]  /*7140*/  IMAD R159, R40, 0xf, RZ ;  /* 0x0000000f289f7824 */ /* 0x000fe200078e02ff */
[----:B--2---:R-:W-:Y:S02]  /*7150*/  IADD3 R116, P0, R135, R114, RZ ;  /* 0x0000007287747210 */ /* 0x004fe40007f1e0ff */
[----:B------:R-:W-:Y:S04]  /*7160*/  STL [R1+0x48c], R117 ;  /* 0x00048c7501007387 */ /* 0x000fe80000100800 */
[----:B------:R1:W-:Y:S01]  /*7170*/  STL [R1+0x428], R116 ;  /* 0x0004287401007387 */ /* 0x0003e20000100800 */
[----:B0-----:R-:W-:-:S05]  /*7180*/  LEA.HI.X.SX32 R115, R134, R111, 0x1, P6 ;  /* 0x0000006f86737211 */ /* 0x001fca00030f0eff */
[----:B------:R0:W-:Y:S01]  /*7190*/  STL [R1+0x154], R115 ;  /* 0x0001547301007387 */ /* 0x0001e20000100800 */
[----:B-1----:R-:W-:-:S05]  /*71a0*/  IADD3 R116, P6, R136, R114, RZ ;  /* 0x0000007288747210 */ /* 0x002fca0007fde0ff */
[----:B------:R-:W-:Y:S01]  /*71b0*/  STL [R1+0x4a0], R116 ;  /* 0x0004a07401007387 */ /* 0x000fe20000100800 */
[-C--:B0-----:R-:W-:Y:S02]  /*71c0*/  LEA.HI.X.SX32 R115, R135, R111.reuse, 0x1, P3 ;  /* 0x0000006f87737211 */ /* 0x081fe400018f0eff */
[----:B------:R-:W-:Y:S01]  /*71d0*/  IADD3 R117, P3, R160, R114, RZ ;  /* 0x00000072a0757210 */ /* 0x000fe20007f7e0ff */
[----:B------:R-:W-:Y:S02]  /*71e0*/  IMAD R160, R40, 0xc0, RZ ;  /* 0x000000c028a07824 */ /* 0x000fe400078e02ff */
[----:B------:R0:W-:Y:S04]  /*71f0*/  STL [R1+0x334], R115 ;  /* 0x0003347301007387 */ /* 0x0001e80000100800 */
[----:B------:R1:W-:Y:S01]  /*7200*/  STL [R1+0x298], R117 ;  /* 0x0002987501007387 */ /* 0x0003e20000100800 */
[----:B0-----:R-:W-:-:S02]  /*7210*/  LEA.HI.X.SX32 R115, R136, R111, 0x1, P0 ;  /* 0x0000006f88737211 */ /* 0x001fc400000f0eff */
[----:B------:R-:W-:Y:S02]  /*7220*/  IADD3 R116, P0, R137, R114, RZ ;  /* 0x0000007289747210 */ /* 0x000fe40007f1e0ff */
[----:B-1----:R-:W-:Y:S01]  /*7230*/  LEA.HI.X.SX32 R117, R159, R111, 0x1, P6 ;  /* 0x0000006f9f757211 */ /* 0x002fe200030f0eff */
[----:B------:R0:W-:Y:S01]  /*7240*/  STL [R1+0x424], R115 ;  /* 0x0004247301007387 */ /* 0x0001e20000100800 */
[----:B------:R-:W-:-:S03]  /*7250*/  IMAD R159, R40, 0xd, RZ ;  /* 0x0000000d289f7824 */ /* 0x000fc600078e02ff */
[----:B------:R1:W-:Y:S04]  /*7260*/  STL [R1+0x378], R116 ;  /* 0x0003787401007387 */ /* 0x0003e80000100800 */
[----:B------:R-:W-:Y:S01]  /*7270*/  STL [R1+0x49c], R117 ;  /* 0x00049c7501007387 */ /* 0x000fe20000100800 */
[----:B0-----:R-:W-:Y:S02]  /*7280*/  IADD3 R115, P6, R138, R114, RZ ;  /* 0x000000728a737210 */ /* 0x001fe40007fde0ff */
[----:B-1----:R-:W-:-:S03]  /*7290*/  LEA.HI.X.SX32 R116, R137, R111, 0x1, P5 ;  /* 0x0000006f89747211 */ /* 0x002fc600028f0eff */
[----:B------:R0:W-:Y:S04]  /*72a0*/  STL [R1+0x448], R115 ;  /* 0x0004487301007387 */ /* 0x0001e80000100800 */
[----:B------:R1:W-:Y:S01]  /*72b0*/  STL [R1+0x1d4], R116 ;  /* 0x0001d47401007387 */ /* 0x0003e20000100800 */
[----:B0-----:R-:W-:Y:S02]  /*72c0*/  IADD3 R115, P5, R139, R114, RZ ;  /* 0x000000728b737210 */ /* 0x001fe40007fbe0ff */
[----:B-1----:R-:W-:-:S03]  /*72d0*/  LEA.HI.X.SX32 R116, R138, R111, 0x1, P0 ;  /* 0x0000006f8a747211 */ /* 0x002fc600000f0eff */
[----:B------:R0:W-:Y:S04]  /*72e0*/  STL [R1+0x4b0], R115 ;  /* 0x0004b07301007387 */ /* 0x0001e80000100800 */
[----:B------:R1:W-:Y:S01]  /*72f0*/  STL [R1+0x374], R116 ;  /* 0x0003747401007387 */ /* 0x0003e20000100800 */
[----:B0-----:R-:W-:Y:S01]  /*7300*/  IADD3 R115, P0, R160, R114, RZ ;  /* 0x00000072a0737210 */ /* 0x001fe20007f1e0ff */
[----:B------:R-:W-:Y:S01]  /*7310*/  IMAD R160, R40, 0x3, RZ ;  /* 0x0000000328a07824 */ /* 0x000fe200078e02ff */
[----:B-1----:R-:W-:-:S03]  /*7320*/  LEA.HI.X.SX32 R116, R139, R111, 0x1, P6 ;  /* 0x0000006f8b747211 */ /* 0x002fc600030f0eff */
[----:B------:R0:W-:Y:S01]  /*7330*/  STL [R1+0x218], R115 ;  /* 0x0002187301007387 */ /* 0x0001e20000100800 */
[----:B------:R-:W-:-:S03]  /*7340*/  IADD3 R117, P6, R140, R114, RZ ;  /* 0x000000728c757210 */ /* 0x000fc60007fde0ff */
[----:B------:R1:W-:Y:S04]  /*7350*/  STL [R1+0x444], R116 ;  /* 0x0004447401007387 */ /* 0x0003e80000100800 */
[----:B------:R2:W-:Y:S01]  /*7360*/  STL [R1+0x3b8], R117 ;  /* 0x0003b87501007387 */ /* 0x0005e20000100800 */
[----:B0-----:R-:W-:Y:S01]  /*7370*/  LEA.HI.X.SX32 R115, R159, R111, 0x1, P5 ;  /* 0x0000006f9f737211 */ /* 0x001fe200028f0eff */
[----:B------:R-:W-:Y:S01]  /*7380*/  IMAD R159, R40, 0xb, RZ ;  /* 0x0000000b289f7824 */ /* 0x000fe200078e02ff */
[----:B-1----:R-:W-:-:S03]  /*7390*/  IADD3 R116, P5, R141, R114, RZ ;  /* 0x000000728d747210 */ /* 0x002fc60007fbe0ff */
[----:B------:R0:W-:Y:S01]  /*73a0*/  STL [R1+0x4ac], R115 ;  /* 0x0004ac7301007387 */ /* 0x0001e20000100800 */
[----:B--2---:R-:W-:-:S03]  /*73b0*/  LEA.HI.X.SX32 R117, R140, R111, 0x1, P1 ;  /* 0x0000006f8c757211 */ /* 0x004fc600008f0eff */
        /* <DEDUP_REMOVED lines=22> */
[----:B--2---:R-:W-:-:S03]  /*7520*/  LEA.HI.X.SX32 R117, R145, R111, 0x1, P5 ;  /* 0x0000006f91757211 */ /* 0x004fc600028f0eff */
[----:B------:R1:W-:Y:S01]  /*7530*/  STL [R1+0x3f4], R116 ;  /* 0x0003f47401007387 */ /* 0x0003e20000100800 */
[-C--:B0-----:R-:W-:Y:S02]  /*7540*/  IADD3 R115, P6, R147, R114.reuse, RZ ;  /* 0x0000007293737210 */ /* 0x081fe40007fde0ff */
[----:B-1----:R-:W-:-:S03]  /*7550*/  IADD3 R116, P5, R148, R114, RZ ;  /* 0x0000007294747210 */ /* 0x002fc60007fbe0ff */
[----:B------:R0:W-:Y:S04]  /*7560*/  STL [R1+0x438], R115 ;  /* 0x0004387301007387 */ /* 0x0001e80000100800 */
        /* <DEDUP_REMOVED lines=15> */
[-C--:B0-----:R-:W-:Y:S02]  /*7660*/  LEA.HI.X.SX32 R115, R148, R111.reuse, 0x1, P6 ;  /* 0x0000006f94737211 */ /* 0x081fe400030f0eff */
[----:B-1----:R-:W-:-:S03]  /*7670*/  LEA.HI.X.SX32 R117, R149, R111, 0x1, P5 ;  /* 0x0000006f95757211 */ /* 0x002fc600028f0eff */
[----:B------:R0:W-:Y:S01]  /*7680*/  STL [R1+0x434], R115 ;  /* 0x0004347301007387 */ /* 0x0001e20000100800 */
[----:B--2---:R-:W-:-:S05]  /*7690*/  IADD3 R116, P6, R152, R114, RZ ;  /* 0x0000007298747210 */ /* 0x004fca0007fde0ff */
[----:B------:R1:W-:Y:S01]  /*76a0*/  STL [R1+0x4c8], R116 ;  /* 0x0004c87401007387 */ /* 0x0003e20000100800 */
[----:B0-----:R-:W-:-:S03]  /*76b0*/  IADD3 R115, P5, R153, R114, RZ ;  /* 0x0000007299737210 */ /* 0x001fc60007fbe0ff */
[----:B------:R0:W-:Y:S04]  /*76c0*/  STL [R1+0x4a4], R117 ;  /* 0x0004a47501007387 */ /* 0x0001e80000100800 */
[----:B------:R2:W-:Y:S01]  /*76d0*/  STL [R1+0x4f0], R115 ;  /* 0x0004f07301007387 */ /* 0x0005e20000100800 */
[----:B-1----:R-:W-:Y:S01]  /*76e0*/  LEA.HI.X.SX32 R116, R159, R111, 0x1, P1 ;  /* 0x0000006f9f747211 */ /* 0x002fe200008f0eff */
[----:B------:R-:W-:Y:S01]  /*76f0*/  IMAD R159, R40, 0x5, RZ ;  /* 0x00000005289f7824 */ /* 0x000fe200078e02ff */
[----:B0-----:R-:W-:-:S03]  /*7700*/  IADD3 R117, P1, R154, R114, RZ ;  /* 0x000000729a757210 */ /* 0x001fc60007f3e0ff */
        /* <DEDUP_REMOVED lines=19> */
[C---:B------:R-:W-:Y:S01]  /*7840*/  IMAD.SHL.U32 R159, R40.reuse, 0x40, RZ ;  /* 0x00000040289f7824 */ /* 0x040fe200078e00ff */
[----:B0-----:R-:W-:-:S03]  /*7850*/  LEA R117, P5, R40, R114, 0x7 ;  /* 0x0000007228757211 */ /* 0x001fc600078a38ff */
[----:B------:R0:W-:Y:S01]  /*7860*/  STL [R1+0x4ec], R115 ;  /* 0x0004ec7301007387 */ /* 0x0001e20000100800 */
[----:B--2---:R-:W-:-:S03]  /*7870*/  LEA.HI.X.SX32 R116, R154, R111, 0x1, P0 ;  /* 0x0000006f9a747211 */ /* 0x004fc600000f0eff */
[----:B------:R1:W-:Y:S04]  /*7880*/  STL [R1+0x318], R117 ;  /* 0x0003187501007387 */ /* 0x0003e80000100800 */
[----:B------:R2:W-:Y:S01]  /*7890*/  STL [R1+0x214], R116 ;  /* 0x0002147401007387 */ /* 0x0005e20000100800 */
[----:B0-----:R-:W-:Y:S02]  /*78a0*/  LEA R115, P0, R40, R114, 0x6 ;  /* 0x0000007228737211 */ /* 0x001fe400078030ff */
[----:B-1----:R-:W-:-:S03]  /*78b0*/  LEA.HI.X.SX32 R117, R155, R111, 0x1, P1 ;  /* 0x0000006f9b757211 */ /* 0x002fc600008f0eff */
[----:B------:R0:W-:Y:S01]  /*78c0*/  STL [R1+0x418], R115 ;  /* 0x0004187301007387 */ /* 0x0001e20000100800 */
[----:B--2---:R-:W-:-:S03]  /*78d0*/  LEA R116, P1, R40, R114, 0x5 ;  /* 0x0000007228747211 */ /* 0x004fc600078228ff */
[----:B------:R1:W-:Y:S04]  /*78e0*/  STL [R1+0x394], R117 ;  /* 0x0003947501007387 */ /* 0x0003e80000100800 */
[----:B------:R2:W-:Y:S01]  /*78f0*/  STL [R1+0x498], R116 ;  /* 0x0004987401007387 */ /* 0x0005e20000100800 */
[----:B0-----:R-:W-:Y:S02]  /*7900*/  LEA.HI.X.SX32 R115, R156, R111, 0x1, P3 ;  /* 0x0000006f9c737211 */ /* 0x001fe400018f0eff */
[----:B-1----:R-:W-:-:S03]  /*7910*/  LEA R117, P3, R40, R114, 0x4 ;  /* 0x0000007228757211 */ /* 0x002fc600078620ff */
[----:B------:R0:W-:Y:S01]  /*7920*/  STL [R1+0x454], R115 ;  /* 0x0004547301007387 */ /* 0x0001e20000100800 */
[----:B--2---:R-:W-:-:S03]  /*7930*/  LEA.HI.X.SX32 R116, R157, R111, 0x1, P4 ;  /* 0x0000006f9d747211 */ /* 0x004fc600020f0eff */
[----:B------:R1:W-:Y:S04]  /*7940*/  STL [R1+0x4d8], R117 ;  /* 0x0004d87501007387 */ /* 0x0003e80000100800 */
[----:B------:R2:W-:Y:S01]  /*7950*/  STL [R1+0x4b4], R116 ;  /* 0x0004b47401007387 */ /* 0x0005e20000100800 */
[----:B0-----:R-:W-:Y:S02]  /*7960*/  LEA R115, P4, R40, R114, 0x3 ;  /* 0x0000007228737211 */ /* 0x001fe400078818ff */
[----:B-1----:R-:W-:-:S03]  /*7970*/  LEA.HI.X.SX32 R117, R160, R111, 0x1, P6 ;  /* 0x0000006fa0757211 */ /* 0x002fc600030f0eff */
[----:B------:R0:W-:Y:S01]  /*7980*/  STL [R1+0x4f8], R115 ;  /* 0x0004f87301007387 */ /* 0x0001e20000100800 */
[----:B------:R-:W-:Y:S01]  /*7990*/  IMAD.SHL.U32 R160, R40, 0x8, RZ ;  /* 0x0000000828a07824 */ /* 0x000fe200078e00ff */
[----:B--2---:R-:W-:-:S05]  /*79a0*/  LEA.HI.X.SX32 R116, R158, R111, 0x1, P2 ;  /* 0x0000006f9e747211 */ /* 0x004fca00010f0eff */
[----:B------:R1:W-:Y:S01]  /*79b0*/  STL [R1+0x4e4], R116 ;  /* 0x0004e47401007387 */ /* 0x0003e20000100800 */
[----:B0-----:R-:W-:-:S05]  /*79c0*/  IADD3 R115, P2, R42, R114, RZ ;  /* 0x000000722a737210 */ /* 0x001fca0007f5e0ff */
[----:B------:R0:W-:Y:S01]  /*79d0*/  STL [R1+0x510], R115 ;  /* 0x0005107301007387 */ /* 0x0001e20000100800 */
[----:B-1----:R-:W-:-:S03]  /*79e0*/  LEA R116, P6, R40, R114, 0x2 ;  /* 0x0000007228747211 */ /* 0x002fc600078c10ff */
[----:B------:R1:W-:Y:S04]  /*79f0*/  STL [R1+0x4fc], R117 ;  /* 0x0004fc7501007387 */ /* 0x0003e80000100800 */
[----:B------:R2:W-:Y:S01]  /*7a00*/  STL [R1+0x508], R116 ;  /* 0x0005087401007387 */ /* 0x0005e20000100800 */
[-C--:B0-----:R-:W-:Y:S01]  /*7a10*/  LEA.HI.X.SX32 R115, R159, R111.reuse, 0x1, P5 ;  /* 0x0000006f9f737211 */ /* 0x081fe200028f0eff */
[----:B------:R-:W-:Y:S01]  /*7a20*/  IMAD.SHL.U32 R159, R40, 0x4, RZ ;  /* 0x00000004289f7824 */ /* 0x000fe200078e00ff */
[----:B-1----:R-:W-:-:S03]  /*7a30*/  LEA.HI.X.SX32 R117, R162, R111, 0x1, P0 ;  /* 0x0000006fa2757211 */ /* 0x002fc600000f0eff */
[----:B------:R0:W-:Y:S01]  /*7a40*/  STL [R1+0x314], R115 ;  /* 0x0003147301007387 */ /* 0x0001e20000100800 */
[----:B--2---:R-:W-:-:S03]  /*7a50*/  LEA.HI.X.SX32 R116, R161, R111, 0x1, P1 ;  /* 0x0000006fa1747211 */ /* 0x004fc600008f0eff */
[----:B------:R1:W-:Y:S04]  /*7a60*/  STL [R1+0x414], R117 ;  /* 0x0004147501007387 */ /* 0x0003e80000100800 */
[----:B------:R2:W-:Y:S01]  /*7a70*/  STL [R1+0x494], R116 ;  /* 0x0004947401007387 */ /* 0x0005e20000100800 */
[-C--:B0-----:R-:W-:Y:S02]  /*7a80*/  LEA.HI.X.SX32 R115, R160, R111.reuse, 0x1, P3 ;  /* 0x0000006fa0737211 */ /* 0x081fe400018f0eff */
[----:B-1----:R-:W-:-:S03]  /*7a90*/  LEA.HI.X.SX32 R117, R159, R111, 0x1, P4 ;  /* 0x0000006f9f757211 */ /* 0x002fc600020f0eff */
[----:B------:R0:W-:Y:S01]  /*7aa0*/  STL [R1+0x4d4], R115 ;  /* 0x0004d47301007387 */ /* 0x0001e20000100800 */
[----:B--2---:R-:W-:-:S03]  /*7ab0*/  LEA.HI.X.SX32 R116, R40, R111, 0x1, P2 ;  /* 0x0000006f28747211 */ /* 0x004fc600010f0eff */
[----:B------:R1:W-:Y:S01]  /*7ac0*/  STL [R1+0x4f4], R117 ;  /* 0x0004f47501007387 */ /* 0x0003e20000100800 */
[----:B------:R-:W-:-:S03]  /*7ad0*/  CS2R R40, SRZ ;  /* 0x0000000000287805 */ /* 0x000fc6000001ff00 */
[----:B------:R2:W-:Y:S01]  /*7ae0*/  STL [R1+0x50c], R116 ;  /* 0x00050c7401007387 */ /* 0x0005e20000100800 */
[----:B0-----:R-:W-:Y:S02]  /*7af0*/  LEA.HI.X.SX32 R115, R42, R111, 0x1, P6 ;  /* 0x0000006f2a737211 */ /* 0x001fe400030f0eff */
[----:B------:R-:W-:Y:S02]  /*7b00*/  CS2R R42, SRZ ;  /* 0x00000000002a7805 */ /* 0x000fe4000001ff00 */
[C---:B-1----:R-:W-:Y:S01]  /*7b10*/  LOP3.LUT R117, R2.reuse, 0x30, RZ, 0x3c, !PT ;  /* 0x0000003002757812 */ /* 0x042fe200078e3cff */
[----:B------:R0:W-:Y:S01]  /*7b20*/  STL [R1+0x504], R115 ;  /* 0x0005047301007387 */ /* 0x0001e20000100800 */
[----:B--2---:R-:W-:-:S05]  /*7b30*/  LOP3.LUT R116, R2, 0x10, RZ, 0x3c, !PT ;  /* 0x0000001002747812 */ /* 0x004fca00078e3cff */
[----:B------:R1:W-:Y:S01]  /*7b40*/  STL [R1+0x558], R116 ;  /* 0x0005587401007387 */ /* 0x0003e20000100800 */
[----:B0-----:R-:W-:-:S05]  /*7b50*/  LOP3.LUT R115, R2, 0x20, RZ, 0x3c, !PT ;  /* 0x0000002002737812 */ /* 0x001fca00078e3cff */
[----:B------:R0:W-:Y:S01]  /*7b60*/  STL [R1+0x554], R115 ;  /* 0x0005547301007387 */ /* 0x0001e20000100800 */
[----:B-1----:R-:W-:-:S03]  /*7b70*/  LOP3.LUT R116, R2, 0x40, RZ, 0x3c, !PT ;  /* 0x0000004002747812 */ /* 0x002fc600078e3cff */
[----:B------:R1:W-:Y:S04]  /*7b80*/  STL [R1+0x550], R117 ;  /* 0x0005507501007387 */ /* 0x0003e80000100800 */
[----:B------:R2:W-:Y:S01]  /*7b90*/  STL [R1+0x54c], R116 ;  /* 0x00054c7401007387 */ /* 0x0005e20000100800 */
[C---:B0-----:R-:W-:Y:S02]  /*7ba0*/  LOP3.LUT R115, R2.reuse, 0x50, RZ, 0x3c, !PT ;  /* 0x0000005002737812 */ /* 0x041fe400078e3cff */
[----:B-1----:R-:W-:-:S03]  /*7bb0*/  LOP3.LUT R117, R2, 0x60, RZ, 0x3c, !PT ;  /* 0x0000006002757812 */ /* 0x002fc600078e3cff */
[----:B------:R0:W-:Y:S01]  /*7bc0*/  STL [R1+0x548], R115 ;  /* 0x0005487301007387 */ /* 0x0001e20000100800 */
[----:B--2---:R-:W-:-:S03]  /*7bd0*/  LOP3.LUT R116, R2, 0x70, RZ, 0x3c, !PT ;  /* 0x0000007002747812 */ /* 0x004fc600078e3cff */
[----:B------:R1:W-:Y:S04]  /*7be0*/  STL [R1+0x544], R117 ;  /* 0x0005447501007387 */ /* 0x0003e80000100800 */
[----:B------:R2:W-:Y:S01]  /*7bf0*/  STL [R1+0x540], R116 ;  /* 0x0005407401007387 */ /* 0x0005e20000100800 */
[C---:B0-----:R-:W-:Y:S02]  /*7c00*/  LOP3.LUT R115, R3.reuse, 0x10, RZ, 0x3c, !PT ;  /* 0x0000001003737812 */ /* 0x041fe400078e3cff */
[C---:B------:R-:W-:Y:S02]  /*7c10*/  LOP3.LUT R115, R3.reuse, 0x40, RZ, 0x3c, !PT ;  /* 0x0000004003737812 */ /* 0x040fe400078e3cff */
[C---:B-1----:R-:W-:Y:S02]  /*7c20*/  LOP3.LUT R117, R3.reuse, 0x20, RZ, 0x3c, !PT ;  /* 0x0000002003757812 */ /* 0x042fe400078e3cff */
[----:B------:R-:W-:-:S02]  /*7c30*/  LOP3.LUT R117, R3, 0x50, RZ, 0x3c, !PT ;  /* 0x0000005003757812 */ /* 0x000fc400078e3cff */
[C---:B--2---:R-:W-:Y:S02]  /*7c40*/  LOP3.LUT R116, R3.reuse, 0x30, RZ, 0x3c, !PT ;  /* 0x0000003003747812 */ /* 0x044fe400078e3cff */
[C---:B------:R-:W-:Y:S02]  /*7c50*/  LOP3.LUT R116, R3.reuse, 0x60, RZ, 0x3c, !PT ;  /* 0x0000006003747812 */ /* 0x040fe400078e3cff */
[----:B------:R-:W-:-:S07]  /*7c60*/  LOP3.LUT R115, R3, 0x70, RZ, 0x3c, !PT ;  /* 0x0000007003737812 */ /* 0x000fce00078e3cff */
.L_x_1:
[----:B------:R-:W2:Y:S01]  /*7c70*/  LDL R117, [R1+0x50c] ;  /* 0x00050c0001757983 */ /* 0x000ea20000100800 */
[----:B------:R-:W-:Y:S01]  /*7c80*/  MOV R113, UR49 ;  /* 0x0000003100717c02 */ /* 0x000fe20008000f00 */
[----:B------:R-:W0:Y:S02]  /*7c90*/  LDC R130, c[0x0][0x230] ;  /* 0x00008c00ff827b82 */ /* 0x000e240000000800 */
[----:B------:R-:W2:Y:S04]  /*7ca0*/  LDL R116, [R1+0x510] ;  /* 0x0005100001747983 */ /* 0x000ea80000100800 */
[----:B------:R-:W-:Y:S04]  /*7cb0*/  STL [R1+0x650], R7 ;  /* 0x0006500701007387 */ /* 0x000fe80000100800 */
[----:B------:R-:W-:Y:S04]  /*7cc0*/  STL [R1+0x61c], R3 ;  /* 0x00061c0301007387 */ /* 0x000fe80000100800 */
[----:B------:R1:W-:Y:S01]  /*7cd0*/  STL [R1+0x618], R112 ;  /* 0x0006187001007387 */ /* 0x0003e20000100800 */
[----:B------:R-:W-:-:S03]  /*7ce0*/  MOV R115, UR53 ;  /* 0x0000003500737c02 */ /* 0x000fc60008000f00 */
[----:B-1----:R-:W3:Y:S04]  /*7cf0*/  LDL.LU R112, [R1+0x508] ;  /* 0x0005080001707983 */ /* 0x002ee80000300800 */
[----:B-----5:R1:W-:Y:S04]  /*7d00*/  STL [R1+0x57c], R0 ;  /* 0x00057c0001007387 */ /* 0x0203e80000100800 */
[----:B------:R-:W4:Y:S04]  /*7d10*/  LDL R132, [R1+0x504] ;  /* 0x0005040001847983 */ /* 0x000f280000100800 */
[----:B------:R0:W-:Y:S01]  /*7d20*/  STL [R1+0x538], R113 ;  /* 0x0005387101007387 */ /* 0x0001e20000100800 */
[----:B-1----:R-:W-:-:S05]  /*7d30*/  MOV R0, UR48 ;  /* 0x0000003000007c02 */ /* 0x002fca0008000f00 */
[----:B------:R1:W-:Y:S01]  /*7d40*/  STL [R1+0x534], R0 ;  /* 0x0005340001007387 */ /* 0x0003e20000100800 */
[----:B0-----:R-:W-:-:S03]  /*7d50*/  MOV R113, UR52 ;  /* 0x0000003400717c02 */ /* 0x001fc60008000f00 */
[----:B------:R-:W-:Y:S04]  /*7d60*/  STL [R1+0x530], R115 ;  /* 0x0005307301007387 */ /* 0x000fe80000100800 */
[----:B------:R-:W4:Y:S01]  /*7d70*/  LDL R119, [R1+0x4fc] ;  /* 0x0004fc0001777983 */ /* 0x000f220000100800 */
[----:B-1----:R-:W-:-:S03]  /*7d80*/  MOV R0, UR57 ;  /* 0x0000003900007c02 */ /* 0x002fc60008000f00 */
[----:B------:R0:W-:Y:S04]  /*7d90*/  STL [R1+0x52c], R113 ;  /* 0x00052c7101007387 */ /* 0x0001e80000100800 */
[----:B------:R-:W4:Y:S04]  /*7da0*/  LDL R118, [R1+0x500] ;  /* 0x0005000001767983 */ /* 0x000f280000100800 */
[----:B------:R1:W-:Y:S04]  /*7db0*/  STL [R1+0x528], R0 ;  /* 0x0005280001007387 */ /* 0x0003e80000100800 */
[----:B------:R-:W4:Y:S01]  /*7dc0*/  LDL R131, [R1+0x4f4] ;  /* 0x0004f40001837983 */ /* 0x000f220000100800 */
[----:B------:R-:W-:-:S03]  /*7dd0*/  IMAD R130, R110, -0x80, R130 ;  /* 0xffffff806e827824 */ /* 0x000fc600078e0282 */
[----:B------:R-:W4:Y:S02]  /*7de0*/  LDL R123, [R1+0x4f8] ;  /* 0x0004f800017b7983 */ /* 0x000f240000100800 */
[C---:B------:R-:W-:Y:S02]  /*7df0*/  ISETP.GT.AND P1, PT, R130.reuse, 0x1, PT ;  /* 0x000000018200780c */ /* 0x040fe40003f24270 */
[C---:B------:R-:W-:Y:S02]  /*7e00*/  ISETP.GT.AND P2, PT, R130.reuse, 0x2, PT ;  /* 0x000000028200780c */ /* 0x040fe40003f44270 */
[----:B0-----:R-:W-:Y:S02]  /*7e10*/  MOV R113, UR56 ;  /* 0x0000003800717c02 */ /* 0x001fe40008000f00 */
[----:B------:R-:W-:Y:S02]  /*7e20*/  PRMT R156, RZ, 0x7610, R156 ;  /* 0x00007610ff9c7816 */ /* 0x000fe4000000009c */
[----:B------:R-:W-:Y:S01]  /*7e30*/  ISETP.GT.AND P3, PT, R130, 0x3, PT ;  /* 0x000000038200780c */ /* 0x000fe20003f64270 */
[----:B------:R-:W-:Y:S01]  /*7e40*/  STL [R1+0x620], R113 ;  /* 0x0006207101007387 */ /* 0x000fe20000100800 */
[----:B------:R-:W-:-:S02]  /*7e50*/  PRMT R182, RZ, 0x7610, R182 ;  /* 0x00007610ffb67816 */ /* 0x000fc400000000b6 */
[----:B------:R-:W-:Y:S01]  /*7e60*/  ISETP.GT.AND P4, PT, R130, 0x4, PT ;  /* 0x000000048200780c */ /* 0x000fe20003f84270 */
[----:B------:R-:W-:Y:S04]  /*7e70*/  STL [R1+0x624], R110 ;  /* 0x0006246e01007387 */ /* 0x000fe80000100800 */
[----:B------:R-:W-:Y:S04]  /*7e80*/  STL [R1+0x628], R111 ;  /* 0x0006286f01007387 */ /* 0x000fe80000100800 */
[----:B------:R0:W-:Y:S04]  /*7e90*/  STL [R1+0x62c], R114 ;  /* 0x00062c7201007387 */ /* 0x0001e80000100800 */
[----:B------:R-:W4:Y:S04]  /*7ea0*/  LDL R120, [R1+0x4ec] ;  /* 0x0004ec0001787983 */ /* 0x000f280000100800 */
[----:B-1----:R-:W4:Y:S01]  /*7eb0*/  LDL R0, [R1+0x4f0] ;  /* 0x0004f00001007983 */ /* 0x002f220000100800 */
[----:B------:R-:W-:-:S03]  /*7ec0*/  PRMT R166, RZ, 0x7610, R166 ;  /* 0x00007610ffa67816 */ /* 0x000fc600000000a6 */
[----:B--2---:R3:W2:Y:S02]  /*7ed0*/  @P1 LDG.E.U16 R156, desc[UR6][R116.64] ;  /* 0x00000006749c1981 */ /* 0x0046a4000c1e1500 */
[----:B---3--:R-:W-:Y:S02]  /*7ee0*/  @P2 IMAD.MOV.U32 R116, RZ, RZ, R112 ;  /* 0x000000ffff742224 */ /* 0x008fe400078e0070 */
[----:B------:R-:W-:Y:S01]  /*7ef0*/  STL [R1+0x630], R112 ;  /* 0x0006307001007387 */ /* 0x000fe20000100800 */
[----:B----4-:R-:W-:-:S03]  /*7f00*/  @P2 IMAD.MOV.U32 R117, RZ, RZ, R132 ;  /* 0x000000ffff752224 */ /* 0x010fc600078e0084 */
[----:B------:R-:W3:Y:S04]  /*7f10*/  LDL R132, [R1+0x4dc] ;  /* 0x0004dc0001847983 */ /* 0x000ee80000100800 */
[----:B------:R1:W4:Y:S02]  /*7f20*/  @P2 LDG.E.U16 R182, desc[UR6][R116.64] ;  /* 0x0000000674b62981 */ /* 0x000324000c1e1500 */
[----:B-1----:R-:W-:Y:S02]  /*7f30*/  @P3 IMAD.MOV.U32 R117, RZ, RZ, R119 ;  /* 0x000000ffff753224 */ /* 0x002fe400078e0077 */
[----:B------:R-:W2:Y:S01]  /*7f40*/  LDL R119, [R1+0x4e4] ;  /* 0x0004e40001777983 */ /* 0x000ea20000100800 */
[----:B------:R-:W-:-:S03]  /*7f50*/  @P3 IMAD.MOV.U32 R116, RZ, RZ, R118 ;  /* 0x000000ffff743224 */ /* 0x000fc600078e0076 */
[----:B------:R-:W3:Y:S04]  /*7f60*/  LDL R118, [R1+0x4e8] ;  /* 0x0004e80001767983 */ /* 0x000ee80000100800 */
[----:B------:R1:W4:Y:S02]  /*7f70*/  @P3 LDG.E.U16 R166, desc[UR6][R116.64] ;  /* 0x0000000674a63981 */ /* 0x000324000c1e1500 */
[----:B-1----:R-:W-:Y:S02]  /*7f80*/  @P4 IMAD.MOV.U32 R117, RZ, RZ, R131 ;  /* 0x000000ffff754224 */ /* 0x002fe400078e0083 */
[----:B------:R-:W4:Y:S01]  /*7f90*/  LDL R131, [R1+0x4e0] ;  /* 0x0004e00001837983 */ /* 0x000f220000100800 */
[C---:B------:R-:W-:Y:S01]  /*7fa0*/  ISETP.GT.AND P0, PT, R130.reuse, RZ, PT ;  /* 0x000000ff8200720c */ /* 0x040fe20003f04270 */
[----:B------:R-:W-:Y:S01]  /*7fb0*/  @P4 IMAD.MOV.U32 R116, RZ, RZ, R123 ;  /* 0x000000ffff744224 */ /* 0x000fe200078e007b */
[----:B------:R-:W-:Y:S01]  /*7fc0*/  ISETP.GT.AND P5, PT, R130, 0x5, PT ;  /* 0x000000058200780c */ /* 0x000fe20003fa4270 */
[----:B------:R-:W4:Y:S01]  /*7fd0*/  LDL R123, [R1+0x4d4] ;  /* 0x0004d400017b7983 */ /* 0x000f220000100800 */
[----:B------:R-:W-:-:S02]  /*7fe0*/  PRMT R121, RZ, 0x7610, R121 ;  /* 0x00007610ff797816 */ /* 0x000fc40000000079 */
[----:B------:R-:W-:Y:S02]  /*7ff0*/  PRMT R140, RZ, 0x7610, R140 ;  /* 0x00007610ff8c7816 */ /* 0x000fe4000000008c */
[----:B------:R-:W-:Y:S02]  /*8000*/  ISETP.GT.AND P1, PT, R130, 0x6, PT ;  /* 0x000000068200780c */ /* 0x000fe40003f24270 */
[----:B------:R1:W4:Y:S03]  /*8010*/  @P4 LDG.E.U16 R121, desc[UR6][R116.64] ;  /* 0x0000000674794981 */ /* 0x000326000c1e1500 */
[----:B------:R-:W-:Y:S01]  /*8020*/  @P0 IMAD.MOV.U32 R115, RZ, RZ, R111 ;  /* 0x000000ffff730224 */ /* 0x000fe200078e006f */
[----:B------:R-:W-:-:S04]  /*8030*/  PRMT R134, RZ, 0x7610, R134 ;  /* 0x00007610ff867816 */ /* 0x000fc80000000086 */
[----:B------:R0:W4:Y:S01]  /*8040*/  @P0 LDG.E.U16 R140, desc[UR6][R114.64] ;  /* 0x00000006728c0981 */ /* 0x000122000c1e1500 */
[----:B------:R-:W-:Y:S01]  /*8050*/  ISETP.GT.AND P0, PT, R130, 0x7, PT ;  /* 0x000000078200780c */ /* 0x000fe20003f04270 */
[----:B-1----:R-:W-:Y:S02]  /*8060*/  @P5 IMAD.MOV.U32 R117, RZ, RZ, R120 ;  /* 0x000000ffff755224 */ /* 0x002fe400078e0078 */
[----:B------:R-:W-:Y:S01]  /*8070*/  @P5 IMAD.MOV.U32 R116, RZ, RZ, R0 ;  /* 0x000000ffff745224 */ /* 0x000fe200078e0000 */
[----:B------:R-:W-:Y:S01]  /*8080*/  PRMT R133, RZ, 0x7610, R133 ;  /* 0x00007610ff857816 */ /* 0x000fe20000000085 */
[----:B------:R-:W4:Y:S04]  /*8090*/  LDL R0, [R1+0x4d8] ;  /* 0x0004d80001007983 */ /* 0x000f280000100800 */
[----:B------:R2:W4:Y:S01]  /*80a0*/  @P5 LDG.E.U16 R134, desc[UR6][R116.64] ;  /* 0x0000000674865981 */ /* 0x000522000c1e1500 */
[----:B0-----:R-:W-:Y:S01]  /*80b0*/  PRMT R114, RZ, 0x7610, R114 ;  /* 0x00007610ff727816 */ /* 0x001fe20000000072 */
[----:B--2---:R-:W-:-:S02]  /*80c0*/  @P1 IMAD.MOV.U32 R117, RZ, RZ, R119 ;  /* 0x000000ffff751224 */ /* 0x004fc400078e0077 */
[----:B---3--:R-:W-:-:S05]  /*80d0*/  @P1 IMAD.MOV.U32 R116, RZ, RZ, R118 ;  /* 0x000000ffff741224 */ /* 0x008fca00078e0076 */
[----:B------:R0:W2:Y:S02]  /*80e0*/  @P1 LDG.E.U16 R133, desc[UR6][R116.64] ;  /* 0x0000000674851981 */ /* 0x0000a4000c1e1500 */
[----:B0-----:R-:W-:Y:S02]  /*80f0*/  @P0 IMAD.MOV.U32 R117, RZ, RZ, R132 ;  /* 0x000000ffff750224 */ /* 0x001fe400078e0084 */
[----:B----4-:R-:W-:-:S05]  /*8100*/  @P0 IMAD.MOV.U32 R116, RZ, RZ, R131 ;  /* 0x000000ffff740224 */ /* 0x010fca00078e0083 */
[----:B------:R0:W3:Y:S04]  /*8110*/  @P0 LDG.E.U16 R114, desc[UR6][R116.64] ;  /* 0x0000000674720981 */ /* 0x0000e8000c1e1500 */
[----:B------:R1:W-:Y:S04]  /*8120*/  STL [R1+0x520], R121 ;  /* 0x0005207901007387 */ /* 0x0003e80000100800 */
[----:B------:R-:W4:Y:S04]  /*8130*/  LDL R120, [R1+0x4d0] ;  /* 0x0004d00001787983 */ /* 0x000f280000100800 */
[----:B------:R-:W2:Y:S04]  /*8140*/  LDL R118, [R1+0x4c8] ;  /* 0x0004c80001767983 */ /* 0x000ea80000100800 */
[----:B-1----:R-:W2:Y:S01]  /*8150*/  LDL R121, [R1+0x4cc] ;  /* 0x0004cc0001797983 */ /* 0x002ea20000100800 */
[----:B------:R-:W-:-:S03]  /*8160*/  ISETP.GT.AND P2, PT, R130, 0x8, PT ;  /* 0x000000088200780c */ /* 0x000fc60003f44270 */
[----:B------:R-:W2:Y:S10]  /*8170*/  LDL R119, [R1+0x4c4] ;  /* 0x0004c40001777983 */ /* 0x000eb40000100800 */
[----:B0-----:R-:W-:-:S02]  /*8180*/  @P2 IMAD.MOV.U32 R116, RZ, RZ, R0 ;  /* 0x000000ffff742224 */ /* 0x001fc400078e0000 */
[----:B------:R-:W-:Y:S01]  /*8190*/  @P2 IMAD.MOV.U32 R117, RZ, RZ, R123 ;  /* 0x000000ffff752224 */ /* 0x000fe200078e007b */
[C---:B------:R-:W-:Y:S01]  /*81a0*/  ISETP.GT.AND P3, PT, R130.reuse, 0x9, PT ;  /* 0x000000098200780c */ /* 0x040fe20003f64270 */
[----:B---3--:R-:W-:Y:S04]  /*81b0*/  STL [R1+0x634], R114 ;  /* 0x0006347201007387 */ /* 0x008fe80000100800 */
[----:B------:R-:W3:Y:S04]  /*81c0*/  LDL R123, [R1+0x4bc] ;  /* 0x0004bc00017b7983 */ /* 0x000ee80000100800 */
[----:B------:R-:W3:Y:S01]  /*81d0*/  LDL R0, [R1+0x4c0] ;  /* 0x0004c00001007983 */ /* 0x000ee20000100800 */
[----:B------:R-:W-:-:S02]  /*81e0*/  ISETP.GT.AND P4, PT, R130, 0xa, PT ;  /* 0x0000000a8200780c */ /* 0x000fc40003f84270 */
[----:B------:R-:W-:Y:S01]  /*81f0*/  PRMT R143, RZ, 0x7610, R143 ;  /* 0x00007610ff8f7816 */ /* 0x000fe2000000008f */
[----:B------:R-:W3:Y:S01]  /*8200*/  LDL R132, [R1+0x4b4] ;  /* 0x0004b40001847983 */ /* 0x000ee20000100800 */
[----:B------:R-:W-:-:S03]  /*8210*/  PRMT R159, RZ, 0x7610, R159 ;  /* 0x00007610ff9f7816 */ /* 0x000fc6000000009f */
[----:B------:R-:W3:Y:S04]  /*8220*/  LDL R131, [R1+0x4b8] ;  /* 0x0004b80001837983 */ /* 0x000ee80000100800 */
[----:B------:R4:W3:Y:S02]  /*8230*/  @P2 LDG.E.U16 R143, desc[UR6][R116.64] ;  /* 0x00000006748f2981 */ /* 0x0008e4000c1e1500 */
[----:B----4-:R-:W-:Y:S02]  /*8240*/  @P3 IMAD.MOV.U32 R116, RZ, RZ, R120 ;  /* 0x000000ffff743224 */ /* 0x010fe400078e0078 */
[----:B--2---:R-:W-:Y:S01]  /*8250*/  @P3 IMAD.MOV.U32 R117, RZ, RZ, R121 ;  /* 0x000000ffff753224 */ /* 0x004fe200078e0079 */
[----:B------:R-:W-:Y:S01]  /*8260*/  ISETP.GT.AND P1, PT, R130, 0xb, PT ;  /* 0x0000000b8200780c */ /* 0x000fe20003f24270 */
[----:B------:R-:W2:Y:S04]  /*8270*/  LDL R121, [R1+0x4ac] ;  /* 0x0004ac0001797983 */ /* 0x000ea80000100800 */
[----:B------:R0:W4:Y:S04]  /*8280*/  @P3 LDG.E.U16 R159, desc[UR6][R116.64] ;  /* 0x00000006749f3981 */ /* 0x000128000c1e1500 */
[----:B------:R-:W4:Y:S01]  /*8290*/  LDL R120, [R1+0x4a4] ;  /* 0x0004a40001787983 */ /* 0x000f220000100800 */
[----:B0-----:R-:W-:-:S03]  /*82a0*/  @P4 IMAD.MOV.U32 R116, RZ, RZ, R118 ;  /* 0x000000ffff744224 */ /* 0x001fc600078e0076 */
[----:B------:R-:W4:Y:S01]  /*82b0*/  LDL R118, [R1+0x4b0] ;  /* 0x0004b00001767983 */ /* 0x000f220000100800 */
[----:B------:R-:W-:-:S03]  /*82c0*/  @P4 IMAD.MOV.U32 R117, RZ, RZ, R119 ;  /* 0x000000ffff754224 */ /* 0x000fc600078e0077 */
[----:B------:R-:W4:Y:S01]  /*82d0*/  LDL R119, [R1+0x4a8] ;  /* 0x0004a80001777983 */ /* 0x000f220000100800 */
[----:B------:R-:W-:-:S03]  /*82e0*/  PRMT R181, RZ, 0x7610, R181 ;  /* 0x00007610ffb57816 */ /* 0x000fc600000000b5 */
[----:B------:R-:W-:Y:S04]  /*82f0*/  STL [R1+0x51c], R134 ;  /* 0x00051c8601007387 */ /* 0x000fe80000100800 */
[----:B------:R3:W4:Y:S02]  /*8300*/  @P4 LDG.E.U16 R181, desc[UR6][R116.64] ;  /* 0x0000000674b54981 */ /* 0x000724000c1e1500 */
[----:B---3--:R-:W-:Y:S02]  /*8310*/  @P1 IMAD.MOV.U32 R117, RZ, RZ, R123 ;  /* 0x000000ffff751224 */ /* 0x008fe400078e007b */
[----:B------:R-:W3:Y:S01]  /*8320*/  LDL R123, [R1+0x49c] ;  /* 0x00049c00017b7983 */ /* 0x000ee20000100800 */
[----:B------:R-:W-:-:S03]  /*8330*/  @P1 IMAD.MOV.U32 R116, RZ, RZ, R0 ;  /* 0x000000ffff741224 */ /* 0x000fc600078e0000 */
[----:B------:R-:W3:Y:S01]  /*8340*/  LDL R0, [R1+0x4a0] ;  /* 0x0004a00001007983 */ /* 0x000ee20000100800 */
[C---:B------:R-:W-:Y:S02]  /*8350*/  ISETP.GT.AND P0, PT, R130.reuse, 0xc, PT ;  /* 0x0000000c8200780c */ /* 0x040fe40003f04270 */
[----:B------:R-:W-:Y:S02]  /*8360*/  PRMT R165, RZ, 0x7610, R165 ;  /* 0x00007610ffa57816 */ /* 0x000fe400000000a5 */
[C---:B------:R-:W-:Y:S02]  /*8370*/  ISETP.GT.AND P2, PT, R130.reuse, 0xd, PT ;  /* 0x0000000d8200780c */ /* 0x040fe40003f44270 */
[----:B------:R-:W-:Y:S02]  /*8380*/  PRMT R129, RZ, 0x7610, R129 ;  /* 0x00007610ff817816 */ /* 0x000fe40000000081 */
[----:B------:R-:W-:Y:S01]  /*8390*/  ISETP.GT.AND P3, PT, R130, 0xe, PT ;  /* 0x0000000e8200780c */ /* 0x000fe20003f64270 */
[----:B------:R0:W3:Y:S01]  /*83a0*/  @P1 LDG.E.U16 R165, desc[UR6][R116.64] ;  /* 0x0000000674a51981 */ /* 0x0000e2000c1e1500 */
[----:B------:R-:W-:-:S03]  /*83b0*/  PRMT R127, RZ, 0x7610, R127 ;  /* 0x00007610ff7f7816 */ /* 0x000fc6000000007f */
[----:B0-----:R-:W-:Y:S02]  /*83c0*/  @P0 IMAD.MOV.U32 R116, RZ, RZ, R131 ;  /* 0x000000ffff740224 */ /* 0x001fe400078e0083 */
[----:B------:R-:W-:-:S05]  /*83d0*/  @P0 IMAD.MOV.U32 R117, RZ, RZ, R132 ;  /* 0x000000ffff750224 */ /* 0x000fca00078e0084 */
[----:B------:R2:W3:Y:S01]  /*83e0*/  @P0 LDG.E.U16 R129, desc[UR6][R116.64] ;  /* 0x0000000674810981 */ /* 0x0004e2000c1e1500 */
[----:B------:R-:W-:Y:S02]  /*83f0*/  ISETP.GT.AND P4, PT, R130, 0xf, PT ;  /* 0x0000000f8200780c */ /* 0x000fe40003f84270 */
[----:B------:R-:W-:Y:S01]  /*8400*/  PRMT R128, RZ, 0x7610, R128 ;  /* 0x00007610ff807816 */ /* 0x000fe20000000080 */
[----:B--2---:R-:W-:Y:S02]  /*8410*/  @P2 IMAD.MOV.U32 R117, RZ, RZ, R121 ;  /* 0x000000ffff752224 */ /* 0x004fe400078e0079 */
[----:B----4-:R-:W-:-:S05]  /*8420*/  @P2 IMAD.MOV.U32 R116, RZ, RZ, R118 ;  /* 0x000000ffff742224 */ /* 0x010fca00078e0076 */
[----:B------:R0:W2:Y:S02]  /*8430*/  @P2 LDG.E.U16 R127, desc[UR6][R116.64] ;  /* 0x00000006747f2981 */ /* 0x0000a4000c1e1500 */
[----:B0-----:R-:W-:Y:S02]  /*8440*/  @P3 IMAD.MOV.U32 R116, RZ, RZ, R119 ;  /* 0x000000ffff743224 */ /* 0x001fe400078e0077 */
[----:B------:R-:W-:-:S05]  /*8450*/  @P3 IMAD.MOV.U32 R117, RZ, RZ, R120 ;  /* 0x000000ffff753224 */ /* 0x000fca00078e0078 */
[----:B------:R3:W4:Y:S01]  /*8460*/  @P3 LDG.E.U16 R128, desc[UR6][R116.64] ;  /* 0x0000000674803981 */ /* 0x000722000c1e1500 */
[----:B------:R-:W-:-:S03]  /*8470*/  PRMT R111, RZ, 0x7610, R111 ;  /* 0x00007610ff6f7816 */ /* 0x000fc6000000006f */
[----:B------:R-:W-:Y:S04]  /*8480*/  STL [R1+0x518], R133 ;  /* 0x0005188501007387 */ /* 0x000fe80000100800 */
[----:B------:R-:W4:Y:S04]  /*8490*/  LDL R121, [R1+0x494] ;  /* 0x0004940001797983 */ /* 0x000f280000100800 */
[----:B------:R-:W4:Y:S04]  /*84a0*/  LDL R118, [R1+0x498] ;  /* 0x0004980001767983 */ /* 0x000f280000100800 */
[----:B------:R-:W4:Y:S04]  /*84b0*/  LDL R120, [R1+0x48c] ;  /* 0x00048c0001787983 */ /* 0x000f280000100800 */
[----:B------:R-:W4:Y:S01]  /*84c0*/  LDL R119, [R1+0x490] ;  /* 0x0004900001777983 */ /* 0x000f220000100800 */
[----:B---3--:R-:W-:-:S02]  /*84d0*/  @P4 IMAD.MOV.U32 R117, RZ, RZ, R123 ;  /* 0x000000ffff754224 */ /* 0x008fc400078e007b */
[----:B------:R-:W-:-:S05]  /*84e0*/  @P4 IMAD.MOV.U32 R116, RZ, RZ, R0 ;  /* 0x000000ffff744224 */ /* 0x000fca00078e0000 */
[----:B------:R0:W3:Y:S01]  /*84f0*/  @P4 LDG.E.U16 R111, desc[UR6][R116.64] ;  /* 0x00000006746f4981 */ /* 0x0000e2000c1e1500 */
[----:B------:R-:W-:-:S03]  /*8500*/  ISETP.GT.AND P1, PT, R130, 0x10, PT ;  /* 0x000000108200780c */ /* 0x000fc60003f24270 */
[----:B--2---:R1:W-:Y:S04]  /*8510*/  STL [R1+0x50], R127 ;  /* 0x0000507f01007387 */ /* 0x0043e80000100800 */
[----:B-1----:R-:W2:Y:S04]  /*8520*/  LDL R127, [R1+0x488] ;  /* 0x00048800017f7983 */ /* 0x002ea80000100800 */
[----:B----4-:R1:W-:Y:S04]  /*8530*/  STL [R1+0x4c], R128 ;  /* 0x00004c8001007387 */ /* 0x0103e80000100800 */
[----:B------:R-:W4:Y:S04]  /*8540*/  LDL R123, [R1+0x47c] ;  /* 0x00047c00017b7983 */ /* 0x000f280000100800 */
[----:B------:R-:W4:Y:S04]  /*8550*/  LDL R0, [R1+0x480] ;  /* 0x0004800001007983 */ /* 0x000f280000100800 */
[----:B-1----:R-:W4:Y:S01]  /*8560*/  LDL R128, [R1+0x484] ;  /* 0x0004840001807983 */ /* 0x002f220000100800 */
[----:B0-----:R-:W-:-:S02]  /*8570*/  @P1 IMAD.MOV.U32 R116, RZ, RZ, R118 ;  /* 0x000000ffff741224 */ /* 0x001fc400078e0076 */
[----:B------:R-:W-:Y:S01]  /*8580*/  @P1 IMAD.MOV.U32 R117, RZ, RZ, R121 ;  /* 0x000000ffff751224 */ /* 0x000fe200078e0079 */
[----:B---3--:R0:W-:Y:S04]  /*8590*/  STL [R1+0x638], R111 ;  /* 0x0006386f01007387 */ /* 0x0081e80000100800 */
[----:B------:R-:W3:Y:S04]  /*85a0*/  LDL R121, [R1+0x474] ;  /* 0x0004740001797983 */ /* 0x000ee80000100800 */
[----:B------:R-:W3:Y:S01]  /*85b0*/  LDL R118, [R1+0x478] ;  /* 0x0004780001767983 */ /* 0x000ee20000100800 */
[----:B------:R-:W-:-:S02]  /*85c0*/  ISETP.GT.AND P0, PT, R130, 0x11, PT ;  /* 0x000000118200780c */ /* 0x000fc40003f04270 */
[----:B------:R-:W-:Y:S02]  /*85d0*/  PRMT R142, RZ, 0x7610, R142 ;  /* 0x00007610ff8e7816 */ /* 0x000fe4000000008e */
[C---:B------:R-:W-:Y:S02]  /*85e0*/  ISETP.GT.AND P2, PT, R130.reuse, 0x12, PT ;  /* 0x000000128200780c */ /* 0x040fe40003f44270 */
[----:B------:R-:W-:Y:S02]  /*85f0*/  PRMT R158, RZ, 0x7610, R158 ;  /* 0x00007610ff9e7816 */ /* 0x000fe4000000009e */
[C---:B------:R-:W-:Y:S01]  /*8600*/  ISETP.GT.AND P3, PT, R130.reuse, 0x13, PT ;  /* 0x000000138200780c */ /* 0x040fe20003f64270 */
[----:B------:R1:W3:Y:S01]  /*8610*/  @P1 LDG.E.U16 R142, desc[UR6][R116.64] ;  /* 0x00000006748e1981 */ /* 0x0002e2000c1e1500 */
[----:B------:R-:W-:Y:S02]  /*8620*/  ISETP.GT.AND P4, PT, R130, 0x14, PT ;  /* 0x000000148200780c */ /* 0x000fe40003f84270 */
[----:B------:R-:W-:Y:S01]  /*8630*/  PRMT R180, RZ, 0x7610, R180 ;  /* 0x00007610ffb47816 */ /* 0x000fe200000000b4 */
[----:B------:R-:W-:Y:S01]  /*8640*/  STL [R1+0x54], R129 ;  /* 0x0000548101007387 */ /* 0x000fe20000100800 */
[----:B-1----:R-:W-:-:S02]  /*8650*/  @P0 IMAD.MOV.U32 R116, RZ, RZ, R119 ;  /* 0x000000ffff740224 */ /* 0x002fc400078e0077 */
[----:B------:R-:W-:Y:S01]  /*8660*/  @P0 IMAD.MOV.U32 R117, RZ, RZ, R120 ;  /* 0x000000ffff750224 */ /* 0x000fe200078e0078 */
[----:B------:R-:W3:Y:S04]  /*8670*/  LDL R119, [R1+0x470] ;  /* 0x0004700001777983 */ /* 0x000ee80000100800 */
[----:B------:R2:W3:Y:S04]  /*8680*/  @P0 LDG.E.U16 R158, desc[UR6][R116.64] ;  /* 0x00000006749e0981 */ /* 0x0004e8000c1e1500 */
[----:B------:R-:W3:Y:S01]  /*8690*/  LDL R120, [R1+0x46c] ;  /* 0x00046c0001787983 */ /* 0x000ee20000100800 */
[----:B------:R-:W-:Y:S01]  /*86a0*/  PRMT R164, RZ, 0x7610, R164 ;  /* 0x00007610ffa47816 */ /* 0x000fe200000000a4 */
[----:B--2---:R-:W-:Y:S01]  /*86b0*/  @P2 IMAD.MOV.U32 R116, RZ, RZ, R127 ;  /* 0x000000ffff742224 */ /* 0x004fe200078e007f */
[----:B------:R-:W-:Y:S01]  /*86c0*/  PRMT R122, RZ, 0x7610, R122 ;  /* 0x00007610ff7a7816 */ /* 0x000fe2000000007a */
[----:B------:R-:W2:Y:S01]  /*86d0*/  LDL R127, [R1+0x454] ;  /* 0x00045400017f7983 */ /* 0x000ea20000100800 */
[----:B----4-:R-:W-:-:S05]  /*86e0*/  @P2 IMAD.MOV.U32 R117, RZ, RZ, R128 ;  /* 0x000000ffff752224 */ /* 0x010fca00078e0080 */
[----:B------:R1:W4:Y:S02]  /*86f0*/  @P2 LDG.E.U16 R180, desc[UR6][R116.64] ;  /* 0x0000000674b42981 */ /* 0x000324000c1e1500 */
[----:B-1----:R-:W-:Y:S02]  /*8700*/  @P3 IMAD.MOV.U32 R116, RZ, RZ, R0 ;  /* 0x000000ffff743224 */ /* 0x002fe400078e0000 */
[----:B------:R-:W-:Y:S01]  /*8710*/  @P3 IMAD.MOV.U32 R117, RZ, RZ, R123 ;  /* 0x000000ffff753224 */ /* 0x000fe200078e007b */
[----:B------:R-:W2:Y:S04]  /*8720*/  LDL R0, [R1+0x468] ;  /* 0x0004680001007983 */ /* 0x000ea80000100800 */
[----:B------:R-:W4:Y:S04]  /*8730*/  LDL R123, [R1+0x464] ;  /* 0x00046400017b7983 */ /* 0x000f280000100800 */
[----:B------:R3:W4:Y:S02]  /*8740*/  @P3 LDG.E.U16 R164, desc[UR6][R116.64] ;  /* 0x0000000674a43981 */ /* 0x000724000c1e1500 */
[----:B---3--:R-:W-:-:S02]  /*8750*/  @P4 IMAD.MOV.U32 R117, RZ, RZ, R121 ;  /* 0x000000ffff754224 */ /* 0x008fc400078e0079 */
[----:B------:R-:W3:Y:S01]  /*8760*/  LDL R121, [R1+0x45c] ;  /* 0x00045c0001797983 */ /* 0x000ee20000100800 */
[----:B------:R-:W-:-:S03]  /*8770*/  @P4 IMAD.MOV.U32 R116, RZ, RZ, R118 ;  /* 0x000000ffff744224 */ /* 0x000fc600078e0076 */
[----:B------:R-:W3:Y:S04]  /*8780*/  LDL R118, [R1+0x460] ;  /* 0x0004600001767983 */ /* 0x000ee80000100800 */
[----:B------:R1:W3:Y:S01]  /*8790*/  @P4 LDG.E.U16 R122, desc[UR6][R116.64] ;  /* 0x00000006747a4981 */ /* 0x0002e2000c1e1500 */
[C---:B------:R-:W-:Y:S02]  /*87a0*/  ISETP.GT.AND P1, PT, R130.reuse, 0x15, PT ;  /* 0x000000158200780c */ /* 0x040fe40003f24270 */
[C---:B------:R-:W-:Y:S02]  /*87b0*/  ISETP.GT.AND P0, PT, R130.reuse, 0x16, PT ;  /* 0x000000168200780c */ /* 0x040fe40003f04270 */
[----:B------:R-:W-:Y:S02]  /*87c0*/  PRMT R124, RZ, 0x7610, R124 ;  /* 0x00007610ff7c7816 */ /* 0x000fe4000000007c */
[----:B------:R-:W-:-:S02]  /*87d0*/  ISETP.GT.AND P2, PT, R130, 0x17, PT ;  /* 0x000000178200780c */ /* 0x000fc40003f44270 */
[----:B0-----:R-:W-:-:S05]  /*87e0*/  PRMT R111, RZ, 0x7610, R111 ;  /* 0x00007610ff6f7816 */ /* 0x001fca000000006f */
[----:B-1----:R-:W-:Y:S02]  /*87f0*/  @P1 IMAD.MOV.U32 R116, RZ, RZ, R119 ;  /* 0x000000ffff741224 */ /* 0x002fe400078e0077 */
[----:B------:R-:W-:-:S05]  /*8800*/  @P1 IMAD.MOV.U32 R117, RZ, RZ, R120 ;  /* 0x000000ffff751224 */ /* 0x000fca00078e0078 */
[----:B------:R2:W3:Y:S01]  /*8810*/  @P1 LDG.E.U16 R124, desc[UR6][R116.64] ;  /* 0x00000006747c1981 */ /* 0x0004e2000c1e1500 */
[----:B------:R-:W-:Y:S01]  /*8820*/  PRMT R110, RZ, 0x7610, R110 ;  /* 0x00007610ff6e7816 */ /* 0x000fe2000000006e */
[----:B--2---:R-:W-:Y:S02]  /*8830*/  @P0 IMAD.MOV.U32 R116, RZ, RZ, R0 ;  /* 0x000000ffff740224 */ /* 0x004fe400078e0000 */
[----:B----4-:R-:W-:-:S05]  /*8840*/  @P0 IMAD.MOV.U32 R117, RZ, RZ, R123 ;  /* 0x000000ffff750224 */ /* 0x010fca00078e007b */
[----:B------:R3:W2:Y:S02]  /*8850*/  @P0 LDG.E.U16 R111, desc[UR6][R116.64] ;  /* 0x00000006746f0981 */ /* 0x0006a4000c1e1500 */
[----:B---3--:R-:W-:Y:S02]  /*8860*/  @P2 IMAD.MOV.U32 R117, RZ, RZ, R121 ;  /* 0x000000ffff752224 */ /* 0x008fe400078e0079 */
[----:B------:R-:W-:Y:S01]  /*8870*/  @P2 IMAD.MOV.U32 R116, RZ, RZ, R118 ;  /* 0x000000ffff742224 */ /* 0x000fe200078e0076 */
[----:B------:R0:W-:Y:S04]  /*8880*/  STL [R1+0x3c], R122 ;  /* 0x00003c7a01007387 */ /* 0x0001e80000100800 */
[----:B------:R-:W3:Y:S04]  /*8890*/  @P2 LDG.E.U16 R110, desc[UR6][R116.64] ;  /* 0x00000006746e2981 */ /* 0x000ee8000c1e1500 */
[----:B------:R-:W4:Y:S04]  /*88a0*/  LDL R120, [R1+0x44c] ;  /* 0x00044c0001787983 */ /* 0x000f280000100800 */
[----:B0-----:R-:W4:Y:S04]  /*88b0*/  LDL R122, [R1+0x458] ;  /* 0x00045800017a7983 */ /* 0x001f280000100800 */
[----:B------:R-:W4:Y:S01]  /*88c0*/  LDL R119, [R1+0x450] ;  /* 0x0004500001777983 */ /* 0x000f220000100800 */
[----:B------:R-:W-:-:S03]  /*88d0*/  ISETP.GT.AND P3, PT, R130, 0x18, PT ;  /* 0x000000188200780c */ /* 0x000fc60003f64270 */
[----:B------:R0:W-:Y:S04]  /*88e0*/  STL [R1+0x34], R124 ;  /* 0x0000347c01007387 */ /* 0x0001e80000100800 */
[----:B------:R-:W4:Y:S04]  /*88f0*/  LDL R0, [R1+0x448] ;  /* 0x0004480001007983 */ /* 0x000f280000100800 */
[----:B0-----:R-:W4:Y:S04]  /*8900*/  LDL R124, [R1+0x444] ;  /* 0x00044400017c7983 */ /* 0x001f280000100800 */
[----:B--2---:R-:W-:Y:S04]  /*8910*/  STL [R1+0x63c], R111 ;  /* 0x00063c6f01007387 */ /* 0x004fe80000100800 */
[----:B------:R-:W2:Y:S04]  /*8920*/  LDL R123, [R1+0x43c] ;  /* 0x00043c00017b7983 */ /* 0x000ea80000100800 */
[----:B------:R-:W2:Y:S04]  /*8930*/  LDL R121, [R1+0x440] ;  /* 0x0004400001797983 */ /* 0x000ea80000100800 */
[----:B------:R-:W2:Y:S04]  /*8940*/  LDL R118, [R1+0x438] ;  /* 0x0004380001767983 */ /* 0x000ea80000100800 */
[----:B---3--:R-:W-:Y:S01]  /*8950*/  STL [R1+0x640], R110 ;  /* 0x0006406e01007387 */ /* 0x008fe20000100800 */
[----:B----4-:R-:W-:-:S03]  /*8960*/  @P3 IMAD.MOV.U32 R116, RZ, RZ, R122 ;  /* 0x000000ffff743224 */ /* 0x010fc600078e007a */
[----:B------:R-:W3:Y:S01]  /*8970*/  LDL R122, [R1+0x434] ;  /* 0x00043400017a7983 */ /* 0x000ee20000100800 */
[C---:B------:R-:W-:Y:S01]  /*8980*/  ISETP.GT.AND P4, PT, R130.reuse, 0x19, PT ;  /* 0x000000198200780c */ /* 0x040fe20003f84270 */
[----:B------:R-:W-:Y:S01]  /*8990*/  @P3 IMAD.MOV.U32 R117, RZ, RZ, R127 ;  /* 0x000000ffff753224 */ /* 0x000fe200078e007f */
[----:B------:R-:W-:Y:S02]  /*89a0*/  PRMT R145, RZ, 0x7610, R145 ;  /* 0x00007610ff917816 */ /* 0x000fe40000000091 */
[C---:B------:R-:W-:Y:S02]  /*89b0*/  ISETP.GT.AND P1, PT, R130.reuse, 0x1a, PT ;  /* 0x0000001a8200780c */ /* 0x040fe40003f24270 */
[----:B------:R-:W-:Y:S02]  /*89c0*/  PRMT R191, RZ, 0x7610, R191 ;  /* 0x00007610ffbf7816 */ /* 0x000fe400000000bf */
[----:B------:R-:W-:Y:S01]  /*89d0*/  ISETP.GT.AND P0, PT, R130, 0x1b, PT ;  /* 0x0000001b8200780c */ /* 0x000fe20003f04270 */
[----:B------:R0:W4:Y:S01]  /*89e0*/  @P3 LDG.E.U16 R145, desc[UR6][R116.64] ;  /* 0x0000000674913981 */ /* 0x000122000c1e1500 */
[----:B------:R-:W-:-:S02]  /*89f0*/  PRMT R179, RZ, 0x7610, R179 ;  /* 0x00007610ffb37816 */ /* 0x000fc400000000b3 */
[----:B------:R-:W-:Y:S01]  /*8a00*/  ISETP.GT.AND P2, PT, R130, 0x1c, PT ;  /* 0x0000001c8200780c */ /* 0x000fe20003f44270 */
[----:B0-----:R-:W-:Y:S02]  /*8a10*/  @P4 IMAD.MOV.U32 R116, RZ, RZ, R119 ;  /* 0x000000ffff744224 */ /* 0x001fe400078e0077 */
[----:B------:R-:W-:Y:S01]  /*8a20*/  @P4 IMAD.MOV.U32 R117, RZ, RZ, R120 ;  /* 0x000000ffff754224 */ /* 0x000fe200078e0078 */
[----:B------:R-:W4:Y:S04]  /*8a30*/  LDL R119, [R1+0x430] ;  /* 0x0004300001777983 */ /* 0x000f280000100800 */
[----:B------:R0:W4:Y:S04]  /*8a40*/  @P4 LDG.E.U16 R191, desc[UR6][R116.64] ;  /* 0x0000000674bf4981 */ /* 0x000128000c1e1500 */
[----:B------:R-:W4:Y:S01]  /*8a50*/  LDL R120, [R1+0x42c] ;  /* 0x00042c0001787983 */ /* 0x000f220000100800 */
[----:B------:R-:W-:Y:S01]  /*8a60*/  PRMT R246, RZ, 0x7610, R246 ;  /* 0x00007610fff67816 */ /* 0x000fe200000000f6 */
[----:B0-----:R-:W-:-:S02]  /*8a70*/  @P1 IMAD.MOV.U32 R116, RZ, RZ, R0 ;  /* 0x000000ffff741224 */ /* 0x001fc400078e0000 */
[----:B------:R-:W-:Y:S01]  /*8a80*/  @P1 IMAD.MOV.U32 R117, RZ, RZ, R124 ;  /* 0x000000ffff751224 */ /* 0x000fe200078e007c */
[----:B------:R-:W4:Y:S04]  /*8a90*/  LDL R0, [R1+0x428] ;  /* 0x0004280001007983 */ /* 0x000f280000100800 */
[----:B------:R2:W4:Y:S04]  /*8aa0*/  @P1 LDG.E.U16 R179, desc[UR6][R116.64] ;  /* 0x0000000674b31981 */ /* 0x000528000c1e1500 */
[----:B------:R-:W4:Y:S01]  /*8ab0*/  LDL R124, [R1+0x41c] ;  /* 0x00041c00017c7983 */ /* 0x000f220000100800 */
[----:B--2---:R-:W-:-:S02]  /*8ac0*/  @P0 IMAD.MOV.U32 R117, RZ, RZ, R123 ;  /* 0x000000ffff750224 */ /* 0x004fc400078e007b */
[----:B------:R-:W-:Y:S01]  /*8ad0*/  @P0 IMAD.MOV.U32 R116, RZ, RZ, R121 ;  /* 0x000000ffff740224 */ /* 0x000fe200078e0079 */
[C---:B------:R-:W-:Y:S01]  /*8ae0*/  ISETP.GT.AND P3, PT, R130.reuse, 0x1d, PT ;  /* 0x0000001d8200780c */ /* 0x040fe20003f64270 */
[----:B------:R-:W2:Y:S04]  /*8af0*/  LDL R121, [R1+0x424] ;  /* 0x0004240001797983 */ /* 0x000ea80000100800 */
[----:B------:R3:W2:Y:S01]  /*8b00*/  @P0 LDG.E.U16 R246, desc[UR6][R116.64] ;  /* 0x0000000674f60981 */ /* 0x0006a2000c1e1500 */
[----:B------:R-:W-:Y:S02]  /*8b10*/  ISETP.GT.AND P4, PT, R130, 0x1e, PT ;  /* 0x0000001e8200780c */ /* 0x000fe40003f84270 */
[----:B------:R-:W-:Y:S01]  /*8b20*/  PRMT R126, RZ, 0x7610, R126 ;  /* 0x00007610ff7e7816 */ /* 0x000fe2000000007e */
[----:B------:R-:W2:Y:S01]  /*8b30*/  LDL R123, [R1+0x414] ;  /* 0x00041400017b7983 */ /* 0x000ea20000100800 */
[----:B---3--:R-:W-:-:S03]  /*8b40*/  @P2 IMAD.MOV.U32 R117, RZ, RZ, R122 ;  /* 0x000000ffff752224 */ /* 0x008fc600078e007a */
[----:B------:R-:W3:Y:S01]  /*8b50*/  LDL R122, [R1+0x420] ;  /* 0x00042000017a7983 */ /* 0x000ee20000100800 */
[----:B------:R-:W-:Y:S01]  /*8b60*/  @P2 IMAD.MOV.U32 R116, RZ, RZ, R118 ;  /* 0x000000ffff742224 */ /* 0x000fe200078e0076 */
[----:B------:R-:W-:Y:S02]  /*8b70*/  PRMT R125, RZ, 0x7610, R125 ;  /* 0x00007610ff7d7816 */ /* 0x000fe4000000007d */
[----:B------:R-:W-:Y:S01]  /*8b80*/  ISETP.GT.AND P1, PT, R130, 0x1f, PT ;  /* 0x0000001f8200780c */ /* 0x000fe20003f24270 */
[----:B------:R-:W3:Y:S04]  /*8b90*/  LDL R118, [R1+0x418] ;  /* 0x0004180001767983 */ /* 0x000ee80000100800 */
[----:B------:R4:W3:Y:S01]  /*8ba0*/  @P2 LDG.E.U16 R126, desc[UR6][R116.64] ;  /* 0x00000006747e2981 */ /* 0x0008e2000c1e1500 */
[----:B------:R-:W-:Y:S01]  /*8bb0*/  PRMT R114, RZ, 0x7610, R114 ;  /* 0x00007610ff727816 */ /* 0x000fe20000000072 */
[----:B----4-:R-:W-:Y:S01]  /*8bc0*/  @P3 IMAD.MOV.U32 R116, RZ, RZ, R119 ;  /* 0x000000ffff743224 */ /* 0x010fe200078e0077 */
[----:B------:R-:W-:Y:S01]  /*8bd0*/  PRMT R113, RZ, 0x7610, R113 ;  /* 0x00007610ff717816 */ /* 0x000fe20000000071 */
[----:B------:R-:W4:Y:S01]  /*8be0*/  LDL R119, [R1+0x410] ;  /* 0x0004100001777983 */ /* 0x000f220000100800 */
[----:B------:R-:W-:-:S03]  /*8bf0*/  @P3 IMAD.MOV.U32 R117, RZ, RZ, R120 ;  /* 0x000000ffff753224 */ /* 0x000fc600078e0078 */
[----:B------:R-:W4:Y:S04]  /*8c00*/  LDL R120, [R1+0x40c] ;  /* 0x00040c0001787983 */ /* 0x000f280000100800 */
[----:B------:R0:W4:Y:S02]  /*8c10*/  @P3 LDG.E.U16 R125, desc[UR6][R116.64] ;  /* 0x00000006747d3981 */ /* 0x000124000c1e1500 */
[----:B0-----:R-:W-:Y:S02]  /*8c20*/  @P4 IMAD.MOV.U32 R116, RZ, RZ, R0 ;  /* 0x000000ffff744224 */ /* 0x001fe400078e0000 */
[----:B--2---:R-:W-:-:S05]  /*8c30*/  @P4 IMAD.MOV.U32 R117, RZ, RZ, R121 ;  /* 0x000000ffff754224 */ /* 0x004fca00078e0079 */
[----:B------:R0:W2:Y:S02]  /*8c40*/  @P4 LDG.E.U16 R114, desc[UR6][R116.64] ;  /* 0x0000000674724981 */ /* 0x0000a4000c1e1500 */
[----:B0-----:R-:W-:Y:S02]  /*8c50*/  @P1 IMAD.MOV.U32 R117, RZ, RZ, R124 ;  /* 0x000000ffff751224 */ /* 0x001fe400078e007c */
[----:B---3--:R-:W-:-:S05]  /*8c60*/  @P1 IMAD.MOV.U32 R116, RZ, RZ, R122 ;  /* 0x000000ffff741224 */ /* 0x008fca00078e007a */
[----:B------:R0:W3:Y:S01]  /*8c70*/  @P1 LDG.E.U16 R113, desc[UR6][R116.64] ;  /* 0x0000000674711981 */ /* 0x0000e2000c1e1500 */
[----:B------:R-:W-:-:S13]  /*8c80*/  ISETP.GT.AND P0, PT, R130, 0x20, PT ;  /* 0x000000208200780c */ /* 0x000fda0003f04270 */
[----:B0-----:R-:W-:Y:S01]  /*8c90*/  @P0 IMAD.MOV.U32 R117, RZ, RZ, R123 ;  /* 0x000000ffff750224 */ /* 0x001fe200078e007b */
[----:B----4-:R0:W-:Y:S04]  /*8ca0*/  STL [R1+0x1c], R125 ;  /* 0x00001c7d01007387 */ /* 0x0101e80000100800 */
[----:B------:R-:W4:Y:S04]  /*8cb0*/  LDL R121, [R1+0x408] ;  /* 0x0004080001797983 */ /* 0x000f280000100800 */
[----:B------:R-:W4:Y:S04]  /*8cc0*/  LDL R0, [R1+0x400] ;  /* 0x0004000001007983 */ /* 0x000f280000100800 */
[----:B0-----:R-:W4:Y:S04]  /*8cd0*/  LDL R125, [R1+0x404] ;  /* 0x00040400017d7983 */ /* 0x001f280000100800 */
[----:B--2---:R-:W-:Y:S04]  /*8ce0*/  STL [R1+0x644], R114 ;  /* 0x0006447201007387 */ /* 0x004fe80000100800 */
[----:B------:R-:W2:Y:S04]  /*8cf0*/  LDL R124, [R1+0x3fc] ;  /* 0x0003fc00017c7983 */ /* 0x000ea80000100800 */
[----:B------:R-:W2:Y:S04]  /*8d00*/  LDL R122, [R1+0x3f8] ;  /* 0x0003f800017a7983 */ /* 0x000ea80000100800 */
[----:B---3--:R0:W-:Y:S04]  /*8d10*/  STL [R1+0x648], R113 ;  /* 0x0006487101007387 */ /* 0x0081e80000100800 */
[----:B------:R-:W3:Y:S01]  /*8d20*/  LDL R123, [R1+0x3f4] ;  /* 0x0003f400017b7983 */ /* 0x000ee20000100800 */
[C---:B------:R-:W-:Y:S01]  /*8d30*/  ISETP.GT.AND P2, PT, R130.reuse, 0x21, PT ;  /* 0x000000218200780c */ /* 0x040fe20003f44270 */
[----:B------:R-:W-:Y:S01]  /*8d40*/  @P0 IMAD.MOV.U32 R116, RZ, RZ, R118 ;  /* 0x000000ffff740224 */ /* 0x000fe200078e0076 */
[----:B------:R-:W-:Y:S01]  /*8d50*/  PRMT R144, RZ, 0x7610, R144 ;  /* 0x00007610ff907816 */ /* 0x000fe20000000090 */
[----:B------:R-:W3:Y:S01]  /*8d60*/  LDL R118, [R1+0x3f0] ;  /* 0x0003f00001767983 */ /* 0x000ee20000100800 */
[----:B------:R-:W-:-:S02]  /*8d70*/  ISETP.GT.AND P3, PT, R130, 0x22, PT ;  /* 0x000000228200780c */ /* 0x000fc40003f64270 */
[C---:B------:R-:W-:Y:S02]  /*8d80*/  ISETP.GT.AND P4, PT, R130.reuse, 0x23, PT ;  /* 0x000000238200780c */ /* 0x040fe40003f84270 */
[----:B------:R1:W3:Y:S01]  /*8d90*/  @P0 LDG.E.U16 R144, desc[UR6][R116.64] ;  /* 0x0000000674900981 */ /* 0x0002e2000c1e1500 */
[----:B------:R-:W-:Y:S02]  /*8da0*/  PRMT R160, RZ, 0x7610, R160 ;  /* 0x00007610ffa07816 */ /* 0x000fe400000000a0 */
[----:B------:R-:W-:Y:S02]  /*8db0*/  PRMT R178, RZ, 0x7610, R178 ;  /* 0x00007610ffb27816 */ /* 0x000fe400000000b2 */
[----:B------:R-:W-:Y:S01]  /*8dc0*/  ISETP.GT.AND P1, PT, R130, 0x24, PT ;  /* 0x000000248200780c */ /* 0x000fe20003f24270 */
[----:B-1----:R-:W-:Y:S02]  /*8dd0*/  @P2 IMAD.MOV.U32 R116, RZ, RZ, R119 ;  /* 0x000000ffff742224 */ /* 0x002fe400078e0077 */
[----:B------:R-:W-:-:S05]  /*8de0*/  @P2 IMAD.MOV.U32 R117, RZ, RZ, R120 ;  /* 0x000000ffff752224 */ /* 0x000fca00078e0078 */
[----:B------:R4:W3:Y:S01]  /*8df0*/  @P2 LDG.E.U16 R160, desc[UR6][R116.64] ;  /* 0x0000000674a02981 */ /* 0x0008e2000c1e1500 */
[----:B------:R-:W-:Y:S01]  /*8e00*/  PRMT R7, RZ, 0x7610, R7 ;  /* 0x00007610ff077816 */ /* 0x000fe20000000007 */
[----:B----4-:R-:W-:Y:S02]  /*8e10*/  @P3 IMAD.MOV.U32 R116, RZ, RZ, R121 ;  /* 0x000000ffff743224 */ /* 0x010fe400078e0079 */
[----:B------:R-:W-:-:S05]  /*8e20*/  @P3 IMAD.MOV.U32 R117, RZ, RZ, R125 ;  /* 0x000000ffff753224 */ /* 0x000fca00078e007d */
[----:B------:R1:W4:Y:S01]  /*8e30*/  @P3 LDG.E.U16 R178, desc[UR6][R116.64] ;  /* 0x0000000674b23981 */ /* 0x000322000c1e1500 */
[----:B0-----:R-:W-:Y:S01]  /*8e40*/  PRMT R113, RZ, 0x7610, R113 ;  /* 0x00007610ff717816 */ /* 0x001fe20000000071 */
[----:B-1----:R-:W-:Y:S02]  /*8e50*/  @P4 IMAD.MOV.U32 R116, RZ, RZ, R0 ;  /* 0x000000ffff744224 */ /* 0x002fe400078e0000 */
[----:B------:R0:W-:Y:S04]  /*8e60*/  STL [R1+0x20], R126 ;  /* 0x0000207e01007387 */ /* 0x0001e80000100800 */
[----:B------:R-:W4:Y:S04]  /*8e70*/  LDL R119, [R1+0x3ec] ;  /* 0x0003ec0001777983 */ /* 0x000f280000100800 */
[----:B------:R-:W4:Y:S04]  /*8e80*/  LDL R120, [R1+0x3e8] ;  /* 0x0003e80001787983 */ /* 0x000f280000100800 */
[----:B------:R-:W4:Y:S04]  /*8e90*/  LDL R121, [R1+0x3e4] ;  /* 0x0003e40001797983 */ /* 0x000f280000100800 */
[----:B------:R-:W4:Y:S04]  /*8ea0*/  LDL R0, [R1+0x3e0] ;  /* 0x0003e00001007983 */ /* 0x000f280000100800 */
[----:B0-----:R-:W4:Y:S01]  /*8eb0*/  LDL R126, [R1+0x3dc] ;  /* 0x0003dc00017e7983 */ /* 0x001f220000100800 */
[----:B--2---:R-:W-:-:S05]  /*8ec0*/  @P4 IMAD.MOV.U32 R117, RZ, RZ, R124 ;  /* 0x000000ffff754224 */ /* 0x004fca00078e007c */
[----:B------:R0:W2:Y:S02]  /*8ed0*/  @P4 LDG.E.U16 R7, desc[UR6][R116.64] ;  /* 0x0000000674074981 */ /* 0x0000a4000c1e1500 */
[----:B0-----:R-:W-:Y:S01]  /*8ee0*/  @P1 IMAD.MOV.U32 R116, RZ, RZ, R122 ;  /* 0x000000ffff741224 */ /* 0x001fe200078e007a */
[----:B------:R-:W-:Y:S01]  /*8ef0*/  ISETP.GT.AND P0, PT, R130, 0x25, PT ;  /* 0x000000258200780c */ /* 0x000fe20003f04270 */
[----:B------:R-:W2:Y:S01]  /*8f00*/  LDL R122, [R1+0x3d8] ;  /* 0x0003d800017a7983 */ /* 0x000ea20000100800 */
[----:B---3--:R-:W-:-:S03]  /*8f10*/  @P1 IMAD.MOV.U32 R117, RZ, RZ, R123 ;  /* 0x000000ffff751224 */ /* 0x008fc600078e007b */
[----:B------:R-:W3:Y:S04]  /*8f20*/  LDL R123, [R1+0x3d4] ;  /* 0x0003d400017b7983 */ /* 0x000ee80000100800 */
[----:B------:R0:W2:Y:S01]  /*8f30*/  @P1 LDG.E.U16 R113, desc[UR6][R116.64] ;  /* 0x0000000674711981 */ /* 0x0000a2000c1e1500 */
[C---:B------:R-:W-:Y:S02]  /*8f40*/  ISETP.GT.AND P2, PT, R130.reuse, 0x26, PT ;  /* 0x000000268200780c */ /* 0x040fe40003f44270 */
[----:B------:R-:W-:Y:S01]  /*8f50*/  PRMT R110, RZ, 0x7610, R110 ;  /* 0x00007610ff6e7816 */ /* 0x000fe2000000006e */
[----:B0-----:R-:W-:Y:S01]  /*8f60*/  @P0 IMAD.MOV.U32 R116, RZ, RZ, R118 ;  /* 0x000000ffff740224 */ /* 0x001fe200078e0076 */
[----:B------:R-:W-:Y:S02]  /*8f70*/  ISETP.GT.AND P3, PT, R130, 0x27, PT ;  /* 0x000000278200780c */ /* 0x000fe40003f64270 */
[----:B------:R-:W-:Y:S01]  /*8f80*/  PRMT R112, RZ, 0x7610, R112 ;  /* 0x00007610ff707816 */ /* 0x000fe20000000070 */
[----:B----4-:R-:W-:-:S05]  /*8f90*/  @P0 IMAD.MOV.U32 R117, RZ, RZ, R119 ;  /* 0x000000ffff750224 */ /* 0x010fca00078e0077 */
[----:B------:R0:W4:Y:S02]  /*8fa0*/  @P0 LDG.E.U16 R110, desc[UR6][R116.64] ;  /* 0x00000006746e0981 */ /* 0x000124000c1e1500 */
[----:B0-----:R-:W-:Y:S02]  /*8fb0*/  @P2 IMAD.MOV.U32 R116, RZ, RZ, R120 ;  /* 0x000000ffff742224 */ /* 0x001fe400078e0078 */
[----:B------:R-:W-:-:S05]  /*8fc0*/  @P2 IMAD.MOV.U32 R117, RZ, RZ, R121 ;  /* 0x000000ffff752224 */ /* 0x000fca00078e0079 */
[----:B------:R0:W4:Y:S02]  /*8fd0*/  @P2 LDG.E.U16 R112, desc[UR6][R116.64] ;  /* 0x0000000674702981 */ /* 0x000124000c1e1500 */
[----:B0-----:R-:W-:Y:S02]  /*8fe0*/  @P3 IMAD.MOV.U32 R116, RZ, RZ, R0 ;  /* 0x000000ffff743224 */ /* 0x001fe400078e0000 */
[----:B--2---:R0:W-:Y:S04]  /*8ff0*/  STL [R1+0x64c], R113 ;  /* 0x00064c7101007387 */ /* 0x0041e80000100800 */
[----:B------:R-:W2:Y:S04]  /*9000*/  LDL R119, [R1+0x3cc] ;  /* 0x0003cc0001777983 */ /* 0x000ea80000100800 */
[----:B------:R-:W4:Y:S04]  /*9010*/  LDL R118, [R1+0x3d0] ;  /* 0x0003d00001767983 */ /* 0x000f280000100800 */
[----:B------:R-:W4:Y:S04]  /*9020*/  LDL R125, [R1+0x3c4] ;  /* 0x0003c400017d7983 */ /* 0x000f280000100800 */
[----:B------:R-:W4:Y:S04]  /*9030*/  LDL R124, [R1+0x3c8] ;  /* 0x0003c800017c7983 */ /* 0x000f280000100800 */
[----:B------:R-:W4:Y:S04]  /*9040*/  LDL R121, [R1+0x3bc] ;  /* 0x0003bc0001797983 */ /* 0x000f280000100800 */
[----:B------:R-:W4:Y:S04]  /*9050*/  LDL R120, [R1+0x3c0] ;  /* 0x0003c00001787983 */ /* 0x000f280000100800 */
[----:B0-----:R-:W4:Y:S04]  /*9060*/  LDL R113, [R1+0x3b4] ;  /* 0x0003b40001717983 */ /* 0x001f280000100800 */
[----:B------:R-:W4:Y:S01]  /*9070*/  LDL R0, [R1+0x3b8] ;  /* 0x0003b80001007983 */ /* 0x000f220000100800 */
[C---:B------:R-:W-:Y:S01]  /*9080*/  ISETP.GT.AND P4, PT, R130.reuse, 0x28, PT ;  /* 0x000000288200780c */ /* 0x040fe20003f84270 */
[----:B------:R-:W-:Y:S01]  /*9090*/  @P3 IMAD.MOV.U32 R117, RZ, RZ, R126 ;  /* 0x000000ffff753224 */ /* 0x000fe200078e007e */
[----:B------:R-:W-:Y:S01]  /*90a0*/  PRMT R3, RZ, 0x7610, R3 ;  /* 0x00007610ff037816 */ /* 0x000fe20000000003 */
[----:B------:R-:W4:Y:S01]  /*90b0*/  LDL R127, [R1+0x19c] ;  /* 0x00019c00017f7983 */ /* 0x000f220000100800 */
[----:B------:R-:W-:-:S02]  /*90c0*/  ISETP.GT.AND P1, PT, R130, 0x29, PT ;  /* 0x000000298200780c */ /* 0x000fc40003f24270 */
[----:B------:R-:W-:Y:S01]  /*90d0*/  PRMT R147, RZ, 0x7610, R147 ;  /* 0x00007610ff937816 */ /* 0x000fe20000000093 */
[----:B------:R-:W4:Y:S04]  /*90e0*/  LDL R126, [R1+0x1a0] ;  /* 0x0001a000017e7983 */ /* 0x000f280000100800 */
[----:B------:R0:W4:Y:S01]  /*90f0*/  @P3 LDG.E.U16 R3, desc[UR6][R116.64] ;  /* 0x0000000674033981 */ /* 0x000122000c1e1500 */
[C---:B------:R-:W-:Y:S02]  /*9100*/  ISETP.GT.AND P0, PT, R130.reuse, 0x2a, PT ;  /* 0x0000002a8200780c */ /* 0x040fe40003f04270 */
[----:B------:R-:W-:Y:S01]  /*9110*/  PRMT R161, RZ, 0x7610, R161 ;  /* 0x00007610ffa17816 */ /* 0x000fe200000000a1 */
[----:B------:R-:W4:Y:S01]  /*9120*/  LDL R129, [R1+0x174] ;  /* 0x0001740001817983 */ /* 0x000f220000100800 */
[----:B------:R-:W-:-:S02]  /*9130*/  ISETP.GT.AND P2, PT, R130, 0x2b, PT ;  /* 0x0000002b8200780c */ /* 0x000fc40003f44270 */
[----:B------:R-:W-:Y:S01]  /*9140*/  PRMT R177, RZ, 0x7610, R177 ;  /* 0x00007610ffb17816 */ /* 0x000fe200000000b1 */
[----:B------:R-:W4:Y:S01]  /*9150*/  LDL R128, [R1+0x178] ;  /* 0x0001780001807983 */ /* 0x000f220000100800 */
[----:B0-----:R-:W-:Y:S02]  /*9160*/  @P4 IMAD.MOV.U32 R116, RZ, RZ, R122 ;  /* 0x000000ffff744224 */ /* 0x001fe400078e007a */
[----:B---3--:R-:W-:Y:S01]  /*9170*/  @P4 IMAD.MOV.U32 R117, RZ, RZ, R123 ;  /* 0x000000ffff754224 */ /* 0x008fe200078e007b */
[----:B------:R-:W3:Y:S04]  /*9180*/  LDL R122, [R1+0x3b0] ;  /* 0x0003b000017a7983 */ /* 0x000ee80000100800 */
[----:B------:R-:W3:Y:S04]  /*9190*/  LDL R123, [R1+0x3ac] ;  /* 0x0003ac00017b7983 */ /* 0x000ee80000100800 */
[----:B------:R2:W3:Y:S01]  /*91a0*/  @P4 LDG.E.U16 R147, desc[UR6][R116.64] ;  /* 0x0000000674934981 */ /* 0x0004e2000c1e1500 */
[----:B------:R-:W-:-:S02]  /*91b0*/  ISETP.GT.AND P3, PT, R130, 0x2c, PT ;  /* 0x0000002c8200780c */ /* 0x000fc40003f64270 */
[----:B------:R-:W-:Y:S01]  /*91c0*/  PRMT R248, RZ, 0x7610, R248 ;  /* 0x00007610fff87816 */ /* 0x000fe200000000f8 */
[----:B------:R-:W3:Y:S01]  /*91d0*/  LDL R131, [R1+0x148] ;  /* 0x0001480001837983 */ /* 0x000ee20000100800 */
[----:B------:R-:W-:Y:S02]  /*91e0*/  PRMT R114, RZ, 0x7610, R114 ;  /* 0x00007610ff727816 */ /* 0x000fe40000000072 */
[----:B------:R-:W-:Y:S01]  /*91f0*/  PRMT R111, RZ, 0x7610, R111 ;  /* 0x00007610ff6f7816 */ /* 0x000fe2000000006f */
[----:B------:R-:W3:Y:S01]  /*9200*/  LDL R132, [R1+0x144] ;  /* 0x0001440001847983 */ /* 0x000ee20000100800 */
[----:B------:R-:W-:Y:S02]  /*9210*/  PRMT R251, RZ, 0x7610, R251 ;  /* 0x00007610fffb7816 */ /* 0x000fe400000000fb */
[----:B------:R-:W-:Y:S01]  /*9220*/  PRMT R250, RZ, 0x7610, R250 ;  /* 0x00007610fffa7816 */ /* 0x000fe200000000fa */
[----:B------:R-:W3:Y:S01]  /*9230*/  LDL R135, [R1+0x12c] ;  /* 0x00012c0001877983 */ /* 0x000ee20000100800 */
[----:B------:R-:W-:-:S02]  /*9240*/  PRMT R146, RZ, 0x7610, R146 ;  /* 0x00007610ff927816 */ /* 0x000fc40000000092 */
[----:B------:R-:W-:Y:S01]  /*9250*/  PRMT R162, RZ, 0x7610, R162 ;  /* 0x00007610ffa27816 */ /* 0x000fe200000000a2 */
[----:B------:R-:W3:Y:S01]  /*9260*/  LDL R134, [R1+0x130] ;  /* 0x0001300001867983 */ /* 0x000ee20000100800 */
[----:B------:R-:W-:Y:S02]  /*9270*/  PRMT R176, RZ, 0x7610, R176 ;  /* 0x00007610ffb07816 */ /* 0x000fe400000000b0 */
[----:B------:R-:W-:Y:S02]  /*9280*/  PRMT R245, RZ, 0x7610, R245 ;  /* 0x00007610fff57816 */ /* 0x000fe400000000f5 */
[----:B------:R-:W-:Y:S02]  /*9290*/  PRMT R247, RZ, 0x7610, R247 ;  /* 0x00007610fff77816 */ /* 0x000fe400000000f7 */
[----:B------:R-:W-:Y:S02]  /*92a0*/  PRMT R244, RZ, 0x7610, R244 ;  /* 0x00007610fff47816 */ /* 0x000fe400000000f4 */
[----:B------:R-:W-:-:S02]  /*92b0*/  PRMT R243, RZ, 0x7610, R243 ;  /* 0x00007610fff37816 */ /* 0x000fc400000000f3 */
[----:B------:R-:W-:Y:S02]  /*92c0*/  PRMT R242, RZ, 0x7610, R242 ;  /* 0x00007610fff27816 */ /* 0x000fe400000000f2 */
        /* <DEDUP_REMOVED lines=57> */
[----:B------:R-:W-:Y:S01]  /*9660*/  PRMT R167, RZ, 0x7610, R167 ;  /* 0x00007610ffa77816 */ /* 0x000fe200000000a7 */
[----:B------:R-:W0:Y:S01]  /*9670*/  S2R R133, SR_TID.X ;  /* 0x0000000000857919 */ /* 0x000e220000002100 */
[----:B------:R-:W3:Y:S04]  /*9680*/  LDL R139, [R1+0x114] ;  /* 0x00011400018b7983 */ /* 0x000ee80000100800 */
[----:B------:R-:W3:Y:S04]  /*9690*/  LDL R138, [R1+0x118] ;  /* 0x00011800018a7983 */ /* 0x000ee80000100800 */
[----:B------:R-:W3:Y:S04]  /*96a0*/  LDL R137, [R1+0x94] ;  /* 0x0000940001897983 */ /* 0x000ee80000100800 */
[----:B------:R-:W3:Y:S01]  /*96b0*/  LDL R136, [R1+0x98] ;  /* 0x0000980001887983 */ /* 0x000ee20000100800 */
[----:B--2---:R-:W-:-:S03]  /*96c0*/  @P1 IMAD.MOV.U32 R117, RZ, RZ, R119 ;  /* 0x000000ffff751224 */ /* 0x004fc600078e0077 */
[----:B------:R-:W2:Y:S01]  /*96d0*/  LDL R119, [R1+0x3a4] ;  /* 0x0003a40001777983 */ /* 0x000ea20000100800 */
[----:B----4-:R-:W-:-:S03]  /*96e0*/  @P1 IMAD.MOV.U32 R116, RZ, RZ, R118 ;  /* 0x000000ffff741224 */ /* 0x010fc600078e0076 */
[----:B------:R-:W4:Y:S04]  /*96f0*/  LDL R118, [R1+0x3a8] ;  /* 0x0003a80001767983 */ /* 0x000f280000100800 */
[----:B------:R1:W4:Y:S02]  /*9700*/  @P1 LDG.E.U16 R161, desc[UR6][R116.64] ;  /* 0x0000000674a11981 */ /* 0x000324000c1e1500 */
[----:B-1----:R-:W-:Y:S02]  /*9710*/  @P0 IMAD.MOV.U32 R116, RZ, RZ, R124 ;  /* 0x000000ffff740224 */ /* 0x002fe400078e007c */
[----:B------:R-:W-:Y:S01]  /*9720*/  @P0 IMAD.MOV.U32 R117, RZ, RZ, R125 ;  /* 0x000000ffff750224 */ /* 0x000fe200078e007d */
[C---:B------:R-:W-:Y:S01]  /*9730*/  ISETP.GT.AND P4, PT, R130.reuse, 0x2d, PT ;  /* 0x0000002d8200780c */ /* 0x040fe20003f84270 */
[----:B------:R-:W4:Y:S04]  /*9740*/  LDL R125, [R1+0x384] ;  /* 0x00038400017d7983 */ /* 0x000f280000100800 */
[----:B------:R1:W4:Y:S01]  /*9750*/  @P0 LDG.E.U16 R177, desc[UR6][R116.64] ;  /* 0x0000000674b10981 */ /* 0x000322000c1e1500 */
[----:B------:R-:W-:-:S03]  /*9760*/  ISETP.GT.AND P1, PT, R130, 0x2e, PT ;  /* 0x0000002e8200780c */ /* 0x000fc60003f24270 */
[----:B------:R-:W4:Y:S01]  /*9770*/  LDL R124, [R1+0x388] ;  /* 0x00038800017c7983 */ /* 0x000f220000100800 */
[----:B-1----:R-:W-:Y:S02]  /*9780*/  @P2 IMAD.MOV.U32 R116, RZ, RZ, R120 ;  /* 0x000000ffff742224 */ /* 0x002fe400078e0078 */
[----:B------:R-:W-:Y:S01]  /*9790*/  @P2 IMAD.MOV.U32 R117, RZ, RZ, R121 ;  /* 0x000000ffff752224 */ /* 0x000fe200078e0079 */
[----:B------:R-:W4:Y:S04]  /*97a0*/  LDL R120, [R1+0x3a0] ;  /* 0x0003a00001787983 */ /* 0x000f280000100800 */
[----:B------:R-:W4:Y:S04]  /*97b0*/  LDL R121, [R1+0x39c] ;  /* 0x00039c0001797983 */ /* 0x000f280000100800 */
[----:B------:R1:W4:Y:S02]  /*97c0*/  @P2 LDG.E.U16 R248, desc[UR6][R116.64] ;  /* 0x0000000674f82981 */ /* 0x000324000c1e1500 */
[----:B-1----:R-:W-:-:S02]  /*97d0*/  @P3 IMAD.MOV.U32 R116, RZ, RZ, R0 ;  /* 0x000000ffff743224 */ /* 0x002fc400078e0000 */
[----:B------:R-:W-:Y:S01]  /*97e0*/  @P3 IMAD.MOV.U32 R117, RZ, RZ, R113 ;  /* 0x000000ffff753224 */ /* 0x000fe200078e0071 */
[----:B------:R-:W4:Y:S04]  /*97f0*/  LDL R0, [R1+0x398] ;  /* 0x0003980001007983 */ /* 0x000f280000100800 */
[----:B------:R-:W4:Y:S04]  /*9800*/  LDL R113, [R1+0x394] ;  /* 0x0003940001717983 */ /* 0x000f280000100800 */
[----:B------:R3:W4:Y:S02]  /*9810*/  @P3 LDG.E.U16 R114, desc[UR6][R116.64] ;  /* 0x0000000674723981 */ /* 0x000724000c1e1500 */
[----:B---3--:R-:W-:-:S02]  /*9820*/  @P4 IMAD.MOV.U32 R116, RZ, RZ, R122 ;  /* 0x000000ffff744224 */ /* 0x008fc400078e007a */
[----:B------:R-:W-:Y:S01]  /*9830*/  @P4 IMAD.MOV.U32 R117, RZ, RZ, R123 ;  /* 0x000000ffff754224 */ /* 0x000fe200078e007b */
[----:B------:R-:W3:Y:S04]  /*9840*/  LDL R122, [R1+0x390] ;  /* 0x00039000017a7983 */ /* 0x000ee80000100800 */
[----:B------:R-:W3:Y:S01]  /*9850*/  LDL R123, [R1+0x38c] ;  /* 0x00038c00017b7983 */ /* 0x000ee20000100800 */
[----:B------:R-:W-:-:S03]  /*9860*/  ISETP.GT.AND P0, PT, R130, 0x2f, PT ;  /* 0x0000002f8200780c */ /* 0x000fc60003f04270 */
[----:B------:R2:W3:Y:S01]  /*9870*/  @P4 LDG.E.U16 R111, desc[UR6][R116.64] ;  /* 0x00000006746f4981 */ /* 0x0004e2000c1e1500 */
[----:B------:R-:W-:Y:S01]  /*9880*/  ISETP.GT.AND P2, PT, R130, 0x30, PT ;  /* 0x000000308200780c */ /* 0x000fe20003f44270 */
[----:B--2---:R-:W-:Y:S02]  /*9890*/  @P1 IMAD.MOV.U32 R117, RZ, RZ, R119 ;  /* 0x000000ffff751224 */ /* 0x004fe400078e0077 */
[----:B------:R-:W2:Y:S01]  /*98a0*/  LDL R119, [R1+0x37c] ;  /* 0x00037c0001777983 */ /* 0x000ea20000100800 */
[----:B----4-:R-:W-:-:S03]  /*98b0*/  @P1 IMAD.MOV.U32 R116, RZ, RZ, R118 ;  /* 0x000000ffff741224 */ /* 0x010fc600078e0076 */
[----:B------:R-:W4:Y:S04]  /*98c0*/  LDL R118, [R1+0x380] ;  /* 0x0003800001767983 */ /* 0x000f280000100800 */
[----:B------:R1:W4:Y:S02]  /*98d0*/  @P1 LDG.E.U16 R251, desc[UR6][R116.64] ;  /* 0x0000000674fb1981 */ /* 0x000324000c1e1500 */
[----:B-1----:R-:W-:Y:S02]  /*98e0*/  @P0 IMAD.MOV.U32 R116, RZ, RZ, R120 ;  /* 0x000000ffff740224 */ /* 0x002fe400078e0078 */
[----:B------:R-:W4:Y:S01]  /*98f0*/  LDL R120, [R1+0x378] ;  /* 0x0003780001787983 */ /* 0x000f220000100800 */
[----:B------:R-:W-:-:S03]  /*9900*/  @P0 IMAD.MOV.U32 R117, RZ, RZ, R121 ;  /* 0x000000ffff750224 */ /* 0x000fc600078e0079 */
[----:B------:R-:W4:Y:S04]  /*9910*/  LDL R121, [R1+0x374] ;  /* 0x0003740001797983 */ /* 0x000f280000100800 */
[----:B------:R1:W4:Y:S02]  /*9920*/  @P0 LDG.E.U16 R250, desc[UR6][R116.64] ;  /* 0x0000000674fa0981 */ /* 0x000324000c1e1500 */
[----:B-1----:R-:W-:Y:S02]  /*9930*/  @P2 IMAD.MOV.U32 R116, RZ, RZ, R0 ;  /* 0x000000ffff742224 */ /* 0x002fe400078e0000 */
[----:B------:R-:W4:Y:S01]  /*9940*/  LDL R0, [R1+0x370] ;  /* 0x0003700001007983 */ /* 0x000f220000100800 */
[----:B------:R-:W-:-:S03]  /*9950*/  @P2 IMAD.MOV.U32 R117, RZ, RZ, R113 ;  /* 0x000000ffff752224 */ /* 0x000fc600078e0071 */
[----:B------:R-:W4:Y:S01]  /*9960*/  LDL R113, [R1+0x36c] ;  /* 0x00036c0001717983 */ /* 0x000f220000100800 */
[C---:B------:R-:W-:Y:S02]  /*9970*/  ISETP.GT.AND P3, PT, R130.reuse, 0x31, PT ;  /* 0x000000318200780c */ /* 0x040fe40003f64270 */
[C---:B------:R-:W-:Y:S01]  /*9980*/  ISETP.GT.AND P4, PT, R130.reuse, 0x32, PT ;  /* 0x000000328200780c */ /* 0x040fe20003f84270 */
[----:B------:R3:W4:Y:S01]  /*9990*/  @P2 LDG.E.U16 R146, desc[UR6][R116.64] ;  /* 0x0000000674922981 */ /* 0x000722000c1e1500 */
[----:B------:R-:W-:-:S09]  /*99a0*/  ISETP.GT.AND P1, PT, R130, 0x33, PT ;  /* 0x000000338200780c */ /* 0x000fd20003f24270 */
[----:B---3--:R-:W-:Y:S02]  /*99b0*/  @P3 IMAD.MOV.U32 R116, RZ, RZ, R122 ;  /* 0x000000ffff743224 */ /* 0x008fe400078e007a */
[----:B------:R-:W3:Y:S01]  /*99c0*/  LDL R122, [R1+0x368] ;  /* 0x00036800017a7983 */ /* 0x000ee20000100800 */
[----:B------:R-:W-:-:S03]  /*99d0*/  @P3 IMAD.MOV.U32 R117, RZ, RZ, R123 ;  /* 0x000000ffff753224 */ /* 0x000fc600078e007b */
[----:B------:R-:W3:Y:S04]  /*99e0*/  LDL R123, [R1+0x364] ;  /* 0x00036400017b7983 */ /* 0x000ee80000100800 */
[----:B------:R1:W3:Y:S01]  /*99f0*/  @P3 LDG.E.U16 R162, desc[UR6][R116.64] ;  /* 0x0000000674a23981 */ /* 0x0002e2000c1e1500 */
[C---:B------:R-:W-:Y:S01]  /*9a00*/  ISETP.GT.AND P0, PT, R130.reuse, 0x34, PT ;  /* 0x000000348200780c */ /* 0x040fe20003f04270 */
[----:B-1----:R-:W-:Y:S02]  /*9a10*/  @P4 IMAD.MOV.U32 R116, RZ, RZ, R124 ;  /* 0x000000ffff744224 */ /* 0x002fe400078e007c */
[----:B------:R-:W-:Y:S01]  /*9a20*/  @P4 IMAD.MOV.U32 R117, RZ, RZ, R125 ;  /* 0x000000ffff754224 */ /* 0x000fe200078e007d */
[C---:B------:R-:W-:Y:S01]  /*9a30*/  ISETP.GT.AND P2, PT, R130.reuse, 0x35, PT ;  /* 0x000000358200780c */ /* 0x040fe20003f44270 */
[----:B------:R-:W3:Y:S04]  /*9a40*/  LDL R125, [R1+0x344] ;  /* 0x00034400017d7983 */ /* 0x000ee80000100800 */
[----:B------:R2:W3:Y:S01]  /*9a50*/  @P4 LDG.E.U16 R176, desc[UR6][R116.64] ;  /* 0x0000000674b04981 */ /* 0x0004e2000c1e1500 */
[----:B------:R-:W-:-:S03]  /*9a60*/  ISETP.GT.AND P3, PT, R130, 0x36, PT ;  /* 0x000000368200780c */ /* 0x000fc60003f64270 */
[----:B------:R-:W3:Y:S01]  /*9a70*/  LDL R124, [R1+0x348] ;  /* 0x00034800017c7983 */ /* 0x000ee20000100800 */
[----:B--2---:R-:W-:-:S03]  /*9a80*/  @P1 IMAD.MOV.U32 R117, RZ, RZ, R119 ;  /* 0x000000ffff751224 */ /* 0x004fc600078e0077 */
        /* <DEDUP_REMOVED lines=13> */
[----:B------:R-:W-:-:S03]  /*9b60*/  ISETP.GT.AND P4, PT, R130, 0x37, PT ;  /* 0x000000378200780c */ /* 0x000fc60003f84270 */
[----:B------:R3:W4:Y:S01]  /*9b70*/  @P2 LDG.E.U16 R244, desc[UR6][R116.64] ;  /* 0x0000000674f42981 */ /* 0x000722000c1e1500 */
[----:B------:R-:W-:Y:S01]  /*9b80*/  ISETP.GT.AND P1, PT, R130, 0x38, PT ;  /* 0x000000388200780c */ /* 0x000fe20003f24270 */
[----:B---3--:R-:W-:Y:S02]  /*9b90*/  @P3 IMAD.MOV.U32 R116, RZ, RZ, R122 ;  /* 0x000000ffff743224 */ /* 0x008fe400078e007a */
[----:B------:R-:W3:Y:S01]  /*9ba0*/  LDL R122, [R1+0x340] ;  /* 0x00034000017a7983 */ /* 0x000ee20000100800 */
[----:B------:R-:W-:-:S03]  /*9bb0*/  @P3 IMAD.MOV.U32 R117, RZ, RZ, R123 ;  /* 0x000000ffff753224 */ /* 0x000fc600078e007b */
[----:B------:R-:W3:Y:S04]  /*9bc0*/  LDL R123, [R1+0x33c] ;  /* 0x00033c00017b7983 */ /* 0x000ee80000100800 */
        /* <DEDUP_REMOVED lines=20> */
[----:B-1----:R-:W-:Y:S02]  /*9d10*/  @P2 IMAD.MOV.U32 R116, RZ, RZ, R124 ;  /* 0x000000ffff742224 */ /* 0x002fe400078e007c */
[----:B------:R-:W-:Y:S01]  /*9d20*/  @P2 IMAD.MOV.U32 R117, RZ, RZ, R125 ;  /* 0x000000ffff752224 */ /* 0x000fe200078e007d */
[C---:B------:R-:W-:Y:S01]  /*9d30*/  ISETP.GT.AND P1, PT, R130.reuse, 0x3d, PT ;  /* 0x0000003d8200780c */ /* 0x040fe20003f24270 */
[----:B------:R-:W4:Y:S04]  /*9d40*/  LDL R125, [R1+0x304] ;  /* 0x00030400017d7983 */ /* 0x000f280000100800 */
[----:B------:R3:W4:Y:S01]  /*9d50*/  @P2 LDG.E.U16 R175, desc[UR6][R116.64] ;  /* 0x0000000674af2981 */ /* 0x000722000c1e1500 */
[----:B------:R-:W-:-:S03]  /*9d60*/  ISETP.GT.AND P0, PT, R130, 0x3e, PT ;  /* 0x0000003e8200780c */ /* 0x000fc60003f04270 */
[----:B------:R-:W4:Y:S01]  /*9d70*/  LDL R124, [R1+0x308] ;  /* 0x00030800017c7983 */ /* 0x000f220000100800 */
[----:B---3--:R-:W-:Y:S02]  /*9d80*/  @P3 IMAD.MOV.U32 R116, RZ, RZ, R122 ;  /* 0x000000ffff743224 */ /* 0x008fe400078e007a */
[----:B------:R-:W-:Y:S01]  /*9d90*/  @P3 IMAD.MOV.U32 R117, RZ, RZ, R123 ;  /* 0x000000ffff753224 */ /* 0x000fe200078e007b */
[----:B------:R-:W3:Y:S04]  /*9da0*/  LDL R122, [R1+0x320] ;  /* 0x00032000017a7983 */ /* 0x000ee80000100800 */
[----:B------:R-:W3:Y:S04]  /*9db0*/  LDL R123, [R1+0x31c] ;  /* 0x00031c00017b7983 */ /* 0x000ee80000100800 */
[----:B------:R2:W3:Y:S02]  /*9dc0*/  @P3 LDG.E.U16 R237, desc[UR6][R116.64] ;  /* 0x0000000674ed3981 */ /* 0x0004e4000c1e1500 */
[----:B--2---:R-:W-:-:S02]  /*9dd0*/  @P4 IMAD.MOV.U32 R117, RZ, RZ, R119 ;  /* 0x000000ffff754224 */ /* 0x004fc400078e0077 */
        /* <DEDUP_REMOVED lines=16> */
[C---:B------:R-:W-:Y:S02]  /*9ee0*/  ISETP.GT.AND P4, PT, R130.reuse, 0x41, PT ;  /* 0x000000418200780c */ /* 0x040fe40003f84270 */
[C---:B------:R-:W-:Y:S02]  /*9ef0*/  ISETP.GT.AND P1, PT, R130.reuse, 0x42, PT ;  /* 0x000000428200780c */ /* 0x040fe40003f24270 */
[----:B------:R-:W-:-:S05]  /*9f00*/  ISETP.GT.AND P0, PT, R130, 0x43, PT ;  /* 0x000000438200780c */ /* 0x000fca0003f04270 */
[----:B---3--:R-:W-:Y:S02]  /*9f10*/  @P2 IMAD.MOV.U32 R116, RZ, RZ, R122 ;  /* 0x000000ffff742224 */ /* 0x008fe400078e007a */
[----:B------:R-:W3:Y:S01]  /*9f20*/  LDL R122, [R1+0x2f8] ;  /* 0x0002f800017a7983 */ /* 0x000ee20000100800 */
[----:B------:R-:W-:-:S03]  /*9f30*/  @P2 IMAD.MOV.U32 R117, RZ, RZ, R123 ;  /* 0x000000ffff752224 */ /* 0x000fc600078e007b */
[----:B------:R-:W3:Y:S04]  /*9f40*/  LDL R123, [R1+0x2f4] ;  /* 0x0002f400017b7983 */ /* 0x000ee80000100800 */
[----:B------:R2:W3:Y:S02]  /*9f50*/  @P2 LDG.E.U16 R232, desc[UR6][R116.64] ;  /* 0x0000000674e82981 */ /* 0x0004e4000c1e1500 */
        /* <DEDUP_REMOVED lines=11> */
[----:B------:R-:W-:Y:S01]  /*a010*/  @P1 IMAD.MOV.U32 R117, RZ, RZ, R125 ;  /* 0x000000ffff751224 */ /* 0x000fe200078e007d */
[C---:B------:R-:W-:Y:S01]  /*a020*/  ISETP.GT.AND P2, PT, R130.reuse, 0x44, PT ;  /* 0x000000448200780c */ /* 0x040fe20003f44270 */
[----:B------:R-:W4:Y:S04]  /*a030*/  LDL R125, [R1+0x2c4] ;  /* 0x0002c400017d7983 */ /* 0x000f280000100800 */
[----:B------:R1:W4:Y:S01]  /*a040*/  @P1 LDG.E.U16 R174, desc[UR6][R116.64] ;  /* 0x0000000674ae1981 */ /* 0x000322000c1e1500 */
[----:B------:R-:W-:-:S02]  /*a050*/  ISETP.GT.AND P3, PT, R130, 0x45, PT ;  /* 0x000000458200780c */ /* 0x000fc40003f64270 */
[----:B------:R-:W-:Y:S01]  /*a060*/  ISETP.GT.AND P4, PT, R130, 0x46, PT ;  /* 0x000000468200780c */ /* 0x000fe20003f84270 */
[----:B------:R-:W4:Y:S01]  /*a070*/  LDL R124, [R1+0x2c8] ;  /* 0x0002c800017c7983 */ /* 0x000f220000100800 */
[----:B-1----:R-:W-:Y:S02]  /*a080*/  @P0 IMAD.MOV.U32 R116, RZ, RZ, R0 ;  /* 0x000000ffff740224 */ /* 0x002fe400078e0000 */
[----:B------:R-:W-:Y:S01]  /*a090*/  @P0 IMAD.MOV.U32 R117, RZ, RZ, R113 ;  /* 0x000000ffff750224 */ /* 0x000fe200078e0071 */
[----:B------:R-:W4:Y:S04]  /*a0a0*/  LDL R0, [R1+0x2e0] ;  /* 0x0002e00001007983 */ /* 0x000f280000100800 */
[----:B------:R-:W4:Y:S04]  /*a0b0*/  LDL R113, [R1+0x2dc] ;  /* 0x0002dc0001717983 */ /* 0x000f280000100800 */
[----:B------:R3:W4:Y:S02]  /*a0c0*/  @P0 LDG.E.U16 R230, desc[UR6][R116.64] ;  /* 0x0000000674e60981 */ /* 0x000724000c1e1500 */
[----:B---3--:R-:W-:-:S02]  /*a0d0*/  @P2 IMAD.MOV.U32 R116, RZ, RZ, R122 ;  /* 0x000000ffff742224 */ /* 0x008fc400078e007a */
        /* <DEDUP_REMOVED lines=23> */
[----:B------:R-:W-:-:S07]  /*a250*/  ISETP.GT.AND P4, PT, R130, 0x4b, PT ;  /* 0x0000004b8200780c */ /* 0x000fce0003f84270 */
        /* <DEDUP_REMOVED lines=18> */
[----:B-1----:R-:W-:-:S03]  /*a380*/  @P4 IMAD.MOV.U32 R116, RZ, RZ, R120 ;  /* 0x000000ffff744224 */ /* 0x002fc600078e0078 */
[----:B------:R-:W4:Y:S01]  /*a390*/  LDL R120, [R1+0x2a0] ;  /* 0x0002a00001787983 */ /* 0x000f220000100800 */
[----:B------:R-:W-:-:S03]  /*a3a0*/  @P4 IMAD.MOV.U32 R117, RZ, RZ, R121 ;  /* 0x000000ffff754224 */ /* 0x000fc600078e0079 */
[----:B------:R-:W4:Y:S04]  /*a3b0*/  LDL R121, [R1+0x29c] ;  /* 0x00029c0001797983 */ /* 0x000f280000100800 */
[----:B------:R1:W4:Y:S02]  /*a3c0*/  @P4 LDG.E.U16 R222, desc[UR6][R116.64] ;  /* 0x0000000674de4981 */ /* 0x000324000c1e1500 */
[----:B-1----:R-:W-:Y:S02]  /*a3d0*/  @P1 IMAD.MOV.U32 R116, RZ, RZ, R0 ;  /* 0x000000ffff741224 */ /* 0x002fe400078e0000 */
[----:B------:R-:W4:Y:S01]  /*a3e0*/  LDL R0, [R1+0x298] ;  /* 0x0002980001007983 */ /* 0x000f220000100800 */
[----:B------:R-:W-:-:S03]  /*a3f0*/  @P1 IMAD.MOV.U32 R117, RZ, RZ, R113 ;  /* 0x000000ffff751224 */ /* 0x000fc600078e0071 */
[----:B------:R-:W4:Y:S04]  /*a400*/  LDL R113, [R1+0x294] ;  /* 0x0002940001717983 */ /* 0x000f280000100800 */
        /* <DEDUP_REMOVED lines=31> */
[----:B------:R1:W3:Y:S02]  /*a600*/  @P1 LDG.E.U16 R188, desc[UR6][R116.64] ;  /* 0x0000000674bc1981 */ /* 0x0002e4000c1e1500 */
        /* <DEDUP_REMOVED lines=88> */
[----:B------:R1:W4:Y:S01]  /*ab90*/  @P0 LDG.E.U16 R152, desc[UR6][R116.64] ;  /* 0x0000000674980981 */ /* 0x000322000c1e1500 */
[----:B------:R-:W-:Y:S01]  /*aba0*/  ISETP.GT.AND P0, PT, R130, 0x63, PT ;  /* 0x000000638200780c */ /* 0x000fe20003f04270 */
[----:B-1----:R-:W-:Y:S02]  /*abb0*/  @P1 IMAD.MOV.U32 R116, RZ, RZ, R120 ;  /* 0x000000ffff741224 */ /* 0x002fe400078e0078 */
[----:B------:R-:W4:Y:S01]  /*abc0*/  LDL R120, [R1+0x1e8] ;  /* 0x0001e80001787983 */ /* 0x000f220000100800 */
[----:B------:R-:W-:-:S03]  /*abd0*/  @P1 IMAD.MOV.U32 R117, RZ, RZ, R121 ;  /* 0x000000ffff751224 */ /* 0x000fc600078e0079 */
[----:B------:R-:W4:Y:S04]  /*abe0*/  LDL R121, [R1+0x1e4] ;  /* 0x0001e40001797983 */ /* 0x000f280000100800 */
[----:B------:R1:W4:Y:S02]  /*abf0*/  @P1 LDG.E.U16 R186, desc[UR6][R116.64] ;  /* 0x0000000674ba1981 */ /* 0x000324000c1e1500 */
[----:B-1----:R-:W-:Y:S02]  /*ac00*/  @P2 IMAD.MOV.U32 R116, RZ, RZ, R124 ;  /* 0x000000ffff742224 */ /* 0x002fe400078e007c */
[----:B------:R-:W-:Y:S01]  /*ac10*/  @P2 IMAD.MOV.U32 R117, RZ, RZ, R125 ;  /* 0x000000ffff752224 */ /* 0x000fe200078e007d */
[----:B------:R-:W-:Y:S01]  /*ac20*/  ISETP.GT.AND P1, PT, R130, 0x64, PT ;  /* 0x000000648200780c */ /* 0x000fe20003f24270 */
[----:B------:R-:W4:Y:S04]  /*ac30*/  LDL R125, [R1+0x194] ;  /* 0x00019400017d7983 */ /* 0x000f280000100800 */
[----:B------:R1:W4:Y:S04]  /*ac40*/  @P2 LDG.E.U16 R170, desc[UR6][R116.64] ;  /* 0x0000000674aa2981 */ /* 0x000328000c1e1500 */
[----:B------:R-:W4:Y:S01]  /*ac50*/  LDL R124, [R1+0x198] ;  /* 0x00019800017c7983 */ /* 0x000f220000100800 */
[----:B-1----:R-:W-:-:S03]  /*ac60*/  @P0 IMAD.MOV.U32 R116, RZ, RZ, R0 ;  /* 0x000000ffff740224 */ /* 0x002fc600078e0000 */
        /* <DEDUP_REMOVED lines=39> */
[----:B------:R-:W2:Y:S04]  /*aee0*/  LDL R118, [R1+0x1b8] ;  /* 0x0001b80001767983 */ /* 0x000ea80000100800 */
[----:B------:R1:W4:Y:S01]  /*aef0*/  @P0 LDG.E.U16 R185, desc[UR6][R116.64] ;  /* 0x0000000674b90981 */ /* 0x000322000c1e1500 */
[----:B------:R-:W-:Y:S01]  /*af00*/  ISETP.GT.AND P0, PT, R130, 0x6a, PT ;  /* 0x0000006a8200780c */ /* 0x000fe20003f04270 */
[----:B-1----:R-:W-:Y:S02]  /*af10*/  @P1 IMAD.MOV.U32 R116, RZ, RZ, R124 ;  /* 0x000000ffff741224 */ /* 0x002fe400078e007c */
[----:B------:R-:W-:Y:S01]  /*af20*/  @P1 IMAD.MOV.U32 R117, RZ, RZ, R125 ;  /* 0x000000ffff751224 */ /* 0x000fe200078e007d */
[----:B------:R-:W4:Y:S04]  /*af30*/  LDL R124, [R1+0x190] ;  /* 0x00019000017c7983 */ /* 0x000f280000100800 */
[----:B------:R1:W4:Y:S04]  /*af40*/  @P1 LDG.E.U16 R154, desc[UR6][R116.64] ;  /* 0x00000006749a1981 */ /* 0x000328000c1e1500 */
        /* <DEDUP_REMOVED lines=12> */
[----:B------:R-:W-:-:S09]  /*b010*/  ISETP.GT.AND P0, PT, R130, 0x6c, PT ;  /* 0x0000006c8200780c */ /* 0x000fd20003f04270 */
[----:B---3--:R-:W-:Y:S02]  /*b020*/  @P1 IMAD.MOV.U32 R116, RZ, RZ, R122 ;  /* 0x000000ffff741224 */ /* 0x008fe400078e007a */
[----:B------:R-:W3:Y:S01]  /*b030*/  LDL R122, [R1+0x188] ;  /* 0x00018800017a7983 */ /* 0x000ee20000100800 */
[----:B------:R-:W-:-:S03]  /*b040*/  @P1 IMAD.MOV.U32 R117, RZ, RZ, R123 ;  /* 0x000000ffff751224 */ /* 0x000fc600078e007b */
[----:B------:R-:W3:Y:S04]  /*b050*/  LDL R123, [R1+0x184] ;  /* 0x00018400017b7983 */ /* 0x000ee80000100800 */
[----:B------:R1:W3:Y:S01]  /*b060*/  @P1 LDG.E.U16 R115, desc[UR6][R116.64] ;  /* 0x0000000674731981 */ /* 0x0002e2000c1e1500 */
[----:B------:R-:W-:Y:S02]  /*b070*/  ISETP.GT.AND P1, PT, R130, 0x6d, PT ;  /* 0x0000006d8200780c */ /* 0x000fe40003f24270 */
[----:B-1----:R-:W-:-:S06]  /*b080*/  PRMT R116, RZ, 0x7610, R116 ;  /* 0x00007610ff747816 */ /* 0x002fcc0000000074 */
[----:B--2---:R4:W2:Y:S01]  /*b090*/  @P0 LDG.E.U16 R116, desc[UR6][R118.64] ;  /* 0x0000000676740981 */ /* 0x0048a2000c1e1500 */
[----:B------:R-:W-:-:S04]  /*b0a0*/  ISETP.GT.AND P0, PT, R130, 0x6e, PT ;  /* 0x0000006e8200780c */ /* 0x000fc80003f04270 */
[----:B----4-:R-:W-:Y:S02]  /*b0b0*/  @P1 IMAD.MOV.U32 R118, RZ, RZ, R120 ;  /* 0x000000ffff761224 */ /* 0x010fe400078e0078 */
[----:B------:R-:W-:-:S07]  /*b0c0*/  @P1 IMAD.MOV.U32 R119, RZ, RZ, R121 ;  /* 0x000000ffff771224 */ /* 0x000fce00078e0079 */
[----:B------:R-:W-:Y:S02]  /*b0d0*/  @P0 IMAD.MOV.U32 R120, RZ, RZ, R0 ;  /* 0x000000ffff780224 */ /* 0x000fe400078e0000 */
[----:B------:R-:W4:Y:S01]  /*b0e0*/  LDL R0, [R1+0x180] ;  /* 0x0001800001007983 */ /* 0x000f220000100800 */
[----:B------:R-:W-:-:S03]  /*b0f0*/  @P0 IMAD.MOV.U32 R121, RZ, RZ, R113 ;  /* 0x000000ffff790224 */ /* 0x000fc600078e0071 */
[----:B------:R-:W2:Y:S01]  /*b100*/  LDL R113, [R1+0x17c] ;  /* 0x00017c0001717983 */ /* 0x000ea20000100800 */
[----:B------:R-:W-:-:S06]  /*b110*/  PRMT R117, RZ, 0x7610, R117 ;  /* 0x00007610ff757816 */ /* 0x000fcc0000000075 */
[----:B------:R1:W2:Y:S01]  /*b120*/  @P1 LDG.E.U16 R117, desc[UR6][R118.64] ;  /* 0x0000000676751981 */ /* 0x0002a2000c1e1500 */
[----:B------:R-:W-:Y:S02]  /*b130*/  ISETP.GT.AND P1, PT, R130, 0x6f, PT ;  /* 0x0000006f8200780c */ /* 0x000fe40003f24270 */
[----:B-1----:R-:W-:-:S06]  /*b140*/  PRMT R118, RZ, 0x7610, R118 ;  /* 0x00007610ff767816 */ /* 0x002fcc0000000076 */
[----:B------:R1:W2:Y:S01]  /*b150*/  @P0 LDG.E.U16 R118, desc[UR6][R120.64] ;  /* 0x0000000678760981 */ /* 0x0002a2000c1e1500 */
[C---:B------:R-:W-:Y:S02]  /*b160*/  ISETP.GT.AND P0, PT, R130.reuse, 0x71, PT ;  /* 0x000000718200780c */ /* 0x040fe40003f04270 */
[----:B------:R-:W-:Y:S02]  /*b170*/  PRMT R119, RZ, 0x7610, R119 ;  /* 0x00007610ff777816 */ /* 0x000fe40000000077 */
[----:B-1----:R-:W-:Y:S02]  /*b180*/  @P1 IMAD.MOV.U32 R120, RZ, RZ, R126 ;  /* 0x000000ffff781224 */ /* 0x002fe400078e007e */
[----:B------:R-:W-:Y:S01]  /*b190*/  @P1 IMAD.MOV.U32 R121, RZ, RZ, R127 ;  /* 0x000000ffff791224 */ /* 0x000fe200078e007f */
[----:B------:R-:W2:Y:S04]  /*b1a0*/  LDL R126, [R1+0x168] ;  /* 0x00016800017e7983 */ /* 0x000ea80000100800 */
[----:B------:R1:W2:Y:S01]  /*b1b0*/  @P1 LDG.E.U16 R119, desc[UR6][R120.64] ;  /* 0x0000000678771981 */ /* 0x0002a2000c1e1500 */
[----:B------:R-:W-:-:S03]  /*b1c0*/  ISETP.GT.AND P1, PT, R130, 0x72, PT ;  /* 0x000000728200780c */ /* 0x000fc60003f24270 */
[----:B------:R-:W2:Y:S01]  /*b1d0*/  LDL R127, [R1+0x164] ;  /* 0x00016400017f7983 */ /* 0x000ea20000100800 */
[----:B-1----:R-:W-:Y:S02]  /*b1e0*/  @P0 IMAD.MOV.U32 R120, RZ, RZ, R124 ;  /* 0x000000ffff780224 */ /* 0x002fe400078e007c */
[----:B------:R-:W-:Y:S01]  /*b1f0*/  @P0 IMAD.MOV.U32 R121, RZ, RZ, R125 ;  /* 0x000000ffff790224 */ /* 0x000fe200078e007d */
[----:B------:R-:W2:Y:S04]  /*b200*/  LDL R124, [R1+0x170] ;  /* 0x00017000017c7983 */ /* 0x000ea80000100800 */
[----:B------:R3:W2:Y:S01]  /*b210*/  @P0 LDG.E.U16 R184, desc[UR6][R120.64] ;  /* 0x0000000678b80981 */ /* 0x0006a2000c1e1500 */
[----:B------:R-:W-:-:S03]  /*b220*/  ISETP.GT.AND P0, PT, R130, 0x73, PT ;  /* 0x000000738200780c */ /* 0x000fc60003f04270 */
[----:B------:R-:W2:Y:S01]  /*b230*/  LDL R125, [R1+0x16c] ;  /* 0x00016c00017d7983 */ /* 0x000ea20000100800 */
[----:B---3--:R-:W-:Y:S02]  /*b240*/  @P1 IMAD.MOV.U32 R120, RZ, RZ, R122 ;  /* 0x000000ffff781224 */ /* 0x008fe400078e007a */
[----:B------:R-:W-:-:S05]  /*b250*/  @P1 IMAD.MOV.U32 R121, RZ, RZ, R123 ;  /* 0x000000ffff791224 */ /* 0x000fca00078e007b */
[----:B------:R1:W3:Y:S02]  /*b260*/  @P1 LDG.E.U16 R168, desc[UR6][R120.64] ;  /* 0x0000000678a81981 */ /* 0x0002e4000c1e1500 */
[----:B----4-:R-:W-:Y:S02]  /*b270*/  @P0 IMAD.MOV.U32 R122, RZ, RZ, R0 ;  /* 0x000000ffff7a0224 */ /* 0x010fe400078e0000 */
[----:B------:R-:W4:Y:S01]  /*b280*/  LDL R0, [R1+0x160] ;  /* 0x0001600001007983 */ /* 0x000f220000100800 */
[----:B--2---:R-:W-:-:S03]  /*b290*/  @P0 IMAD.MOV.U32 R123, RZ, RZ, R113 ;  /* 0x000000ffff7b0224 */ /* 0x004fc600078e0071 */
[----:B------:R-:W2:Y:S01]  /*b2a0*/  LDL R113, [R1+0x15c] ;  /* 0x00015c0001717983 */ /* 0x000ea20000100800 */
[----:B------:R-:W-:Y:S02]  /*b2b0*/  ISETP.GT.AND P1, PT, R130, 0x74, PT ;  /* 0x000000748200780c */ /* 0x000fe40003f24270 */
[----:B-1----:R-:W-:Y:S02]  /*b2c0*/  PRMT R120, RZ, 0x7610, R120 ;  /* 0x00007610ff787816 */ /* 0x002fe40000000078 */
[----:B------:R-:W-:-:S04]  /*b2d0*/  PRMT R121, RZ, 0x7610, R121 ;  /* 0x00007610ff797816 */ /* 0x000fc80000000079 */
[----:B------:R1:W3:Y:S01]  /*b2e0*/  @P0 LDG.E.U16 R120, desc[UR6][R122.64] ;  /* 0x000000067a780981 */ /* 0x0002e2000c1e1500 */
[----:B------:R-:W-:-:S04]  /*b2f0*/  ISETP.GT.AND P0, PT, R130, 0x75, PT ;  /* 0x000000758200780c */ /* 0x000fc80003f04270 */
[----:B-1----:R-:W-:Y:S02]  /*b300*/  @P1 IMAD.MOV.U32 R122, RZ, RZ, R128 ;  /* 0x000000ffff7a1224 */ /* 0x002fe400078e0080 */
[----:B------:R-:W-:Y:S01]  /*b310*/  @P1 IMAD.MOV.U32 R123, RZ, RZ, R129 ;  /* 0x000000ffff7b1224 */ /* 0x000fe200078e0081 */
[----:B------:R-:W3:Y:S04]  /*b320*/  LDL R128, [R1+0x150] ;  /* 0x0001500001807983 */ /* 0x000ee80000100800 */
[----:B------:R1:W3:Y:S04]  /*b330*/  @P1 LDG.E.U16 R121, desc[UR6][R122.64] ;  /* 0x000000067a791981 */ /* 0x0002e8000c1e1500 */
[----:B------:R-:W3:Y:S01]  /*b340*/  LDL R129, [R1+0x14c] ;  /* 0x00014c0001817983 */ /* 0x000ee20000100800 */
[----:B-1----:R-:W-:-:S02]  /*b350*/  PRMT R122, RZ, 0x7610, R122 ;  /* 0x00007610ff7a7816 */ /* 0x002fc4000000007a */
[----:B------:R-:W-:-:S04]  /*b360*/  ISETP.GT.AND P1, PT, R130, 0x76, PT ;  /* 0x000000768200780c */ /* 0x000fc80003f24270 */
[----:B------:R1:W3:Y:S01]  /*b370*/  @P0 LDG.E.U16 R122, desc[UR6][R124.64] ;  /* 0x000000067c7a0981 */ /* 0x0002e2000c1e1500 */
[----:B------:R-:W-:-:S08]  /*b380*/  ISETP.GT.AND P0, PT, R130, 0x77, PT ;  /* 0x000000778200780c */ /* 0x000fd00003f04270 */
[----:B-1----:R-:W-:Y:S02]  /*b390*/  @P1 IMAD.MOV.U32 R124, RZ, RZ, R126 ;  /* 0x000000ffff7c1224 */ /* 0x002fe400078e007e */
[----:B------:R-:W-:-:S03]  /*b3a0*/  @P1 IMAD.MOV.U32 R125, RZ, RZ, R127 ;  /* 0x000000ffff7d1224 */ /* 0x000fc600078e007f */
[----:B----4-:R-:W-:Y:S02]  /*b3b0*/  @P0 IMAD.MOV.U32 R126, RZ, RZ, R0 ;  /* 0x000000ffff7e0224 */ /* 0x010fe400078e0000 */
[----:B------:R-:W4:Y:S01]  /*b3c0*/  LDL R0, [R1+0x140] ;  /* 0x0001400001007983 */ /* 0x000f220000100800 */
[----:B--2---:R-:W-:-:S03]  /*b3d0*/  @P0 IMAD.MOV.U32 R127, RZ, RZ, R113 ;  /* 0x000000ffff7f0224 */ /* 0x004fc600078e0071 */
[----:B------:R-:W2:Y:S01]  /*b3e0*/  LDL R113, [R1+0x13c] ;  /* 0x00013c0001717983 */ /* 0x000ea20000100800 */
[----:B------:R-:W-:-:S06]  /*b3f0*/  PRMT R123, RZ, 0x7610, R123 ;  /* 0x00007610ff7b7816 */ /* 0x000fcc000000007b */
[----:B------:R1:W2:Y:S01]  /*b400*/  @P1 LDG.E.U16 R123, desc[UR6][R124.64] ;  /* 0x000000067c7b1981 */ /* 0x0002a2000c1e1500 */
[----:B------:R-:W-:Y:S02]  /*b410*/  ISETP.GT.AND P1, PT, R130, 0x79, PT ;  /* 0x000000798200780c */ /* 0x000fe40003f24270 */
[----:B-1----:R-:W-:-:S06]  /*b420*/  PRMT R124, RZ, 0x7610, R124 ;  /* 0x00007610ff7c7816 */ /* 0x002fcc000000007c */
[----:B------:R3:W2:Y:S01]  /*b430*/  @P0 LDG.E.U16 R124, desc[UR6][R126.64] ;  /* 0x000000067e7c0981 */ /* 0x0006a2000c1e1500 */
[----:B------:R-:W-:-:S04]  /*b440*/  ISETP.GT.AND P0, PT, R130, 0x7a, PT ;  /* 0x0000007a8200780c */ /* 0x000fc80003f04270 */
[----:B---3--:R-:W-:Y:S02]  /*b450*/  @P1 IMAD.MOV.U32 R126, RZ, RZ, R128 ;  /* 0x000000ffff7e1224 */ /* 0x008fe400078e0080 */
[----:B------:R-:W-:Y:S01]  /*b460*/  @P1 IMAD.MOV.U32 R127, RZ, RZ, R129 ;  /* 0x000000ffff7f1224 */ /* 0x000fe200078e0081 */
[----:B------:R-:W3:Y:S04]  /*b470*/  LDL R128, [R1+0x138] ;  /* 0x0001380001807983 */ /* 0x000ee80000100800 */
[----:B------:R-:W3:Y:S04]  /*b480*/  LDL R129, [R1+0x134] ;  /* 0x0001340001817983 */ /* 0x000ee80000100800 */
[----:B------:R1:W3:Y:S01]  /*b490*/  @P1 LDG.E.U16 R183, desc[UR6][R126.64] ;  /* 0x000000067eb71981 */ /* 0x0002e2000c1e1500 */
[----:B------:R-:W-:Y:S01]  /*b4a0*/  ISETP.GT.AND P1, PT, R130, 0x7b, PT ;  /* 0x0000007b8200780c */ /* 0x000fe20003f24270 */
[----:B-1----:R-:W-:-:S02]  /*b4b0*/  @P0 IMAD.MOV.U32 R126, RZ, RZ, R131 ;  /* 0x000000ffff7e0224 */ /* 0x002fc400078e0083 */
[----:B------:R-:W-:Y:S01]  /*b4c0*/  @P0 IMAD.MOV.U32 R127, RZ, RZ, R132 ;  /* 0x000000ffff7f0224 */ /* 0x000fe200078e0084 */
[----:B------:R-:W3:Y:S04]  /*b4d0*/  LDL R131, [R1+0x128] ;  /* 0x0001280001837983 */ /* 0x000ee80000100800 */
[----:B------:R-:W3:Y:S04]  /*b4e0*/  LDL R132, [R1+0x124] ;  /* 0x0001240001847983 */ /* 0x000ee80000100800 */
[----:B------:R4:W3:Y:S02]  /*b4f0*/  @P0 LDG.E.U16 R167, desc[UR6][R126.64] ;  /* 0x000000067ea70981 */ /* 0x0008e4000c1e1500 */
[----:B----4-:R-:W-:-:S02]  /*b500*/  @P1 IMAD.MOV.U32 R126, RZ, RZ, R0 ;  /* 0x000000ffff7e1224 */ /* 0x010fc400078e0000 */
[----:B------:R-:W4:Y:S01]  /*b510*/  LDL R0, [R1+0x120] ;  /* 0x0001200001007983 */ /* 0x000f220000100800 */
[----:B--2---:R-:W-:-:S03]  /*b520*/  @P1 IMAD.MOV.U32 R127, RZ, RZ, R113 ;  /* 0x000000ffff7f1224 */ /* 0x004fc600078e0071 */
[----:B------:R-:W2:Y:S01]  /*b530*/  LDL R113, [R1+0x11c] ;  /* 0x00011c0001717983 */ /* 0x000ea20000100800 */
[----:B------:R-:W-:Y:S02]  /*b540*/  PRMT R125, RZ, 0x7610, R125 ;  /* 0x00007610ff7d7816 */ /* 0x000fe4000000007d */
[----:B------:R-:W-:-:S04]  /*b550*/  ISETP.GT.AND P0, PT, R130, 0x7c, PT ;  /* 0x0000007c8200780c */ /* 0x000fc80003f04270 */
[----:B------:R1:W2:Y:S01]  /*b560*/  @P1 LDG.E.U16 R125, desc[UR6][R126.64] ;  /* 0x000000067e7d1981 */ /* 0x0002a2000c1e1500 */
[C---:B------:R-:W-:Y:S02]  /*b570*/  ISETP.GT.AND P1, PT, R130.reuse, 0x7d, PT ;  /* 0x0000007d8200780c */ /* 0x040fe40003f24270 */
[----:B------:R-:W-:Y:S02]  /*b580*/  ISETP.GT.AND P2, PT, R130, 0x7e, PT ;  /* 0x0000007e8200780c */ /* 0x000fe40003f44270 */
[----:B-1----:R-:W-:Y:S02]  /*b590*/  PRMT R126, RZ, 0x7610, R126 ;  /* 0x00007610ff7e7816 */ /* 0x002fe4000000007e */
[----:B------:R-:W-:Y:S02]  /*b5a0*/  PRMT R127, RZ, 0x7610, R127 ;  /* 0x00007610ff7f7816 */ /* 0x000fe4000000007f */
[----:B0-----:R-:W-:Y:S02]  /*b5b0*/  LOP3.LUT R133, R133, 0x7f, RZ, 0xc0, !PT ;  /* 0x0000007f85857812 */ /* 0x001fe400078ec0ff */
[----:B---3--:R0:W3:Y:S03]  /*b5c0*/  @P0 LDG.E.U16 R126, desc[UR6][R128.64] ;  /* 0x00000006807e0981 */ /* 0x0080e6000c1e1500 */
[----:B0-----:R-:W-:-:S02]  /*b5d0*/  @P1 IMAD.MOV.U32 R128, RZ, RZ, R134 ;  /* 0x000000ffff801224 */ /* 0x001fc400078e0086 */
[----:B------:R-:W-:Y:S01]  /*b5e0*/  @P1 IMAD.MOV.U32 R129, RZ, RZ, R135 ;  /* 0x000000ffff811224 */ /* 0x000fe200078e0087 */
[----:B------:R-:W-:Y:S01]  /*b5f0*/  ISETP.GE.AND P0, PT, R133, R130, PT ;  /* 0x000000828500720c */ /* 0x000fe20003f06270 */
[----:B------:R-:W3:Y:S04]  /*b600*/  LDL R135, [R1+0xd4] ;  /* 0x0000d40001877983 */ /* 0x000ee80000100800 */
[----:B------:R0:W3:Y:S01]  /*b610*/  @P1 LDG.E.U16 R127, desc[UR6][R128.64] ;  /* 0x00000006807f1981 */ /* 0x0000e2000c1e1500 */
[----:B------:R-:W-:Y:S01]  /*b620*/  ISETP.GT.AND P1, PT, R130, 0x7f, PT ;  /* 0x0000007f8200780c */ /* 0x000fe20003f24270 */
[----:B------:R-:W-:Y:S02]  /*b630*/  @P2 IMAD.MOV.U32 R130, RZ, RZ, R131 ;  /* 0x000000ffff822224 */ /* 0x000fe400078e0083 */
[----:B------:R-:W3:Y:S01]  /*b640*/  LDL R134, [R1+0xd8] ;  /* 0x0000d80001867983 */ /* 0x000ee20000100800 */
[----:B------:R-:W-:Y:S01]  /*b650*/  @P2 IMAD.MOV.U32 R131, RZ, RZ, R132 ;  /* 0x000000ffff832224 */ /* 0x000fe200078e0084 */
[----:B0-----:R-:W-:-:S06]  /*b660*/  PRMT R128, RZ, 0x7610, R128 ;  /* 0x00007610ff807816 */ /* 0x001fcc0000000080 */
[----:B------:R4:W3:Y:S02]  /*b670*/  @P2 LDG.E.U16 R128, desc[UR6][R130.64] ;  /* 0x0000000682802981 */ /* 0x0008e4000c1e1500 */
[----:B----4-:R-:W-:Y:S02]  /*b680*/  @P1 IMAD.MOV.U32 R130, RZ, RZ, R0 ;  /* 0x000000ffff821224 */ /* 0x010fe400078e0000 */
[----:B------:R-:W4:Y:S01]  /*b690*/  LDL R0, [R1+0x58] ;  /* 0x0000580001007983 */ /* 0x000f220000100800 */
[----:B--2---:R-:W-:-:S03]  /*b6a0*/  @P1 IMAD.MOV.U32 R131, RZ, RZ, R113 ;  /* 0x000000ffff831224 */ /* 0x004fc600078e0071 */
[----:B------:R-:W2:Y:S01]  /*b6b0*/  LDL R113, [R1+0x48] ;  /* 0x0000480001717983 */ /* 0x000ea20000100800 */
[----:B------:R-:W-:-:S06]  /*b6c0*/  PRMT R129, RZ, 0x7610, R129 ;  /* 0x00007610ff817816 */ /* 0x000fcc0000000081 */
[----:B------:R0:W2:Y:S01]  /*b6d0*/  @P1 LDG.E.U16 R129, desc[UR6][R130.64] ;  /* 0x0000000682811981 */ /* 0x0000a2000c1e1500 */
[----:B------:R-:W-:Y:S01]  /*b6e0*/  BAR.SYNC.DEFER_BLOCKING 0x0 ;  /* 0x0000000000007b1d */ /* 0x000fe20000010000 */
[----:B------:R-:W-:Y:S02]  /*b6f0*/  @!P0 IMAD.MOV.U32 R132, RZ, RZ, R22 ;  /* 0x000000ffff848224 */ /* 0x000fe400078e0016 */
[----:B------:R-:W-:Y:S01]  /*b700*/  @!P0 IMAD.MOV.U32 R133, RZ, RZ, R12 ;  /* 0x000000ffff858224 */ /* 0x000fe200078e000c */
[----:B0-----:R-:W-:Y:S02]  /*b710*/  PRMT R130, RZ, 0x7610, R130 ;  /* 0x00007610ff827816 */ /* 0x001fe40000000082 */
[----:B------:R-:W-:-:S04]  /*b720*/  PRMT R131, RZ, 0x7610, R131 ;  /* 0x00007610ff837816 */ /* 0x000fc80000000083 */
[----:B------:R0:W2:Y:S02]  /*b730*/  @!P0 LDG.E.U16 R130, desc[UR6][R132.64] ;  /* 0x0000000684828981 */ /* 0x0000a4000c1e1500 */
[----:B0-----:R-:W-:Y:S02]  /*b740*/  @!P0 IMAD.MOV.U32 R132, RZ, RZ, R138 ;  /* 0x000000ffff848224 */ /* 0x001fe400078e008a */
[----:B------:R-:W-:-:S05]  /*b750*/  @!P0 IMAD.MOV.U32 R133, RZ, RZ, R139 ;  /* 0x000000ffff858224 */ /* 0x000fca00078e008b */
[----:B------:R0:W2:Y:S02]  /*b760*/  @!P0 LDG.E.U16 R131, desc[UR6][R132.64] ;  /* 0x0000000684838981 */ /* 0x0000a4000c1e1500 */
[----:B0-----:R-:W-:Y:S02]  /*b770*/  PRMT R132, RZ, 0x7610, R132 ;  /* 0x00007610ff847816 */ /* 0x001fe40000000084 */
[----:B------:R-:W-:-:S04]  /*b780*/  PRMT R133, RZ, 0x7610, R133 ;  /* 0x00007610ff857816 */ /* 0x000fc80000000085 */
[----:B---3--:R0:W3:Y:S02]  /*b790*/  @!P0 LDG.E.U16 R132, desc[UR6][R134.64] ;  /* 0x0000000686848981 */ /* 0x0080e4000c1e1500 */
[----:B0-----:R-:W-:Y:S02]  /*b7a0*/  @!P0 IMAD.MOV.U32 R134, RZ, RZ, R136 ;  /* 0x000000ffff868224 */ /* 0x001fe400078e0088 */
[----:B------:R-:W-:-:S05]  /*b7b0*/  @!P0 IMAD.MOV.U32 R135, RZ, RZ, R137 ;  /* 0x000000ffff878224 */ /* 0x000fca00078e0089 */
[----:B------:R0:W3:Y:S02]  /*b7c0*/  @!P0 LDG.E.U16 R133, desc[UR6][R134.64] ;  /* 0x0000000686858981 */ /* 0x0000e4000c1e1500 */
[----:B0-----:R-:W-:Y:S02]  /*b7d0*/  PRMT R134, RZ, 0x7610, R134 ;  /* 0x00007610ff867816 */ /* 0x001fe40000000086 */
[----:B------:R-:W-:Y:S01]  /*b7e0*/  PRMT R135, RZ, 0x7610, R135 ;  /* 0x00007610ff877816 */ /* 0x000fe20000000087 */
[----:B------:R0:W-:Y:S04]  /*b7f0*/  STL [R1+0x584], R22 ;  /* 0x0005841601007387 */ /* 0x0001e80000100800 */
[----:B------:R1:W-:Y:S01]  /*b800*/  STL [R1+0x580], R12 ;  /* 0x0005800c01007387 */ /* 0x0003e20000100800 */
[----:B------:R-:W-:-:S02]  /*b810*/  @!P0 IMAD.MOV.U32 R138, RZ, RZ, R209 ;  /* 0x000000ffff8a8224 */ /* 0x000fc400078e00d1 */
[----:B------:R-:W-:Y:S01]  /*b820*/  @!P0 IMAD.MOV.U32 R139, RZ, RZ, R204 ;  /* 0x000000ffff8b8224 */ /* 0x000fe200078e00cc */
[----:B0-----:R-:W3:Y:S04]  /*b830*/  LDL R22, [R1+0x8c] ;  /* 0x00008c0001167983 */ /* 0x001ee80000100800 */
[----:B-1----:R-:W3:Y:S04]  /*b840*/  LDL R12, [R1+0x90] ;  /* 0x00009000010c7983 */ /* 0x002ee80000100800 */
[----:B------:R0:W-:Y:S02]  /*b850*/  STS.U16 [R2+UR4], R140 ;  /* 0x0000008c02007988 */ /* 0x0001e40008000404 */
[----:B0-----:R-:W-:-:S02]  /*b860*/  @!P0 IMAD.MOV.U32 R140, RZ, RZ, R96 ;  /* 0x000000ffff8c8224 */ /* 0x001fc400078e0060 */
[----:B----4-:R-:W-:Y:S02]  /*b870*/  @!P0 IMAD.MOV.U32 R136, RZ, RZ, R0 ;  /* 0x000000ffff888224 */ /* 0x010fe400078e0000 */
[----:B------:R-:W4:Y:S01]  /*b880*/  LDL R0, [R1+0x44] ;  /* 0x0000440001007983 */ /* 0x000f220000100800 */
[----:B--2---:R-:W-:-:S03]  /*b890*/  @!P0 IMAD.MOV.U32 R137, RZ, RZ, R113 ;  /* 0x000000ffff898224 */ /* 0x004fc600078e0071 */
[----:B------:R-:W2:Y:S04]  /*b8a0*/  LDL R113, [R1+0xd0] ;  /* 0x0000d00001717983 */ /* 0x000ea80000100800 */
[----:B------:R0:W3:Y:S04]  /*b8b0*/  @!P0 LDG.E.U16 R134, desc[UR6][R136.64] ;  /* 0x0000000688868981 */ /* 0x0000e8000c1e1500 */
[----:B------:R1:W-:Y:S01]  /*b8c0*/  STL [R1+0x5a0], R252 ;  /* 0x0005a0fc01007387 */ /* 0x0003e20000100800 */
[----:B0-----:R-:W-:Y:S02]  /*b8d0*/  @!P0 IMAD.MOV.U32 R136, RZ, RZ, R252 ;  /* 0x000000ffff888224 */ /* 0x001fe400078e00fc */
[----:B------:R-:W-:Y:S01]  /*b8e0*/  @!P0 IMAD.MOV.U32 R137, RZ, RZ, R249 ;  /* 0x000000ffff898224 */ /* 0x000fe200078e00f9 */
[----:B-1----:R-:W4:Y:S04]  /*b8f0*/  LDL R252, [R1+0xcc] ;  /* 0x0000cc0001fc7983 */ /* 0x002f280000100800 */
[----:B------:R0:W3:Y:S04]  /*b900*/  @!P0 LDG.E.U16 R135, desc[UR6][R136.64] ;  /* 0x0000000688878981 */ /* 0x0000e8000c1e1500 */
[----:B------:R1:W-:Y:S01]  /*b910*/  STL [R1+0x588], R249 ;  /* 0x000588f901007387 */ /* 0x0003e20000100800 */
[----:B0-----:R-:W-:-:S03]  /*b920*/  PRMT R136, RZ, 0x7610, R136 ;  /* 0x00007610ff887816 */ /* 0x001fc60000000088 */
[----:B-1----:R-:W3:Y:S04]  /*b930*/  LDL.LU R249, [R1+0x18] ;  /* 0x0000180001f97983 */ /* 0x002ee80000300800 */
[----:B------:R0:W-:Y:S04]  /*b940*/  STL [R1+0x590], R209 ;  /* 0x000590d101007387 */ /* 0x0001e80000100800 */
[----:B------:R1:W3:Y:S04]  /*b950*/  @!P0 LDG.E.U16 R136, desc[UR6][R138.64] ;  /* 0x000000068a888981 */ /* 0x0002e8000c1e1500 */
[----:B0-----:R-:W3:Y:S04]  /*b960*/  LDL.LU R209, [R1+0x30] ;  /* 0x0000300001d17983 */ /* 0x001ee80000300800 */
[----:B------:R0:W-:Y:S01]  /*b970*/  STL [R1+0x58c], R204 ;  /* 0x00058ccc01007387 */ /* 0x0001e20000100800 */
[----:B-1----:R-:W-:-:S02]  /*b980*/  @!P0 IMAD.MOV.U32 R138, RZ, RZ, R104 ;  /* 0x000000ffff8a8224 */ /* 0x002fc400078e0068 */
[----:B------:R-:W-:Y:S01]  /*b990*/  @!P0 IMAD.MOV.U32 R139, RZ, RZ, R17 ;  /* 0x000000ffff8b8224 */ /* 0x000fe200078e0011 */
[----:B0-----:R-:W3:Y:S04]  /*b9a0*/  LDL.LU R204, [R1+0x28] ;  /* 0x0000280001cc7983 */ /* 0x001ee80000300800 */
[----:B------:R0:W-:Y:S04]  /*b9b0*/  STL [R1+0x598], R104 ;  /* 0x0005986801007387 */ /* 0x0001e80000100800 */
[----:B0-----:R-:W3:Y:S04]  /*b9c0*/  LDL.LU R104, [R1+0x40] ;  /* 0x0000400001687983 */ /* 0x001ee80000300800 */
[----:B------:R0:W-:Y:S04]  /*b9d0*/  STL [R1+0x594], R17 ;  /* 0x0005941101007387 */ /* 0x0001e80000100800 */
[----:B0-----:R-:W3:Y:S04]  /*b9e0*/  LDL R17, [R1+0x110] ;  /* 0x0001100001117983 */ /* 0x001ee80000100800 */
[----:B------:R0:W-:Y:S04]  /*b9f0*/  STL [R1+0x5a4], R96 ;  /* 0x0005a46001007387 */ /* 0x0001e80000100800 */
[----:B0-----:R-:W3:Y:S01]  /*ba00*/  LDL R96, [R1+0x10c] ;  /* 0x00010c0001607983 */ /* 0x001ee20000100800 */
[----:B------:R-:W-:Y:S01]  /*ba10*/  PRMT R137, RZ, 0x7610, R137 ;  /* 0x00007610ff897816 */ /* 0x000fe20000000089 */
[----:B------:R-:W-:-:S05]  /*ba20*/  @!P0 IMAD.MOV.U32 R141, RZ, RZ, R6 ;  /* 0x000000ffff8d8224 */ /* 0x000fca00078e0006 */
[----:B------:R0:W3:Y:S02]  /*ba30*/  @!P0 LDG.E.U16 R137, desc[UR6][R138.64] ;  /* 0x000000068a898981 */ /* 0x0000e4000c1e1500 */
[----:B0-----:R-:W-:Y:S02]  /*ba40*/  PRMT R138, RZ, 0x7610, R138 ;  /* 0x00007610ff8a7816 */ /* 0x001fe4000000008a */
[----:B------:R-:W-:-:S04]  /*ba50*/  PRMT R139, RZ, 0x7610, R139 ;  /* 0x00007610ff8b7816 */ /* 0x000fc8000000008b */
[----:B------:R3:W3:Y:S04]  /*ba60*/  @!P0 LDG.E.U16 R138, desc[UR6][R140.64] ;  /* 0x000000068c8a8981 */ /* 0x0006e8000c1e1500 */
[----:B------:R-:W-:Y:S04]  /*ba70*/  STS.U16 [R2+UR4+0x400], R143 ;  /* 0x0004008f02007988 */ /* 0x000fe80008000404 */
[----:B------:R-:W-:Y:S04]  /*ba80*/  STS.U16 [R2+UR4+0x800], R142 ;  /* 0x0008008e02007988 */ /* 0x000fe80008000404 */
[----:B------:R0:W-:Y:S04]  /*ba90*/  STL [R1+0x59c], R6 ;  /* 0x00059c0601007387 */ /* 0x0001e80000100800 */
[----:B------:R1:W-:Y:S04]  /*baa0*/  STS.U16 [R2+UR4+0x1000], R144 ;  /* 0x0010009002007988 */ /* 0x0003e80008000404 */
[----:B0-----:R-:W3:Y:S01]  /*bab0*/  LDL R6, [R1+0xc8] ;  /* 0x0000c80001067983 */ /* 0x001ee20000100800 */
[----:B--2---:R-:W-:-:S02]  /*bac0*/  @!P0 IMAD.MOV.U32 R142, RZ, RZ, R113 ;  /* 0x000000ffff8e8224 */ /* 0x004fc400078e0071 */
[----:B----4-:R-:W-:Y:S02]  /*bad0*/  @!P0 IMAD.MOV.U32 R143, RZ, RZ, R252 ;  /* 0x000000ffff8f8224 */ /* 0x010fe400078e00fc */
[----:B-1----:R-:W-:Y:S02]  /*bae0*/  @!P0 IMAD.MOV.U32 R144, RZ, RZ, R0 ;  /* 0x000000ffff908224 */ /* 0x002fe400078e0000 */
[----:B------:R-:W2:Y:S01]  /*baf0*/  LDL R0, [R1+0x88] ;  /* 0x0000880001007983 */ /* 0x000ea20000100800 */
[----:B---3--:R-:W-:-:S03]  /*bb00*/  @!P0 IMAD.MOV.U32 R140, RZ, RZ, R17 ;  /* 0x000000ffff8c8224 */ /* 0x008fc600078e0011 */
[----:B------:R-:W3:Y:S01]  /*bb10*/  LDL R17, [R1+0x108] ;  /* 0x0001080001117983 */ /* 0x000ee20000100800 */
[----:B------:R-:W-:-:S05]  /*bb20*/  @!P0 IMAD.MOV.U32 R141, RZ, RZ, R96 ;  /* 0x000000ffff8d8224 */ /* 0x000fca00078e0060 */
[----:B------:R0:W4:Y:S02]  /*bb30*/  @!P0 LDG.E.U16 R139, desc[UR6][R140.64] ;  /* 0x000000068c8b8981 */ /* 0x000124000c1e1500 */
[----:B0-----:R-:W-:-:S06]  /*bb40*/  PRMT R140, RZ, 0x7610, R140 ;  /* 0x00007610ff8c7816 */ /* 0x001fcc000000008c */
[----:B------:R0:W4:Y:S02]  /*bb50*/  @!P0 LDG.E.U16 R140, desc[UR6][R142.64] ;  /* 0x000000068e8c8981 */ /* 0x000124000c1e1500 */
[----:B0-----:R-:W-:Y:S02]  /*bb60*/  @!P0 IMAD.MOV.U32 R143, RZ, RZ, R22 ;  /* 0x000000ffff8f8224 */ /* 0x001fe400078e0016 */
[----:B------:R-:W2:Y:S01]  /*bb70*/  LDL R22, [R1+0x104] ;  /* 0x0001040001167983 */ /* 0x000ea20000100800 */
[----:B------:R-:W-:-:S03]  /*bb80*/  @!P0 IMAD.MOV.U32 R142, RZ, RZ, R12 ;  /* 0x000000ffff8e8224 */ /* 0x000fc600078e000c */
[----:B------:R-:W4:Y:S01]  /*bb90*/  LDL R12, [R1+0xc4] ;  /* 0x0000c400010c7983 */ /* 0x000f220000100800 */
[----:B------:R-:W-:-:S03]  /*bba0*/  PRMT R141, RZ, 0x7610, R141 ;  /* 0x00007610ff8d7816 */ /* 0x000fc6000000008d */
[----:B------:R0:W-:Y:S04]  /*bbb0*/  STS.U16 [R2+UR4+0xc00], R145 ;  /* 0x000c009102007988 */ /* 0x0001e80008000404 */
[----:B------:R1:W4:Y:S01]  /*bbc0*/  @!P0 LDG.E.U16 R141, desc[UR6][R142.64] ;  /* 0x000000068e8d8981 */ /* 0x000322000c1e1500 */
[----:B0-----:R-:W-:Y:S01]  /*bbd0*/  @!P0 IMAD.MOV.U32 R145, RZ, RZ, R104 ;  /* 0x000000ffff918224 */ /* 0x001fe200078e0068 */
[----:B-1----:R-:W-:Y:S02]  /*bbe0*/  PRMT R142, RZ, 0x7610, R142 ;  /* 0x00007610ff8e7816 */ /* 0x002fe4000000008e */
[----:B------:R-:W-:-:S04]  /*bbf0*/  PRMT R143, RZ, 0x7610, R143 ;  /* 0x00007610ff8f7816 */ /* 0x000fc8000000008f */
[----:B------:R0:W4:Y:S04]  /*bc00*/  @!P0 LDG.E.U16 R142, desc[UR6][R144.64] ;  /* 0x00000006908e8981 */ /* 0x000128000c1e1500 */
[----:B------:R1:W-:Y:S01]  /*bc10*/  STL [R1+0x5a8], R104 ;  /* 0x0005a86801007387 */ /* 0x0003e20000100800 */
[----:B0-----:R-:W-:Y:S02]  /*bc20*/  @!P0 IMAD.MOV.U32 R144, RZ, RZ, R241 ;  /* 0x000000ffff908224 */ /* 0x001fe400078e00f1 */
[----:B------:R-:W-:Y:S01]  /*bc30*/  @!P0 IMAD.MOV.U32 R145, RZ, RZ, R240 ;  /* 0x000000ffff918224 */ /* 0x000fe200078e00f0 */
[----:B------:R0:W-:Y:S04]  /*bc40*/  STS.U16 [R2+UR4+0x1400], R147 ;  /* 0x0014009302007988 */ /* 0x0001e80008000404 */
[----:B------:R0:W4:Y:S04]  /*bc50*/  @!P0 LDG.E.U16 R143, desc[UR6][R144.64] ;  /* 0x00000006908f8981 */ /* 0x000128000c1e1500 */
[----:B-1----:R-:W4:Y:S01]  /*bc60*/  LDL.LU R104, [R1+0x24] ;  /* 0x0000240001687983 */ /* 0x002f220000300800 */
[----:B0-----:R-:W-:-:S03]  /*bc70*/  @!P0 IMAD.MOV.U32 R147, RZ, RZ, R202 ;  /* 0x000000ffff938224 */ /* 0x001fc600078e00ca */
[----:B------:R0:W-:Y:S01]  /*bc80*/  STS.U16 [R2+UR4+0x1800], R146 ;  /* 0x0018009202007988 */ /* 0x0001e20008000404 */
[----:B------:R-:W-:-:S03]  /*bc90*/  PRMT R144, RZ, 0x7610, R144 ;  /* 0x00007610ff907816 */ /* 0x000fc60000000090 */
[----:B------:R1:W-:Y:S01]  /*bca0*/  STL [R1+0x5b0], R241 ;  /* 0x0005b0f101007387 */ /* 0x0003e20000100800 */
[----:B0-----:R-:W-:-:S03]  /*bcb0*/  @!P0 IMAD.MOV.U32 R146, RZ, RZ, R203 ;  /* 0x000000ffff928224 */ /* 0x001fc600078e00cb */
[----:B-1----:R-:W4:Y:S04]  /*bcc0*/  LDL.LU R241, [R1+0x2c] ;  /* 0x00002c0001f17983 */ /* 0x002f280000300800 */
[----:B------:R-:W-:Y:S04]  /*bcd0*/  STL [R1+0x5ac], R240 ;  /* 0x0005acf001007387 */ /* 0x000fe80000100800 */
[----:B------:R0:W-:Y:S04]  /*bce0*/  STL [R1+0x5b8], R203 ;  /* 0x0005b8cb01007387 */ /* 0x0001e80000100800 */
[----:B------:R1:W4:Y:S04]  /*bcf0*/  @!P0 LDG.E.U16 R144, desc[UR6][R146.64] ;  /* 0x0000000692908981 */ /* 0x000328000c1e1500 */
[----:B0-----:R-:W4:Y:S04]  /*bd00*/  LDL.LU R203, [R1+0x38] ;  /* 0x0000380001cb7983 */ /* 0x001f280000300800 */
[----:B------:R-:W-:Y:S01]  /*bd10*/  STL [R1+0x5b4], R202 ;  /* 0x0005b4ca01007387 */ /* 0x000fe20000100800 */
[----:B-1----:R-:W-:-:S03]  /*bd20*/  @!P0 IMAD.MOV.U32 R146, RZ, RZ, R103 ;  /* 0x000000ffff928224 */ /* 0x002fc600078e0067 */
[----:B------:R0:W-:Y:S01]  /*bd30*/  STL [R1+0x5c0], R103 ;  /* 0x0005c06701007387 */ /* 0x0001e20000100800 */
[----:B------:R-:W-:-:S03]  /*bd40*/  @!P0 IMAD.MOV.U32 R147, RZ, RZ, R15 ;  /* 0x000000ffff938224 */ /* 0x000fc600078e000f */
[----:B------:R1:W-:Y:S04]  /*bd50*/  STS.U16 [R2+UR4+0x1c00], R149 ;  /* 0x001c009502007988 */ /* 0x0003e80008000404 */
[----:B0-----:R-:W4:Y:S04]  /*bd60*/  LDL.LU R103, [R1+0x7c] ;  /* 0x00007c0001677983 */ /* 0x001f280000300800 */
[----:B------:R0:W-:Y:S01]  /*bd70*/  STL [R1+0x5bc], R15 ;  /* 0x0005bc0f01007387 */ /* 0x0001e20000100800 */
[----:B-1----:R-:W-:-:S03]  /*bd80*/  @!P0 IMAD.MOV.U32 R149, RZ, RZ, R5 ;  /* 0x000000ffff958224 */ /* 0x002fc600078e0005 */
[----:B0-----:R-:W4:Y:S04]  /*bd90*/  LDL.LU R15, [R1+0x74] ;  /* 0x00007400010f7983 */ /* 0x001f280000300800 */
[----:B------:R-:W-:Y:S04]  /*bda0*/  STL [R1+0x5c8], R95 ;  /* 0x0005c85f01007387 */ /* 0x000fe80000100800 */
[----:B------:R0:W-:Y:S04]  /*bdb0*/  STL [R1+0x5c4], R5 ;  /* 0x0005c40501007387 */ /* 0x0001e80000100800 */
[----:B0-----:R-:W4:Y:S01]  /*bdc0*/  LDL.LU R5, [R1+0x84] ;  /* 0x0000840001057983 */ /* 0x001f220000300800 */
[----:B------:R-:W-:-:S03]  /*bdd0*/  PRMT R145, RZ, 0x7610, R145 ;  /* 0x00007610ff917816 */ /* 0x000fc60000000091 */
[----:B------:R0:W-:Y:S04]  /*bde0*/  STS.U16 [R2+UR4+0x2000], R148 ;  /* 0x0020009402007988 */ /* 0x0001e80008000404 */
[----:B------:R1:W4:Y:S01]  /*bdf0*/  @!P0 LDG.E.U16 R145, desc[UR6][R146.64] ;  /* 0x0000000692918981 */ /* 0x000322000c1e1500 */
[----:B0-----:R-:W-:Y:S01]  /*be00*/  @!P0 IMAD.MOV.U32 R148, RZ, RZ, R95 ;  /* 0x000000ffff948224 */ /* 0x001fe200078e005f */
[----:B-1----:R-:W-:Y:S02]  /*be10*/  PRMT R146, RZ, 0x7610, R146 ;  /* 0x00007610ff927816 */ /* 0x002fe40000000092 */
[----:B------:R-:W-:-:S04]  /*be20*/  PRMT R147, RZ, 0x7610, R147 ;  /* 0x00007610ff937816 */ /* 0x000fc80000000093 */
[----:B------:R3:W4:Y:S04]  /*be30*/  @!P0 LDG.E.U16 R146, desc[UR6][R148.64] ;  /* 0x0000000694928981 */ /* 0x000728000c1e1500 */
[----:B------:R-:W-:Y:S04]  /*be40*/  STS.U16 [R2+UR4+0x2400], R151 ;  /* 0x0024009702007988 */ /* 0x000fe80008000404 */
[----:B------:R0:W-:Y:S02]  /*be50*/  STS.U16 [R2+UR4+0x2800], R150 ;  /* 0x0028009602007988 */ /* 0x0001e40008000404 */
[----:B0-----:R-:W-:-:S02]  /*be60*/  @!P0 IMAD.MOV.U32 R150, RZ, RZ, R6 ;  /* 0x000000ffff968224 */ /* 0x001fc400078e0006 */
[----:B------:R-:W4:Y:S01]  /*be70*/  LDL R6, [R1+0x558] ;  /* 0x0005580001067983 */ /* 0x000f220000100800 */
[----:B---3--:R-:W-:-:S03]  /*be80*/  @!P0 IMAD.MOV.U32 R148, RZ, RZ, R17 ;  /* 0x000000ffff948224 */ /* 0x008fc600078e0011 */
[----:B------:R0:W-:Y:S04]  /*be90*/  STS.U16 [R2+UR4+0x2c00], R153 ;  /* 0x002c009902007988 */ /* 0x0001e80008000404 */
[----:B------:R-:W-:Y:S04]  /*bea0*/  STS.U16 [R2+UR4+0x3000], R152 ;  /* 0x0030009802007988 */ /* 0x000fe80008000404 */
[----:B------:R-:W3:Y:S01]  /*beb0*/  LDL R17, [R1+0xfc] ;  /* 0x0000fc0001117983 */ /* 0x000ee20000100800 */
[----:B--2---:R-:W-:-:S05]  /*bec0*/  @!P0 IMAD.MOV.U32 R149, RZ, RZ, R22 ;  /* 0x000000ffff958224 */ /* 0x004fca00078e0016 */
[----:B------:R1:W2:Y:S01]  /*bed0*/  @!P0 LDG.E.U16 R147, desc[UR6][R148.64] ;  /* 0x0000000694938981 */ /* 0x0002a2000c1e1500 */
[----:B----4-:R-:W-:Y:S02]  /*bee0*/  @!P0 IMAD.MOV.U32 R151, RZ, RZ, R12 ;  /* 0x000000ffff978224 */ /* 0x010fe400078e000c */
[----:B0-----:R-:W-:Y:S01]  /*bef0*/  @!P0 IMAD.MOV.U32 R153, RZ, RZ, R209 ;  /* 0x000000ffff998224 */ /* 0x001fe200078e00d1 */
[----:B------:R-:W4:Y:S01]  /*bf00*/  LDL R12, [R1+0x100] ;  /* 0x00010000010c7983 */ /* 0x000f220000100800 */
[----:B-1----:R-:W-:-:S06]  /*bf10*/  PRMT R148, RZ, 0x7610, R148 ;  /* 0x00007610ff947816 */ /* 0x002fcc0000000094 */
[----:B------:R0:W2:Y:S02]  /*bf20*/  @!P0 LDG.E.U16 R148, desc[UR6][R150.64] ;  /* 0x0000000696948981 */ /* 0x0000a4000c1e1500 */
[----:B0-----:R-:W-:Y:S02]  /*bf30*/  @!P0 IMAD.MOV.U32 R150, RZ, RZ, R0 ;  /* 0x000000ffff968224 */ /* 0x001fe400078e0000 */
[----:B------:R-:W3:Y:S01]  /*bf40*/  LDL R0, [R1+0xc0] ;  /* 0x0000c00001007983 */ /* 0x000ee20000100800 */
[----:B------:R-:W-:-:S03]  /*bf50*/  PRMT R149, RZ, 0x7610, R149 ;  /* 0x00007610ff957816 */ /* 0x000fc60000000095 */
[----:B------:R0:W-:Y:S04]  /*bf60*/  STS.U16 [R2+UR4+0x3400], R155 ;  /* 0x0034009b02007988 */ /* 0x0001e80008000404 */
[----:B------:R1:W-:Y:S01]  /*bf70*/  STS.U16 [R2+UR4+0x3800], R154 ;  /* 0x0038009a02007988 */ /* 0x0003e20008000404 */
[----:B0-----:R-:W-:-:S03]  /*bf80*/  @!P0 IMAD.MOV.U32 R155, RZ, RZ, R193 ;  /* 0x000000ffff9b8224 */ /* 0x001fc600078e00c1 */
[----:B------:R-:W-:Y:S01]  /*bf90*/  STS.U16 [R2+UR4+0x3c00], R157 ;  /* 0x003c009d02007988 */ /* 0x000fe20008000404 */
[----:B-1----:R-:W-:Y:S02]  /*bfa0*/  @!P0 IMAD.MOV.U32 R154, RZ, RZ, R196 ;  /* 0x000000ffff9a8224 */ /* 0x002fe400078e00c4 */
[----:B------:R-:W-:Y:S02]  /*bfb0*/  @!P0 IMAD.MOV.U32 R152, RZ, RZ, R203 ;  /* 0x000000ffff988224 */ /* 0x000fe400078e00cb */
[----:B------:R-:W-:-:S05]  /*bfc0*/  @!P0 IMAD.MOV.U32 R151, RZ, RZ, R5 ;  /* 0x000000ffff978224 */ /* 0x000fca00078e0005 */
[----:B------:R0:W2:Y:S02]  /*bfd0*/  @!P0 LDG.E.U16 R149, desc[UR6][R150.64] ;  /* 0x0000000696958981 */ /* 0x0000a4000c1e1500 */
[----:B0-----:R-:W-:Y:S02]  /*bfe0*/  PRMT R150, RZ, 0x7610, R150 ;  /* 0x00007610ff967816 */ /* 0x001fe40000000096 */
[----:B------:R-:W-:Y:S01]  /*bff0*/  PRMT R151, RZ, 0x7610, R151 ;  /* 0x00007610ff977816 */ /* 0x000fe20000000097 */
[----:B------:R-:W-:Y:S04]  /*c000*/  STL [R1+0x5d0], R5 ;  /* 0x0005d00501007387 */ /* 0x000fe80000100800 */
[----:B------:R0:W2:Y:S04]  /*c010*/  @!P0 LDG.E.U16 R150, desc[UR6][R152.64] ;  /* 0x0000000698968981 */ /* 0x0000a8000c1e1500 */
[----:B------:R-:W-:Y:S01]  /*c020*/  STL [R1+0x5d4], R203 ;  /* 0x0005d4cb01007387 */ /* 0x000fe20000100800 */
[----:B0-----:R-:W-:-:S02]  /*c030*/  @!P0 IMAD.MOV.U32 R152, RZ, RZ, R239 ;  /* 0x000000ffff988224 */ /* 0x001fc400078e00ef */
[----:B------:R-:W-:Y:S01]  /*c040*/  @!P0 IMAD.MOV.U32 R153, RZ, RZ, R234 ;  /* 0x000000ffff998224 */ /* 0x000fe200078e00ea */
[----:B------:R-:W-:Y:S04]  /*c050*/  STL [R1+0x5cc], R209 ;  /* 0x0005ccd101007387 */ /* 0x000fe80000100800 */
[----:B------:R-:W-:Y:S04]  /*c060*/  STL [R1+0x5dc], R239 ;  /* 0x0005dcef01007387 */ /* 0x000fe80000100800 */
[----:B------:R0:W-:Y:S04]  /*c070*/  STL [R1+0x5d8], R234 ;  /* 0x0005d8ea01007387 */ /* 0x0001e80000100800 */
[----:B------:R1:W2:Y:S04]  /*c080*/  @!P0 LDG.E.U16 R151, desc[UR6][R152.64] ;  /* 0x0000000698978981 */ /* 0x0002a8000c1e1500 */
[----:B0-----:R-:W2:Y:S01]  /*c090*/  LDL.LU R234, [R1+0x78] ;  /* 0x0000780001ea7983 */ /* 0x001ea20000300800 */
[----:B-1----:R-:W-:-:S03]  /*c0a0*/  PRMT R152, RZ, 0x7610, R152 ;  /* 0x00007610ff987816 */ /* 0x002fc60000000098 */
[----:B------:R-:W-:Y:S04]  /*c0b0*/  STL [R1+0x5e4], R196 ;  /* 0x0005e4c401007387 */ /* 0x000fe80000100800 */
[----:B------:R0:W-:Y:S04]  /*c0c0*/  STL [R1+0x5e0], R193 ;  /* 0x0005e0c101007387 */ /* 0x0001e80000100800 */
[----:B------:R1:W2:Y:S04]  /*c0d0*/  @!P0 LDG.E.U16 R152, desc[UR6][R154.64] ;  /* 0x000000069a988981 */ /* 0x0002a8000c1e1500 */
[----:B0-----:R-:W2:Y:S04]  /*c0e0*/  LDL.LU R193, [R1+0x80] ;  /* 0x0000800001c17983 */ /* 0x001ea80000300800 */
[----:B------:R0:W-:Y:S01]  /*c0f0*/  STL [R1+0x5e8], R2 ;  /* 0x0005e80201007387 */ /* 0x0001e20000100800 */
[----:B-1----:R-:W-:-:S03]  /*c100*/  @!P0 IMAD.MOV.U32 R155, RZ, RZ, R13 ;  /* 0x000000ffff9b8224 */ /* 0x002fc600078e000d */
[----:B0-----:R-:W2:Y:S04]  /*c110*/  LDL.LU R2, [R1+0xb4] ;  /* 0x0000b40001027983 */ /* 0x001ea80000300800 */
[----:B------:R-:W-:Y:S04]  /*c120*/  STL [R1+0x5f0], R102 ;  /* 0x0005f06601007387 */ /* 0x000fe80000100800 */
[----:B------:R0:W-:Y:S04]  /*c130*/  STL [R1+0x5ec], R13 ;  /* 0x0005ec0d01007387 */ /* 0x0001e80000100800 */
[----:B0-----:R-:W2:Y:S04]  /*c140*/  LDL.LU R13, [R1+0xbc] ;  /* 0x0000bc00010d7983 */ /* 0x001ea80000300800 */
[----:B------:R-:W-:Y:S04]  /*c150*/  STS.U16 [R6+UR4+0x80], R156 ;  /* 0x0000809c06007988 */ /* 0x000fe80008000404 */
[----:B------:R-:W-:Y:S04]  /*c160*/  STS.U16 [R6+UR4+0x480], R159 ;  /* 0x0004809f06007988 */ /* 0x000fe80008000404 */
[----:B------:R-:W-:Y:S04]  /*c170*/  STL [R1+0x5f8], R94 ;  /* 0x0005f85e01007387 */ /* 0x000fe80000100800 */
[----:B------:R3:W-:Y:S04]  /*c180*/  STS.U16 [R6+UR4+0x880], R158 ;  /* 0x0008809e06007988 */ /* 0x0007e80008000404 */
[----:B------:R0:W-:Y:S01]  /*c190*/  STL [R1+0x5f4], R4 ;  /* 0x0005f40401007387 */ /* 0x0001e20000100800 */
[----:B---3--:R-:W-:-:S03]  /*c1a0*/  @!P0 IMAD.MOV.U32 R158, RZ, RZ, R0 ;  /* 0x000000ffff9e8224 */ /* 0x008fc600078e0000 */
[----:B------:R-:W3:Y:S01]  /*c1b0*/  LDL R0, [R1+0xf8] ;  /* 0x0000f80001007983 */ /* 0x000ee20000100800 */
[----:B------:R-:W-:-:S03]  /*c1c0*/  @!P0 IMAD.MOV.U32 R157, RZ, RZ, R4 ;  /* 0x000000ffff9d8224 */ /* 0x000fc600078e0004 */
[----:B0-----:R-:W3:Y:S01]  /*c1d0*/  LDL R4, [R1+0xf4] ;  /* 0x0000f40001047983 */ /* 0x001ee20000100800 */
[----:B------:R-:W-:Y:S01]  /*c1e0*/  PRMT R153, RZ, 0x7610, R153 ;  /* 0x00007610ff997816 */ /* 0x000fe20000000099 */
[----:B------:R-:W-:Y:S02]  /*c1f0*/  @!P0 IMAD.MOV.U32 R154, RZ, RZ, R102 ;  /* 0x000000ffff9a8224 */ /* 0x000fe400078e0066 */
[----:B------:R-:W-:-:S03]  /*c200*/  @!P0 IMAD.MOV.U32 R156, RZ, RZ, R94 ;  /* 0x000000ffff9c8224 */ /* 0x000fc600078e005e */
[----:B------:R0:W3:Y:S02]  /*c210*/  @!P0 LDG.E.U16 R153, desc[UR6][R154.64] ;  /* 0x000000069a998981 */ /* 0x0000e4000c1e1500 */
[----:B0-----:R-:W-:Y:S02]  /*c220*/  PRMT R154, RZ, 0x7610, R154 ;  /* 0x00007610ff9a7816 */ /* 0x001fe4000000009a */
[----:B------:R-:W-:-:S04]  /*c230*/  PRMT R155, RZ, 0x7610, R155 ;  /* 0x00007610ff9b7816 */ /* 0x000fc8000000009b */
[----:B------:R4:W3:Y:S02]  /*c240*/  @!P0 LDG.E.U16 R154, desc[UR6][R156.64] ;  /* 0x000000069c9a8981 */ /* 0x0008e4000c1e1500 */
[----:B----4-:R-:W-:Y:S02]  /*c250*/  @!P0 IMAD.MOV.U32 R156, RZ, RZ, R12 ;  /* 0x000000ffff9c8224 */ /* 0x010fe400078e000c */
[----:B------:R-:W-:-:S05]  /*c260*/  @!P0 IMAD.MOV.U32 R157, RZ, RZ, R17 ;  /* 0x000000ffff9d8224 */ /* 0x000fca00078e0011 */
[----:B------:R0:W4:Y:S02]  /*c270*/  @!P0 LDG.E.U16 R155, desc[UR6][R156.64] ;  /* 0x000000069c9b8981 */ /* 0x000124000c1e1500 */
[----:B0-----:R-:W-:Y:S02]  /*c280*/  PRMT R156, RZ, 0x7610, R156 ;  /* 0x00007610ff9c7816 */ /* 0x001fe4000000009c */
[----:B------:R-:W-:Y:S01]  /*c290*/  PRMT R157, RZ, 0x7610, R157 ;  /* 0x00007610ff9d7816 */ /* 0x000fe2000000009d */
[----:B------:R-:W-:Y:S04]  /*c2a0*/  STS.U16 [R6+UR4+0xc80], R191 ;  /* 0x000c80bf06007988 */ /* 0x000fe80008000404 */
[----:B------:R0:W-:Y:S04]  /*c2b0*/  STS.U16 [R6+UR4+0x1080], R160 ;  /* 0x001080a006007988 */ /* 0x0001e80008000404 */
[----:B------:R1:W-:Y:S01]  /*c2c0*/  STS.U16 [R6+UR4+0x1480], R161 ;  /* 0x001480a106007988 */ /* 0x0003e20008000404 */
[----:B0-----:R-:W-:-:S02]  /*c2d0*/  PRMT R160, RZ, 0x7610, R160 ;  /* 0x00007610ffa07816 */ /* 0x001fc400000000a0 */
[----:B-1----:R-:W-:Y:S01]  /*c2e0*/  PRMT R161, RZ, 0x7610, R161 ;  /* 0x00007610ffa17816 */ /* 0x002fe200000000a1 */
[----:B------:R0:W-:Y:S04]  /*c2f0*/  STS.U16 [R6+UR4+0x1880], R162 ;  /* 0x001880a206007988 */ /* 0x0001e80008000404 */
[----:B------:R1:W-:Y:S01]  /*c300*/  STS.U16 [R6+UR4+0x1c80], R163 ;  /* 0x001c80a306007988 */ /* 0x0003e20008000404 */
[----:B0-----:R-:W-:Y:S02]  /*c310*/  PRMT R162, RZ, 0x7610, R162 ;  /* 0x00007610ffa27816 */ /* 0x001fe400000000a2 */
[----:B-1----:R-:W-:Y:S01]  /*c320*/  PRMT R163, RZ, 0x7610, R163 ;  /* 0x00007610ffa37816 */ /* 0x002fe200000000a3 */
[----:B------:R0:W-:Y:S02]  /*c330*/  STS.U16 [R6+UR4+0x2080], R190 ;  /* 0x002080be06007988 */ /* 0x0001e40008000404 */
[----:B0-----:R-:W-:Y:S01]  /*c340*/  PRMT R190, RZ, 0x7610, R190 ;  /* 0x00007610ffbe7816 */ /* 0x001fe200000000be */
[----:B--2---:R-:W-:-:S05]  /*c350*/  @!P0 IMAD.MOV.U32 R159, RZ, RZ, R13 ;  /* 0x000000ffff9f8224 */ /* 0x004fca00078e000d */
[----:B------:R0:W2:Y:S02]  /*c360*/  @!P0 LDG.E.U16 R156, desc[UR6][R158.64] ;  /* 0x000000069e9c8981 */ /* 0x0000a4000c1e1500 */
[----:B0-----:R-:W-:Y:S02]  /*c370*/  @!P0 IMAD.MOV.U32 R158, RZ, RZ, R193 ;  /* 0x000000ffff9e8224 */ /* 0x001fe400078e00c1 */
[----:B------:R-:W-:-:S05]  /*c380*/  @!P0 IMAD.MOV.U32 R159, RZ, RZ, R103 ;  /* 0x000000ffff9f8224 */ /* 0x000fca00078e0067 */
        /* <DEDUP_REMOVED lines=9> */
[----:B------:R0:W2:Y:S04]  /*c420*/  @!P0 LDG.E.U16 R162, desc[UR6][R158.64] ;  /* 0x000000069ea28981 */ /* 0x0000a8000c1e1500 */
[----:B------:R-:W-:Y:S01]  /*c430*/  STL [R1+0x5fc], R13 ;  /* 0x0005fc0d01007387 */ /* 0x000fe20000100800 */
[----:B0-----:R-:W-:Y:S02]  /*c440*/  @!P0 IMAD.MOV.U32 R158, RZ, RZ, R101 ;  /* 0x000000ffff9e8224 */ /* 0x001fe400078e0065 */
[----:B------:R-:W-:Y:S01]  /*c450*/  @!P0 IMAD.MOV.U32 R159, RZ, RZ, R11 ;  /* 0x000000ffff9f8224 */ /* 0x000fe200078e000b */
[----:B------:R-:W-:Y:S04]  /*c460*/  STL [R1+0x604], R193 ;  /* 0x000604c101007387 */ /* 0x000fe80000100800 */
[----:B------:R0:W2:Y:S04]  /*c470*/  @!P0 LDG.E.U16 R163, desc[UR6][R158.64] ;  /* 0x000000069ea38981 */ /* 0x0000a8000c1e1500 */
[----:B------:R1:W-:Y:S01]  /*c480*/  STL [R1+0x600], R103 ;  /* 0x0006006701007387 */ /* 0x0003e20000100800 */
[----:B0-----:R-:W-:-:S02]  /*c490*/  @!P0 IMAD.MOV.U32 R158, RZ, RZ, R93 ;  /* 0x000000ffff9e8224 */ /* 0x001fc400078e005d */
[----:B------:R-:W-:Y:S01]  /*c4a0*/  @!P0 IMAD.MOV.U32 R159, RZ, RZ, R20 ;  /* 0x000000ffff9f8224 */ /* 0x000fe200078e0014 */
[----:B-1----:R-:W4:Y:S04]  /*c4b0*/  LDL.LU R103, [R1+0xb8] ;  /* 0x0000b80001677983 */ /* 0x002f280000300800 */
[----:B------:R-:W-:Y:S04]  /*c4c0*/  STL [R1+0x60c], R241 ;  /* 0x00060cf101007387 */ /* 0x000fe80000100800 */
[----:B------:R-:W-:Y:S04]  /*c4d0*/  STL [R1+0x608], R204 ;  /* 0x000608cc01007387 */ /* 0x000fe80000100800 */
[----:B------:R0:W-:Y:S04]  /*c4e0*/  STL [R1+0x614], R233 ;  /* 0x000614e901007387 */ /* 0x0001e80000100800 */
[----:B------:R3:W2:Y:S04]  /*c4f0*/  @!P0 LDG.E.U16 R190, desc[UR6][R158.64] ;  /* 0x000000069ebe8981 */ /* 0x0006a8000c1e1500 */
[----:B------:R1:W-:Y:S04]  /*c500*/  STL [R1+0x610], R231 ;  /* 0x000610e701007387 */ /* 0x0003e80000100800 */
[----:B------:R-:W4:Y:S01]  /*c510*/  LDL R113, [R1+0x550] ;  /* 0x0005500001717983 */ /* 0x000f220000100800 */
[----:B---3--:R-:W-:-:S03]  /*c520*/  @!P0 IMAD.MOV.U32 R158, RZ, RZ, R0 ;  /* 0x000000ffff9e8224 */ /* 0x008fc600078e0000 */
[----:B------:R-:W3:Y:S04]  /*c530*/  LDL R0, [R1+0x554] ;  /* 0x0005540001007983 */ /* 0x000ee80000100800 */
[----:B0-----:R-:W2:Y:S04]  /*c540*/  LDL.LU R233, [R1+0xf0] ;  /* 0x0000f00001e97983 */ /* 0x001ea80000300800 */
[----:B-1----:R-:W2:Y:S04]  /*c550*/  LDL.LU R231, [R1+0xe8] ;  /* 0x0000e80001e77983 */ /* 0x002ea80000300800 */
[----:B------:R-:W2:Y:S01]  /*c560*/  LDL.LU R204, [R1+0xec] ;  /* 0x0000ec0001cc7983 */ /* 0x000ea20000300800 */
[----:B------:R-:W-:-:S03]  /*c570*/  @!P0 IMAD.MOV.U32 R159, RZ, RZ, R4 ;  /* 0x000000ffff9f8224 */ /* 0x000fc600078e0004 */
[----:B------:R-:W2:Y:S04]  /*c580*/  LDL.LU R193, [R1+0xe4] ;  /* 0x0000e40001c17983 */ /* 0x000ea80000300800 */
[----:B------:R-:W2:Y:S04]  /*c590*/  LDL.LU R94, [R1+0xb0] ;  /* 0x0000b000015e7983 */ /* 0x000ea80000300800 */
[----:B------:R-:W2:Y:S04]  /*c5a0*/  LDL.LU R4, [R1+0xa8] ;  /* 0x0000a80001047983 */ /* 0x000ea80000300800 */
[----:B------:R-:W2:Y:S04]  /*c5b0*/  LDL.LU R196, [R1+0xac] ;  /* 0x0000ac0001c47983 */ /* 0x000ea80000300800 */
[----:B------:R-:W2:Y:S04]  /*c5c0*/  LDL.LU R239, [R1+0xa4] ;  /* 0x0000a40001ef7983 */ /* 0x000ea80000300800 */
[----:B------:R-:W-:Y:S04]  /*c5d0*/  STS.U16 [R6+UR4+0x2480], R189 ;  /* 0x002480bd06007988 */ /* 0x000fe80008000404 */
[----:B------:R-:W2:Y:S04]  /*c5e0*/  LDL.LU R5, [R1+0x70] ;  /* 0x0000700001057983 */ /* 0x000ea80000300800 */
[----:B------:R-:W-:Y:S04]  /*c5f0*/  STS.U16 [R6+UR4+0x2880], R188 ;  /* 0x002880bc06007988 */ /* 0x000fe80008000404 */
[----:B------:R-:W2:Y:S04]  /*c600*/  LDL.LU R209, [R1+0x68] ;  /* 0x0000680001d17983 */ /* 0x000ea80000300800 */
[----:B------:R-:W-:Y:S04]  /*c610*/  STS.U16 [R6+UR4+0x2c80], R187 ;  /* 0x002c80bb06007988 */ /* 0x000fe80008000404 */
[----:B------:R-:W2:Y:S04]  /*c620*/  LDL.LU R202, [R1+0x6c] ;  /* 0x00006c0001ca7983 */ /* 0x000ea80000300800 */
[----:B------:R-:W-:Y:S04]  /*c630*/  STS.U16 [R6+UR4+0x3080], R186 ;  /* 0x003080ba06007988 */ /* 0x000fe80008000404 */
[----:B------:R-:W-:Y:S04]  /*c640*/  STS.U16 [R6+UR4+0x3480], R185 ;  /* 0x003480b906007988 */ /* 0x000fe80008000404 */
[----:B------:R-:W-:Y:S04]  /*c650*/  STS.U16 [R6+UR4+0x3880], R184 ;  /* 0x003880b806007988 */ /* 0x000fe80008000404 */
[----:B------:R-:W2:Y:S04]  /*c660*/  LDL.LU R240, [R1+0x64] ;  /* 0x0000640001f07983 */ /* 0x000ea80000300800 */
[----:B------:R0:W-:Y:S04]  /*c670*/  STS.U16 [R6+UR4+0x3c80], R183 ;  /* 0x003c80b706007988 */ /* 0x0001e80008000404 */
[----:B------:R-:W2:Y:S04]  /*c680*/  LDL.LU R252, [R1+0x14] ;  /* 0x0000140001fc7983 */ /* 0x000ea80000300800 */
[----:B0-----:R-:W2:Y:S04]  /*c690*/  LDL.LU R6, [R1+0xc] ;  /* 0x00000c0001067983 */ /* 0x001ea80000300800 */
[----:B------:R-:W2:Y:S04]  /*c6a0*/  LDL.LU R22, [R1+0x10] ;  /* 0x0000100001167983 */ /* 0x000ea80000300800 */
[----:B------:R-:W2:Y:S04]  /*c6b0*/  LDL.LU R12, [R1+0x8] ;  /* 0x00000800010c7983 */ /* 0x000ea80000300800 */
[----:B------:R-:W2:Y:S04]  /*c6c0*/  LDL.LU R241, [R1+0xe0] ;  /* 0x0000e00001f17983 */ /* 0x000ea80000300800 */
[----:B------:R-:W2:Y:S04]  /*c6d0*/  LDL.LU R13, [R1+0xdc] ;  /* 0x0000dc00010d7983 */ /* 0x000ea80000300800 */
[----:B------:R-:W2:Y:S04]  /*c6e0*/  LDL.LU R102, [R1+0xa0] ;  /* 0x0000a00001667983 */ /* 0x000ea80000300800 */
[----:B------:R-:W2:Y:S04]  /*c6f0*/  LDL.LU R203, [R1+0x9c] ;  /* 0x00009c0001cb7983 */ /* 0x000ea80000300800 */
[----:B------:R-:W2:Y:S04]  /*c700*/  LDL.LU R95, [R1+0x60] ;  /* 0x00006000015f7983 */ /* 0x000ea80000300800 */
[----:B------:R-:W2:Y:S04]  /*c710*/  LDL.LU R96, [R1+0x5c] ;  /* 0x00005c0001607983 */ /* 0x000ea80000300800 */
[----:B------:R-:W2:Y:S01]  /*c720*/  LDL.LU R17, [R1+0x4] ;  /* 0x0000040001117983 */ /* 0x000ea20000300800 */
[----:B------:R-:W-:-:S02]  /*c730*/  PRMT R189, RZ, 0x7610, R189 ;  /* 0x00007610ffbd7816 */ /* 0x000fc400000000bd */
[----:B------:R-:W-:-:S04]  /*c740*/  PRMT R188, RZ, 0x7610, R188 ;  /* 0x00007610ffbc7816 */ /* 0x000fc800000000bc */
[----:B------:R0:W2:Y:S01]  /*c750*/  @!P0 LDG.E.U16 R189, desc[UR6][R158.64] ;  /* 0x000000069ebd8981 */ /* 0x0000a2000c1e1500 */
[----:B------:R-:W-:Y:S01]  /*c760*/  PRMT R187, RZ, 0x7610, R187 ;  /* 0x00007610ffbb7816 */ /* 0x000fe200000000bb */
[----:B0-----:R-:W-:Y:S02]  /*c770*/  @!P0 IMAD.MOV.U32 R159, RZ, RZ, R2 ;  /* 0x000000ffff9f8224 */ /* 0x001fe400078e0002 */
[----:B---3--:R-:W-:Y:S04]  /*c780*/  STS.U16 [R0+UR4+0x100], R182 ;  /* 0x000100b600007988 */ /* 0x008fe80008000404 */
[----:B------:R-:W-:Y:S04]  /*c790*/  STS.U16 [R0+UR4+0x500], R181 ;  /* 0x000500b500007988 */ /* 0x000fe80008000404 */
        /* <DEDUP_REMOVED lines=13> */
[----:B------:R0:W-:Y:S04]  /*c870*/  STS.U16 [R0+UR4+0x3d00], R167 ;  /* 0x003d00a700007988 */ /* 0x0001e80008000404 */
[----:B0-----:R-:W3:Y:S04]  /*c880*/  LDL.LU R0, [R1] ;  /* 0x0000000001007983 */ /* 0x001ee80000300800 */
[----:B----4-:R-:W-:Y:S04]  /*c890*/  STS.U16 [R113+UR4+0x180], R166 ;  /* 0x000180a671007988 */ /* 0x010fe80008000404 */
[----:B------:R-:W-:Y:S04]  /*c8a0*/  STS.U16 [R113+UR4+0x580], R165 ;  /* 0x000580a571007988 */ /* 0x000fe80008000404 */
[----:B------:R-:W-:Y:S04]  /*c8b0*/  STS.U16 [R113+UR4+0x980], R164 ;  /* 0x000980a471007988 */ /* 0x000fe80008000404 */
[----:B------:R-:W-:Y:S04]  /*c8c0*/  STS.U16 [R113+UR4+0xd80], R246 ;  /* 0x000d80f671007988 */ /* 0x000fe80008000404 */
[----:B------:R0:W-:Y:S04]  /*c8d0*/  STS.U16 [R113+UR4+0x1180], R7 ;  /* 0x0011800771007988 */ /* 0x0001e80008000404 */
[----:B0-----:R-:W4:Y:S01]  /*c8e0*/  LDL.LU R7, [R1+0x650] ;  /* 0x0006500001077983 */ /* 0x001f220000300800 */
[----:B------:R-:W-:-:S05]  /*c8f0*/  @!P0 IMAD.MOV.U32 R158, RZ, RZ, R103 ;  /* 0x000000ffff9e8224 */ /* 0x000fca00078e0067 */
[----:B------:R0:W4:Y:S01]  /*c900*/  @!P0 LDG.E.U16 R188, desc[UR6][R158.64] ;  /* 0x000000069ebc8981 */ /* 0x000122000c1e1500 */
[----:B------:R-:W-:Y:S01]  /*c910*/  PRMT R186, RZ, 0x7610, R186 ;  /* 0x00007610ffba7816 */ /* 0x000fe200000000ba */
[----:B0-----:R-:W-:Y:S02]  /*c920*/  @!P0 IMAD.MOV.U32 R158, RZ, RZ, R234 ;  /* 0x000000ffff9e8224 */ /* 0x001fe400078e00ea */
        /* <DEDUP_REMOVED lines=23> */
[----:B--2---:R-:W-:Y:S02]  /*caa0*/  @!P0 IMAD.MOV.U32 R158, RZ, RZ, R233 ;  /* 0x000000ffff9e8224 */ /* 0x004fe400078e00e9 */
[----:B------:R-:W-:-:S05]  /*cab0*/  @!P0 IMAD.MOV.U32 R159, RZ, RZ, R204 ;  /* 0x000000ffff9f8224 */ /* 0x000fca00078e00cc */
[----:B------:R0:W2:Y:S01]  /*cac0*/  @!P0 LDG.E.U16 R181, desc[UR6][R158.64] ;  /* 0x000000069eb58981 */ /* 0x0000a2000c1e1500 */
[----:B------:R-:W-:Y:S01]  /*cad0*/  PRMT R179, RZ, 0x7610, R179 ;  /* 0x00007610ffb37816 */ /* 0x000fe200000000b3 */
[----:B0-----:R-:W-:Y:S02]  /*cae0*/  @!P0 IMAD.MOV.U32 R158, RZ, RZ, R94 ;  /* 0x000000ffff9e8224 */ /* 0x001fe400078e005e */
        /* <DEDUP_REMOVED lines=69> */
[----:B------:R0:W2:Y:S04]  /*cf40*/  @!P0 LDG.E.U16 R191, desc[UR6][R158.64] ;  /* 0x000000069ebf8981 */ /* 0x0000a8000c1e1500 */
[----:B------:R1:W-:Y:S01]  /*cf50*/  STS.U16 [R113+UR4+0x1580], R248 ;  /* 0x001580f871007988 */ /* 0x0003e20008000404 */
[----:B0-----:R-:W-:Y:S02]  /*cf60*/  @!P0 IMAD.MOV.U32 R158, RZ, RZ, R17 ;  /* 0x000000ffff9e8224 */ /* 0x001fe400078e0011 */
[----:B---3--:R-:W-:Y:S01]  /*cf70*/  @!P0 IMAD.MOV.U32 R159, RZ, RZ, R0 ;  /* 0x000000ffff9f8224 */ /* 0x008fe200078e0000 */
[----:B-1----:R-:W-:-:S04]  /*cf80*/  PRMT R248, RZ, 0x7610, R248 ;  /* 0x00007610fff87816 */ /* 0x002fc800000000f8 */
[----:B------:R0:W3:Y:S04]  /*cf90*/  @!P0 LDG.E.U16 R246, desc[UR6][R158.64] ;  /* 0x000000069ef68981 */ /* 0x0000e8000c1e1500 */
[----:B------:R1:W-:Y:S01]  /*cfa0*/  STS.U16 [R113+UR4+0x1980], R245 ;  /* 0x001980f571007988 */ /* 0x0003e20008000404 */
[----:B0-----:R-:W-:Y:S02]  /*cfb0*/  @!P0 IMAD.MOV.U32 R158, RZ, RZ, R214 ;  /* 0x000000ffff9e8224 */ /* 0x001fe400078e00d6 */
[----:B------:R-:W-:Y:S01]  /*cfc0*/  @!P0 IMAD.MOV.U32 R159, RZ, RZ, R210 ;  /* 0x000000ffff9f8224 */ /* 0x000fe200078e00d2 */
[----:B-1----:R-:W-:-:S04]  /*cfd0*/  PRMT R245, RZ, 0x7610, R245 ;  /* 0x00007610fff57816 */ /* 0x002fc800000000f5 */
[----:B------:R0:W3:Y:S04]  /*cfe0*/  @!P0 LDG.E.U16 R248, desc[UR6][R158.64] ;  /* 0x000000069ef88981 */ /* 0x0000e8000c1e1500 */
[----:B------:R1:W-:Y:S01]  /*cff0*/  STS.U16 [R113+UR4+0x1d80], R237 ;  /* 0x001d80ed71007988 */ /* 0x0003e20008000404 */
[----:B0-----:R-:W-:Y:S02]  /*d000*/  @!P0 IMAD.MOV.U32 R158, RZ, RZ, R105 ;  /* 0x000000ffff9e8224 */ /* 0x001fe400078e0069 */
[----:B------:R-:W-:Y:S01]  /*d010*/  @!P0 IMAD.MOV.U32 R159, RZ, RZ, R19 ;  /* 0x000000ffff9f8224 */ /* 0x000fe200078e0013 */
[----:B-1----:R-:W-:-:S04]  /*d020*/  PRMT R237, RZ, 0x7610, R237 ;  /* 0x00007610ffed7816 */ /* 0x002fc800000000ed */
[----:B------:R0:W3:Y:S02]  /*d030*/  @!P0 LDG.E.U16 R245, desc[UR6][R158.64] ;  /* 0x000000069ef58981 */ /* 0x0000e4000c1e1500 */
[----:B0-----:R-:W-:Y:S02]  /*d040*/  @!P0 IMAD.MOV.U32 R158, RZ, RZ, R97 ;  /* 0x000000ffff9e8224 */ /* 0x001fe400078e0061 */
[----:B----4-:R-:W-:Y:S01]  /*d050*/  @!P0 IMAD.MOV.U32 R159, RZ, RZ, R7 ;  /* 0x000000ffff9f8224 */ /* 0x010fe200078e0007 */
[----:B------:R0:W-:Y:S04]  /*d060*/  STS.U16 [R113+UR4+0x2180], R230 ;  /* 0x002180e671007988 */ /* 0x0001e80008000404 */
[----:B------:R-:W4:Y:S04]  /*d070*/  @!P0 LDG.E.U16 R237, desc[UR6][R158.64] ;  /* 0x000000069eed8981 */ /* 0x000f28000c1e1500 */
[----:B------:R1:W-:Y:S04]  /*d080*/  STS.U16 [R113+UR4+0x2580], R222 ;  /* 0x002580de71007988 */ /* 0x0003e80008000404 */
[----:B------:R-:W2:Y:S04]  /*d090*/  LDL.LU R158, [R1+0x3c] ;  /* 0x00003c00019e7983 */ /* 0x000ea80000300800 */
[----:B------:R-:W3:Y:S04]  /*d0a0*/  LDL.LU R159, [R1+0x20] ;  /* 0x00002000019f7983 */ /* 0x000ee80000300800 */
[----:B0-----:R-:W4:Y:S04]  /*d0b0*/  LDL.LU R230, [R1+0x1c] ;  /* 0x00001c0001e67983 */ /* 0x001f280000300800 */
[----:B-1----:R-:W4:Y:S04]  /*d0c0*/  LDL.LU R222, [R1+0x34] ;  /* 0x0000340001de7983 */ /* 0x002f280000300800 */
[----:B------:R0:W-:Y:S04]  /*d0d0*/  STS.U16 [R113+UR4+0x2980], R213 ;  /* 0x002980d571007988 */ /* 0x0001e80008000404 */
[----:B------:R1:W-:Y:S04]  /*d0e0*/  STS.U16 [R113+UR4+0x2d80], R206 ;  /* 0x002d80ce71007988 */ /* 0x0003e80008000404 */
[----:B------:R1:W-:Y:S04]  /*d0f0*/  STS.U16 [R113+UR4+0x3180], R198 ;  /* 0x003180c671007988 */ /* 0x0003e80008000404 */
[----:B0-----:R-:W4:Y:S04]  /*d100*/  LDL.LU R213, [R1+0x50] ;  /* 0x0000500001d57983 */ /* 0x001f280000300800 */
[----:B-1----:R-:W4:Y:S04]  /*d110*/  LDL.LU R206, [R1+0x51c] ;  /* 0x00051c0001ce7983 */ /* 0x002f280000300800 */
[----:B------:R-:W2:Y:S04]  /*d120*/  LDL R198, [R1+0x54c] ;  /* 0x00054c0001c67983 */ /* 0x000ea80000100800 */
[----:B------:R0:W-:Y:S04]  /*d130*/  STS.U16 [R113+UR4+0x3580], R115 ;  /* 0x0035807371007988 */ /* 0x0001e80008000404 */
[----:B------:R1:W-:Y:S04]  /*d140*/  STS.U16 [R113+UR4+0x3980], R120 ;  /* 0x0039807871007988 */ /* 0x0003e80008000404 */
[----:B0-----:R-:W3:Y:S04]  /*d150*/  LDL.LU R115, [R1+0x54] ;  /* 0x0000540001737983 */ /* 0x001ee80000300800 */
[----:B-1----:R-:W2:Y:S04]  /*d160*/  LDL.LU R120, [R1+0x520] ;  /* 0x0005200001787983 */ /* 0x002ea80000300800 */
[----:B------:R0:W-:Y:S04]  /*d170*/  STS.U16 [R113+UR4+0x3d80], R125 ;  /* 0x003d807d71007988 */ /* 0x0001e80008000404 */
[----:B0-----:R-:W4:Y:S04]  /*d180*/  LDL.LU R113, [R1+0x64c] ;  /* 0x00064c0001717983 */ /* 0x001f280000300800 */
[----:B------:R-:W4:Y:S04]  /*d190*/  LDL R125, [R1+0x548] ;  /* 0x00054800017d7983 */ /* 0x000f280000100800 */
[----:B--2---:R-:W-:Y:S04]  /*d1a0*/  STS.U16 [R198+UR4+0x200], R120 ;  /* 0x00020078c6007988 */ /* 0x004fe80008000404 */
[----:B---3--:R-:W-:Y:S04]  /*d1b0*/  STS.U16 [R198+UR4+0x600], R115 ;  /* 0x00060073c6007988 */ /* 0x008fe80008000404 */
[----:B------:R-:W-:Y:S04]  /*d1c0*/  STS.U16 [R198+UR4+0xa00], R158 ;  /* 0x000a009ec6007988 */ /* 0x000fe80008000404 */
[----:B------:R-:W-:Y:S04]  /*d1d0*/  STS.U16 [R198+UR4+0xe00], R159 ;  /* 0x000e009fc6007988 */ /* 0x000fe80008000404 */
[----:B----4-:R0:W-:Y:S04]  /*d1e0*/  STS.U16 [R198+UR4+0x1200], R113 ;  /* 0x00120071c6007988 */ /* 0x0101e80008000404 */
[----:B------:R1:W-:Y:S04]  /*d1f0*/  STS.U16 [R198+UR4+0x1600], R114 ;  /* 0x00160072c6007988 */ /* 0x0003e80008000404 */
        /* <DEDUP_REMOVED lines=10> */
[----:B0-----:R-:W2:Y:S04]  /*d2a0*/  LDL.LU R113, [R1+0x648] ;  /* 0x0006480001717983 */ /* 0x001ea80000300800 */
[----:B------:R-:W-:Y:S04]  /*d2b0*/  STS.U16 [R125+UR4+0x280], R206 ;  /* 0x000280ce7d007988 */ /* 0x000fe80008000404 */
[----:B------:R-:W3:Y:S04]  /*d2c0*/  LDL.LU R158, [R1+0x518] ;  /* 0x00051800019e7983 */ /* 0x000ee80000300800 */
[----:B------:R-:W-:Y:S04]  /*d2d0*/  STS.U16 [R125+UR4+0x680], R213 ;  /* 0x000680d57d007988 */ /* 0x000fe80008000404 */
[----:B------:R-:W4:Y:S04]  /*d2e0*/  LDL.LU R159, [R1+0x4c] ;  /* 0x00004c00019f7983 */ /* 0x000f280000300800 */
[----:B------:R-:W-:Y:S04]  /*d2f0*/  STS.U16 [R125+UR4+0xa80], R222 ;  /* 0x000a80de7d007988 */ /* 0x000fe80008000404 */
[----:B-1----:R-:W2:Y:S04]  /*d300*/  LDL.LU R114, [R1+0x644] ;  /* 0x0006440001727983 */ /* 0x002ea80000300800 */
[----:B------:R-:W-:Y:S04]  /*d310*/  STS.U16 [R125+UR4+0xe80], R230 ;  /* 0x000e80e67d007988 */ /* 0x000fe80008000404 */
[----:B------:R-:W3:Y:S04]  /*d320*/  LDL R120, [R1+0x544] ;  /* 0x0005440001787983 */ /* 0x000ee80000100800 */
[----:B------:R-:W2:Y:S04]  /*d330*/  LDL R115, [R1+0x540] ;  /* 0x0005400001737983 */ /* 0x000ea80000100800 */
[----:B------:R0:W-:Y:S04]  /*d340*/  STS.U16 [R125+UR4+0x1280], R110 ;  /* 0x0012806e7d007988 */ /* 0x0001e80008000404 */
[----:B------:R1:W-:Y:S04]  /*d350*/  STS.U16 [R125+UR4+0x1680], R111 ;  /* 0x0016806f7d007988 */ /* 0x0003e80008000404 */
[----:B0-----:R-:W2:Y:S04]  /*d360*/  LDL.LU R110, [R1+0x640] ;  /* 0x00064000016e7983 */ /* 0x001ea80000300800 */
[----:B-1----:R-:W2:Y:S04]  /*d370*/  LDL.LU R111, [R1+0x63c] ;  /* 0x00063c00016f7983 */ /* 0x002ea80000300800 */
        /* <DEDUP_REMOVED lines=10> */
[----:B---3--:R-:W-:Y:S04]  /*d420*/  STS.U16 [R120+UR4+0x300], R158 ;  /* 0x0003009e78007988 */ /* 0x008fe80008000404 */
[----:B----4-:R-:W-:Y:S04]  /*d430*/  STS.U16 [R120+UR4+0x700], R159 ;  /* 0x0007009f78007988 */ /* 0x010fe80008000404 */
[----:B--2---:R0:W-:Y:S04]  /*d440*/  STS.U16 [R120+UR4+0xb00], R111 ;  /* 0x000b006f78007988 */ /* 0x0041e80008000404 */
[----:B------:R1:W-:Y:S04]  /*d450*/  STS.U16 [R120+UR4+0xf00], R114 ;  /* 0x000f007278007988 */ /* 0x0003e80008000404 */
[----:B0-----:R-:W2:Y:S04]  /*d460*/  LDL.LU R111, [R1+0x638] ;  /* 0x00063800016f7983 */ /* 0x001ea80000300800 */
[----:B-1----:R-:W3:Y:S04]  /*d470*/  LDL.LU R114, [R1+0x634] ;  /* 0x0006340001727983 */ /* 0x002ee80000300800 */
        /* <DEDUP_REMOVED lines=12> */
[----:B0-----:R-:W4:Y:S04]  /*d540*/  LDL.LU R112, [R1+0x630] ;  /* 0x0006300001707983 */ /* 0x001f280000300800 */
[----:B---3--:R0:W-:Y:S04]  /*d550*/  STS.U16 [R115+UR4+0x380], R114 ;  /* 0x0003807273007988 */ /* 0x0081e80008000404 */
[----:B--2---:R1:W-:Y:S04]  /*d560*/  STS.U16 [R115+UR4+0x780], R111 ;  /* 0x0007806f73007988 */ /* 0x0043e80008000404 */
[----:B------:R2:W-:Y:S04]  /*d570*/  STS.U16 [R115+UR4+0xb80], R110 ;  /* 0x000b806e73007988 */ /* 0x0005e80008000404 */
[----:B0-----:R-:W3:Y:S04]  /*d580*/  LDL.LU R114, [R1+0x62c] ;  /* 0x00062c0001727983 */ /* 0x001ee80000300800 */
[----:B-1----:R-:W3:Y:S04]  /*d590*/  LDL.LU R111, [R1+0x628] ;  /* 0x00062800016f7983 */ /* 0x002ee80000300800 */
[----:B--2---:R-:W2:Y:S04]  /*d5a0*/  LDL.LU R110, [R1+0x624] ;  /* 0x00062400016e7983 */ /* 0x004ea80000300800 */
[----:B------:R0:W-:Y:S04]  /*d5b0*/  STS.U16 [R115+UR4+0xf80], R113 ;  /* 0x000f807173007988 */ /* 0x0001e80008000404 */
[----:B------:R1:W-:Y:S04]  /*d5c0*/  STS.U16 [R115+UR4+0x1380], R3 ;  /* 0x0013800373007988 */ /* 0x0003e80008000404 */
[----:B0-----:R-:W4:Y:S04]  /*d5d0*/  LDL.LU R113, [R1+0x620] ;  /* 0x0006200001717983 */ /* 0x001f280000300800 */
[----:B-1----:R-:W3:Y:S04]  /*d5e0*/  LDL.LU R3, [R1+0x61c] ;  /* 0x00061c0001037983 */ /* 0x002ee80000300800 */
        /* <DEDUP_REMOVED lines=10> */
[----:B------:R0:W-:Y:S01]  /*d690*/  STS.U16 [R115+UR4+0x3f80], R129 ;  /* 0x003f808173007988 */ /* 0x0001e20008000404 */
[----:B------:R-:W-:-:S03]  /*d6a0*/  UMOV UR37, 0x40000040 ;  /* 0x4000004000257882 */ /* 0x000fc60000000000 */
[----:B------:R-:W2:Y:S04]  /*d6b0*/  LDL.LU R213, [R1+0x538] ;  /* 0x0005380001d57983 */ /* 0x000ea80000300800 */
[----:B------:R-:W4:Y:S04]  /*d6c0*/  LDL.LU R222, [R1+0x534] ;  /* 0x0005340001de7983 */ /* 0x000f280000300800 */
[----:B------:R-:W4:Y:S04]  /*d6d0*/  LDL.LU R230, [R1+0x530] ;  /* 0x0005300001e67983 */ /* 0x000f280000300800 */
[----:B------:R-:W4:Y:S04]  /*d6e0*/  LDL.LU R158, [R1+0x52c] ;  /* 0x00052c00019e7983 */ /* 0x000f280000300800 */
[----:B------:R-:W4:Y:S01]  /*d6f0*/  LDL.LU R159, [R1+0x528] ;  /* 0x00052800019f7983 */ /* 0x000f220000300800 */
[----:B---3--:R-:W-:-:S03]  /*d700*/  LOP3.LUT R116, R3, 0x10, RZ, 0x3c, !PT ;  /* 0x0000001003747812 */ /* 0x008fc600078e3cff */
[----:B------:R-:W-:Y:S04]  /*d710*/  STS.U16 [R3+UR4+0x8000], R131 ;  /* 0x0080008303007988 */ /* 0x000fe80008000404 */
[----:B------:R-:W-:Y:S04]  /*d720*/  STS.U16 [R3+UR4+0x8400], R132 ;  /* 0x0084008403007988 */ /* 0x000fe80008000404 */
[----:B------:R-:W-:Y:S04]  /*d730*/  STS.U16 [R3+UR4+0x8800], R133 ;  /* 0x0088008503007988 */ /* 0x000fe80008000404 */
[----:B------:R-:W-:Y:S04]  /*d740*/  STS.U16 [R3+UR4+0x8c00], R134 ;  /* 0x008c008603007988 */ /* 0x000fe80008000404 */
[----:B------:R-:W-:Y:S04]  /*d750*/  STS.U16 [R3+UR4+0x9000], R135 ;  /* 0x0090008703007988 */ /* 0x000fe80008000404 */
[----:B------:R-:W-:Y:S04]  /*d760*/  STS.U16 [R3+UR4+0x9400], R136 ;  /* 0x0094008803007988 */ /* 0x000fe80008000404 */
[----:B------:R-:W-:Y:S04]  /*d770*/  STS.U16 [R3+UR4+0x9800], R137 ;  /* 0x0098008903007988 */ /* 0x000fe80008000404 */
[----:B------:R-:W-:Y:S01]  /*d780*/  STS.U16 [R3+UR4+0x9c00], R138 ;  /* 0x009c008a03007988 */ /* 0x000fe20008000404 */
[----:B0-----:R-:W-:-:S03]  /*d790*/  LOP3.LUT R115, R3, 0x20, RZ, 0x3c, !PT ;  /* 0x0000002003737812 */ /* 0x001fc600078e3cff */
        /* <DEDUP_REMOVED lines=52> */
[----:B------:R-:W-:Y:S01]  /*dae0*/  UIADD3.64 UR48, UR8, 0x380, URZ ;  /* 0x0000038008307897 */ /* 0x000fe2000fffe03f */
[----:B------:R-:W-:Y:S01]  /*daf0*/  UMOV UR50, UR38 ;  /* 0x0000002600327c82 */ /* 0x000fe20008000000 */
[----:B------:R-:W-:Y:S01]  /*db00*/  UMOV UR51, UR39 ;  /* 0x0000002700337c82 */ /* 0x000fe20008000000 */
[----:B------:R-:W-:Y:S01]  /*db10*/  UIADD3.64 UR52, UR8, 0x400, URZ ;  /* 0x0000040008347897 */ /* 0x000fe2000fffe03f */
[----:B0-----:R-:W3:Y:S01]  /*db20*/  LDL R116, [R1+0x53c] ;  /* 0x00053c0001747983 */ /* 0x001ee20000100800 */
[----:B-1----:R-:W-:Y:S01]  /*db30*/  LOP3.LUT R115, R3, 0x70, RZ, 0x3c, !PT ;  /* 0x0000007003737812 */ /* 0x002fe200078e3cff */
[----:B------:R-:W-:Y:S01]  /*db40*/  UMOV UR54, UR10 ;  /* 0x0000000a00367c82 */ /* 0x000fe20008000000 */
[----:B------:R-:W-:Y:S01]  /*db50*/  UMOV UR55, UR11 ;  /* 0x0000000b00377c82 */ /* 0x000fe20008000000 */
[----:B------:R-:W-:Y:S01]  /*db60*/  UIADD3.64 UR56, UR8, 0x480, URZ ;  /* 0x0000048008387897 */ /* 0x000fe2000fffe03f */
[----:B------:R-:W3:Y:S04]  /*db70*/  LDL.LU R229, [R1+0x510] ;  /* 0x0005100001e57983 */ /* 0x000ee80000300800 */
        /* <DEDUP_REMOVED lines=8> */
[----:B------:R1:W-:Y:S06]  /*dc00*/  MEMBAR.ALL.CTA ;  /* 0x0000000000007992 */ /* 0x0003ec0000008000 */
[----:B-1----:R-:W1:Y:S02]  /*dc10*/  FENCE.VIEW.ASYNC.S ;  /* 0x00000000000073c6 */ /* 0x002e640000000000 */
[----:B-1----:R-:W-:Y:S06]  /*dc20*/  BAR.SYNC.DEFER_BLOCKING 0x0 ;  /* 0x0000000000007b1d */ /* 0x002fec0000010000 */
[----:B------:R-:W-:-:S06]  /*dc30*/  WARPGROUP.ARRIVE ;  /* 0x00000000000079c5 */ /* 0x000fcc0000000000 */
[----:B------:R-:W-:Y:S04]  /*dc40*/  HGMMA.64x64x16.F32 R56, gdesc[UR36].tnspA, R56 ;  /* 0x20e00000243879f0 */ /* 0x000fe80008700838 */
[----:B------:R-:W-:Y:S04]  /*dc50*/  HGMMA.64x64x16.F32 R56, gdesc[UR8].tnspA, R56 ;  /* 0x20e00000083879f0 */ /* 0x000fe80008700838 */
[----:B------:R-:W-:Y:S04]  /*dc60*/  HGMMA.64x64x16.F32 R56, gdesc[UR12].tnspA, R56 ;  /* 0x20e000000c3879f0 */ /* 0x000fe80008700838 */
[----:B------:R-:W-:Y:S04]  /*dc70*/  HGMMA.64x64x16.F32 R56, gdesc[UR16].tnspA, R56 ;  /* 0x20e00000103879f0 */ /* 0x000fe80008700838 */
[----:B------:R-:W-:Y:S04]  /*dc80*/  HGMMA.64x64x16.F32 R56, gdesc[UR20].tnspA, R56 ;  /* 0x20e00000143879f0 */ /* 0x000fe80008700838 */
[----:B------:R-:W-:Y:S04]  /*dc90*/  HGMMA.64x64x16.F32 R56, gdesc[UR24].tnspA, R56 ;  /* 0x20e00000183879f0 */ /* 0x000fe80008700838 */
[----:B------:R-:W-:Y:S04]  /*dca0*/  HGMMA.64x64x16.F32 R56, gdesc[UR28].tnspA, R56 ;  /* 0x20e000001c3879f0 */ /* 0x000fe80008700838 */
[----:B------:R-:W-:Y:S04]  /*dcb0*/  HGMMA.64x64x16.F32 R56, gdesc[UR32].tnspA, R56 ;  /* 0x20e00000203879f0 */ /* 0x000fe80008700838 */
[----:B------:R-:W-:Y:S01]  /*dcc0*/  HGMMA.64x64x16.F32 R24, gdesc[UR48].tnspA, R24 ;  /* 0x20e00000301879f0 */ /* 0x000fe20008700818 */
[----:B------:R-:W-:Y:S01]  /*dcd0*/  UMOV UR58, UR14 ;  /* 0x0000000e003a7c82 */ /* 0x000fe20008000000 */
[----:B------:R-:W-:-:S02]  /*dce0*/  UMOV UR59, UR15 ;  /* 0x0000000f003b7c82 */ /* 0x000fc40008000000 */
[----:B------:R-:W-:Y:S01]  /*dcf0*/  HGMMA.64x64x16.F32 R24, gdesc[UR52].tnspA, R24 ;  /* 0x20e00000341879f0 */ /* 0x000fe20008700818 */
[----:B--2---:R-:W-:Y:S02]  /*dd00*/  R2UR UR49, R213 ;  /* 0x00000000d53172ca */ /* 0x004fe400000e0000 */
[----:B----4-:R-:W-:Y:S01]  /*dd10*/  R2UR UR48, R222 ;  /* 0x00000000de3072ca */ /* 0x010fe200000e0000 */
[----:B------:R-:W2:Y:S01]  /*dd20*/  LDL.LU R213, [R1+0x500] ;  /* 0x0005000001d57983 */ /* 0x000ea20000300800 */
[----:B------:R-:W-:-:S03]  /*dd30*/  R2UR UR53, R230 ;  /* 0x00000000e63572ca */ /* 0x000fc600000e0000 */
[----:B------:R-:W4:Y:S01]  /*dd40*/  LDL.LU R222, [R1+0x4f8] ;  /* 0x0004f80001de7983 */ /* 0x000f220000300800 */
[----:B------:R-:W-:-:S03]  /*dd50*/  R2UR UR52, R158 ;  /* 0x000000009e3472ca */ /* 0x000fc600000e0000 */
[----:B------:R-:W4:Y:S04]  /*dd60*/  LDL.LU R230, [R1+0x4f0] ;  /* 0x0004f00001e67983 */ /* 0x000f280000300800 */
[----:B------:R-:W4:Y:S04]  /*dd70*/  LDL.LU R205, [R1+0x4e8] ;  /* 0x0004e80001cd7983 */ /* 0x000f280000300800 */
[----:B------:R-:W4:Y:S04]  /*dd80*/  LDL.LU R212, [R1+0x50c] ;  /* 0x00050c0001d47983 */ /* 0x000f280000300800 */
[----:B------:R-:W4:Y:S04]  /*dd90*/  LDL.LU R158, [R1+0x4e0] ;  /* 0x0004e000019e7983 */ /* 0x000f280000300800 */
[----:B------:R-:W4:Y:S04]  /*dda0*/  LDL.LU R120, [R1+0x504] ;  /* 0x0005040001787983 */ /* 0x000f280000300800 */
[----:B------:R-:W4:Y:S04]  /*ddb0*/  LDL.LU R238, [R1+0x4d8] ;  /* 0x0004d80001ee7983 */ /* 0x000f280000300800 */
[----:B0-----:R-:W4:Y:S01]  /*ddc0*/  LDL.LU R115, [R1+0x4fc] ;  /* 0x0004fc0001737983 */ /* 0x001f220000300800 */
[----:B------:R-:W-:Y:S01]  /*ddd0*/  HGMMA.64x64x16.F32 R24, gdesc[UR56].tnspA, R24 ;  /* 0x20e00000381879f0 */ /* 0x000fe20008700818 */
[----:B------:R-:W-:-:S02]  /*dde0*/  R2UR UR56, R113 ;  /* 0x00000000713872ca */ /* 0x000fc400000e0000 */
[----:B------:R-:W0:Y:S01]  /*ddf0*/  LDC R113, c[0x0][0x238] ;  /* 0x00008e00ff717b82 */ /* 0x000e220000000800 */
[----:B------:R-:W-:Y:S02]  /*de00*/  R2UR UR57, R159 ;  /* 0x000000009f3972ca */ /* 0x000fe400000e0000 */
[----:B------:R-:W4:Y:S04]  /*de10*/  LDL.LU R159, [R1+0x4d0] ;  /* 0x0004d000019f7983 */ /* 0x000f280000300800 */
[----:B------:R-:W4:Y:S04]  /*de20*/  LDL.LU R198, [R1+0x4f4] ;  /* 0x0004f40001c67983 */ /* 0x000f280000300800 */
[----:B------:R-:W4:Y:S04]  /*de30*/  LDL.LU R206, [R1+0x4c8] ;  /* 0x0004c80001ce7983 */ /* 0x000f280000300800 */
[----:B------:R-:W4:Y:S04]  /*de40*/  LDL.LU R247, [R1+0x4ec] ;  /* 0x0004ec0001f77983 */ /* 0x000f280000300800 */
[----:B------:R-:W4:Y:S01]  /*de50*/  LDL.LU R125, [R1+0x4c0] ;  /* 0x0004c000017d7983 */ /* 0x000f220000300800 */
[----:B0-----:R-:W-:-:S04]  /*de60*/  IMAD.SHL.U32 R113, R113, 0x80, RZ ;  /* 0x0000008071717824 */ /* 0x001fc800078e00ff */
[----:B------:R-:W-:-:S05]  /*de70*/  IMAD.SHL.U32 R113, R113, 0x2, RZ ;  /* 0x0000000271717824 */ /* 0x000fca00078e00ff */
[----:B------:R-:W-:-:S05]  /*de80*/  IADD3 R112, P6, R112, R113, RZ ;  /* 0x0000007170707210 */ /* 0x000fca0007fde0ff */
[----:B------:R0:W-:Y:S04]  /*de90*/  STL [R1+0x508], R112 ;  /* 0x0005087001007387 */ /* 0x0001e80000100800 */
[----:B0-----:R-:W4:Y:S01]  /*dea0*/  LDL.LU R112, [R1+0x618] ;  /* 0x0006180001707983 */ /* 0x001f220000300800 */
[----:B---3--:R-:W-:-:S05]  /*deb0*/  IADD3 R229, P5, R229, R113, RZ ;  /* 0x00000071e5e57210 */ /* 0x008fca0007fbe0ff */
[----:B------:R-:W-:Y:S04]  /*dec0*/  STL [R1+0x510], R229 ;  /* 0x000510e501007387 */ /* 0x000fe80000100800 */
[----:B------:R-:W3:Y:S01]  /*ded0*/  LDL.LU R221, [R1+0x4e4] ;  /* 0x0004e40001dd7983 */ /* 0x000ee20000300800 */
[-C--:B------:R-:W-:Y:S02]  /*dee0*/  IADD3 R114, P4, R114, R113.reuse, RZ ;  /* 0x0000007172727210 */ /* 0x080fe40007f9e0ff */
[-C--:B--2---:R-:W-:Y:S02]  /*def0*/  IADD3 R213, P1, R213, R113.reuse, RZ ;  /* 0x00000071d5d57210 */ /* 0x084fe40007f3e0ff */
[----:B----4-:R-:W-:-:S03]  /*df00*/  IADD3 R222, P2, R222, R113, RZ ;  /* 0x00000071dede7210 */ /* 0x010fc60007f5e0ff */
[----:B------:R0:W-:Y:S01]  /*df10*/  STL [R1+0x500], R213 ;  /* 0x000500d501007387 */ /* 0x0001e20000100800 */
[----:B------:R-:W-:-:S03]  /*df20*/  IADD3 R230, P3, R230, R113, RZ ;  /* 0x00000071e6e67210 */ /* 0x000fc60007f7e0ff */
[----:B0-----:R-:W2:Y:S04]  /*df30*/  LDL.LU R213, [R1+0x4b8] ;  /* 0x0004b80001d57983 */ /* 0x001ea80000300800 */
[----:B------:R-:W4:Y:S04]  /*df40*/  LDL.LU R229, [R1+0x4dc] ;  /* 0x0004dc0001e57983 */ /* 0x000f280000300800 */
[----:B------:R0:W-:Y:S04]  /*df50*/  STL [R1+0x4f8], R222 ;  /* 0x0004f8de01007387 */ /* 0x0001e80000100800 */
[----:B0-----:R-:W4:Y:S04]  /*df60*/  LDL.LU R222, [R1+0x4b0] ;  /* 0x0004b00001de7983 */ /* 0x001f280000300800 */
[----:B------:R0:W-:Y:S04]  /*df70*/  STL [R1+0x4f0], R230 ;  /* 0x0004f0e601007387 */ /* 0x0001e80000100800 */
[----:B0-----:R-:W4:Y:S01]  /*df80*/  LDL.LU R230, [R1+0x4d4] ;  /* 0x0004d40001e67983 */ /* 0x001f220000300800 */
[--C-:B------:R-:W-:Y:S01]  /*df90*/  IMAD.X R212, R212, 0x1, R112.reuse, P5 ;  /* 0x00000001d4d47824 */ /* 0x100fe200028e0670 */
[-C--:B------:R-:W-:Y:S01]  /*dfa0*/  IADD3 R158, P5, R158, R113.reuse, RZ ;  /* 0x000000719e9e7210 */ /* 0x080fe20007fbe0ff */
[----:B------:R-:W-:Y:S01]  /*dfb0*/  IMAD.X R111, R111, 0x1, R112, P4 ;  /* 0x000000016f6f7824 */ /* 0x000fe200020e0670 */
[----:B------:R-:W-:-:S03]  /*dfc0*/  IADD3 R205, P4, R205, R113, RZ ;  /* 0x00000071cdcd7210 */ /* 0x000fc60007f9e0ff */
[----:B------:R0:W-:Y:S04]  /*dfd0*/  STL [R1+0x4e0], R158 ;  /* 0x0004e09e01007387 */ /* 0x0001e80000100800 */
[----:B------:R-:W-:Y:S04]  /*dfe0*/  STL [R1+0x4e8], R205 ;  /* 0x0004e8cd01007387 */ /* 0x000fe80000100800 */
[----:B0-----:R-:W4:Y:S01]  /*dff0*/  LDL.LU R158, [R1+0x4a8] ;  /* 0x0004a800019e7983 */ /* 0x001f220000300800 */
[--C-:B------:R-:W-:Y:S01]  /*e000*/  IMAD.X R120, R120, 0x1, R112.reuse, P6 ;  /* 0x0000000178787824 */ /* 0x100fe200030e0670 */
[----:B------:R-:W-:Y:S01]  /*e010*/  IADD3 R238, P6, R238, R113, RZ ;  /* 0x00000071eeee7210 */ /* 0x000fe20007fde0ff */
[----:B------:R-:W-:Y:S01]  /*e020*/  IMAD.X R115, R115, 0x1, R112, P1 ;  /* 0x0000000173737824 */ /* 0x000fe200008e0670 */
[----:B------:R-:W-:Y:S01]  /*e030*/  STL [R1+0x50c], R212 ;  /* 0x00050cd401007387 */ /* 0x000fe20000100800 */
[----:B------:R-:W-:-:S03]  /*e040*/  VIADD R110, R110, 0x1 ;  /* 0x000000016e6e7836 */ /* 0x000fc60000000000 */
[----:B------:R0:W-:Y:S01]  /*e050*/  STL [R1+0x504], R120 ;  /* 0x0005047801007387 */ /* 0x0001e20000100800 */
[-C--:B------:R-:W-:Y:S02]  /*e060*/  IADD3 R159, P1, R159, R113.reuse, RZ ;  /* 0x000000719f9f7210 */ /* 0x080fe40007f3e0ff */
[----:B------:R-:W-:Y:S01]  /*e070*/  ISETP.NE.U32.AND P0, PT, R110, R116, PT ;  /* 0x000000746e00720c */ /* 0x000fe20003f05070 */
[----:B------:R-:W-:Y:S01]  /*e080*/  IMAD.X R198, R198, 0x1, R112, P2 ;  /* 0x00000001c6c67824 */ /* 0x000fe200010e0670 */
[----:B0-----:R-:W4:Y:S04]  /*e090*/  LDL.LU R120, [R1+0x4cc] ;  /* 0x0004cc0001787983 */ /* 0x001f280000300800 */
[----:B------:R-:W4:Y:S04]  /*e0a0*/  LDL.LU R121, [R1+0x4a0] ;  /* 0x0004a00001797983 */ /* 0x000f280000300800 */
[----:B------:R0:W-:Y:S04]  /*e0b0*/  STL [R1+0x4fc], R115 ;  /* 0x0004fc7301007387 */ /* 0x0001e80000100800 */
[----:B------:R1:W-:Y:S01]  /*e0c0*/  STL [R1+0x4d8], R238 ;  /* 0x0004d8ee01007387 */ /* 0x0003e20000100800 */
[----:B------:R-:W-:-:S03]  /*e0d0*/  IADD3 R206, P2, R206, R113, RZ ;  /* 0x00000071cece7210 */ /* 0x000fc60007f5e0ff */
[----:B0-----:R-:W4:Y:S04]  /*e0e0*/  LDL.LU R115, [R1+0x4c4] ;  /* 0x0004c40001737983 */ /* 0x001f280000300800 */
[----:B------:R-:W4:Y:S04]  /*e0f0*/  LDL.LU R116, [R1+0x498] ;  /* 0x0004980001747983 */ /* 0x000f280000300800 */
[----:B-1----:R-:W4:Y:S04]  /*e100*/  LDL.LU R238, [R1+0x4bc] ;  /* 0x0004bc0001ee7983 */ /* 0x002f280000300800 */
[----:B------:R0:W-:Y:S01]  /*e110*/  STL [R1+0x4d0], R159 ;  /* 0x0004d09f01007387 */ /* 0x0001e20000100800 */
[----:B------:R-:W-:Y:S01]  /*e120*/  IMAD.X R247, R247, 0x1, R112, P3 ;  /* 0x00000001f7f77824 */ /* 0x000fe200018e0670 */
[----:B------:R-:W-:-:S02]  /*e130*/  IADD3 R125, P3, R125, R113, RZ ;  /* 0x000000717d7d7210 */ /* 0x000fc40007f7e0ff */
[----:B0-----:R-:W4:Y:S04]  /*e140*/  LDL.LU R159, [R1+0x490] ;  /* 0x00049000019f7983 */ /* 0x001f280000300800 */
[----:B------:R0:W-:Y:S01]  /*e150*/  STL [R1+0x4f4], R198 ;  /* 0x0004f4c601007387 */ /* 0x0001e20000100800 */
[----:B---3--:R-:W-:-:S03]  /*e160*/  IMAD.X R221, R221, 0x1, R112, P4 ;  /* 0x00000001dddd7824 */ /* 0x008fc600020e0670 */
[----:B0-----:R-:W3:Y:S04]  /*e170*/  LDL.LU R198, [R1+0x4b4] ;  /* 0x0004b40001c67983 */ /* 0x001ee80000300800 */
[----:B------:R0:W-:Y:S04]  /*e180*/  STL [R1+0x4c8], R206 ;  /* 0x0004c8ce01007387 */ /* 0x0001e80000100800 */
[----:B0-----:R-:W3:Y:S04]  /*e190*/  LDL.LU R206, [R1+0x488] ;  /* 0x0004880001ce7983 */ /* 0x001ee80000300800 */
[----:B------:R-:W3:Y:S04]  /*e1a0*/  LDL.LU R212, [R1+0x4ac] ;  /* 0x0004ac0001d47983 */ /* 0x000ee80000300800 */
[----:B------:R0:W-:Y:S04]  /*e1b0*/  STL [R1+0x4ec], R247 ;  /* 0x0004ecf701007387 */ /* 0x0001e80000100800 */
[----:B0-----:R-:W3:Y:S04]  /*e1c0*/  LDL.LU R247, [R1+0x480] ;  /* 0x0004800001f77983 */ /* 0x001ee80000300800 */
[----:B------:R0:W-:Y:S04]  /*e1d0*/  STL [R1+0x4c0], R125 ;  /* 0x0004c07d01007387 */ /* 0x0001e80000100800 */
[----:B0-----:R-:W3:Y:S01]  /*e1e0*/  LDL.LU R125, [R1+0x4a4] ;  /* 0x0004a400017d7983 */ /* 0x001ee20000300800 */
[----:B--2---:R-:W-:Y:S01]  /*e1f0*/  IADD3 R213, P4, R213, R113, RZ ;  /* 0x00000071d5d57210 */ /* 0x004fe20007f9e0ff */
[----:B----4-:R-:W-:-:S04]  /*e200*/  IMAD.X R229, R229, 0x1, R112, P5 ;  /* 0x00000001e5e57824 */ /* 0x010fc800028e0670 */
[----:B------:R0:W-:Y:S04]  /*e210*/  STL [R1+0x4b8], R213 ;  /* 0x0004b8d501007387 */ /* 0x0001e80000100800 */
[----:B0-----:R-:W2:Y:S01]  /*e220*/  LDL.LU R213, [R1+0x478] ;  /* 0x0004780001d57983 */ /* 0x001ea20000300800 */
[----:B------:R-:W-:-:S03]  /*e230*/  IADD3 R222, P5, R222, R113, RZ ;  /* 0x00000071dede7210 */ /* 0x000fc60007fbe0ff */
[----:B------:R-:W-:Y:S04]  /*e240*/  STL [R1+0x4e4], R221 ;  /* 0x0004e4dd01007387 */ /* 0x000fe80000100800 */
[----:B------:R0:W-:Y:S01]  /*e250*/  STL [R1+0x4b0], R222 ;  /* 0x0004b0de01007387 */ /* 0x0001e20000100800 */
[----:B------:R-:W-:-:S03]  /*e260*/  IMAD.X R230, R230, 0x1, R112, P6 ;  /* 0x00000001e6e67824 */ /* 0x000fc600030e0670 */
[----:B0-----:R-:W4:Y:S04]  /*e270*/  LDL.LU R222, [R1+0x49c] ;  /* 0x00049c0001de7983 */ /* 0x001f280000300800 */
[----:B------:R-:W-:Y:S04]  /*e280*/  STL [R1+0x4dc], R229 ;  /* 0x0004dce501007387 */ /* 0x000fe80000100800 */
[----:B------:R-:W4:Y:S04]  /*e290*/  LDL.LU R197, [R1+0x470] ;  /* 0x0004700001c57983 */ /* 0x000f280000300800 */
[----:B------:R-:W4:Y:S04]  /*e2a0*/  LDL.LU R205, [R1+0x494] ;  /* 0x0004940001cd7983 */ /* 0x000f280000300800 */
[----:B------:R-:W4:Y:S04]  /*e2b0*/  LDL.LU R221, [R1+0x468] ;  /* 0x0004680001dd7983 */ /* 0x000f280000300800 */
[----:B------:R0:W-:Y:S04]  /*e2c0*/  STL [R1+0x4d4], R230 ;  /* 0x0004d4e601007387 */ /* 0x0001e80000100800 */
[----:B0-----:R-:W4:Y:S01]  /*e2d0*/  LDL.LU R230, [R1+0x48c] ;  /* 0x00048c0001e67983 */ /* 0x001f220000300800 */
[----:B------:R-:W-:-:S05]  /*e2e0*/  IADD3 R158, P6, R158, R113, RZ ;  /* 0x000000719e9e7210 */ /* 0x000fca0007fde0ff */
[----:B------:R0:W-:Y:S04]  /*e2f0*/  STL [R1+0x4a8], R158 ;  /* 0x0004a89e01007387 */ /* 0x0001e80000100800 */
[----:B0-----:R-:W4:Y:S01]  /*e300*/  LDL.LU R158, [R1+0x460] ;  /* 0x00046000019e7983 */ /* 0x001f220000300800 */
[----:B------:R-:W-:-:S03]  /*e310*/  IMAD.X R120, R120, 0x1, R112, P1 ;  /* 0x0000000178787824 */ /* 0x000fc600008e0670 */
[----:B------:R-:W4:Y:S04]  /*e320*/  LDL.LU R229, [R1+0x484] ;  /* 0x0004840001e57983 */ /* 0x000f280000300800 */
[----:B------:R0:W-:Y:S01]  /*e330*/  STL [R1+0x4cc], R120 ;  /* 0x0004cc7801007387 */ /* 0x0001e20000100800 */
[----:B------:R-:W-:-:S03]  /*e340*/  IADD3 R121, P1, R121, R113, RZ ;  /* 0x0000007179797210 */ /* 0x000fc60007f3e0ff */
[----:B0-----:R-:W4:Y:S01]  /*e350*/  LDL.LU R120, [R1+0x458] ;  /* 0x0004580001787983 */ /* 0x001f220000300800 */
[----:B------:R-:W-:Y:S01]  /*e360*/  IMAD.X R115, R115, 0x1, R112, P2 ;  /* 0x0000000173737824 */ /* 0x000fe200010e0670 */
[----:B------:R-:W-:-:S04]  /*e370*/  IADD3 R116, P2, R116, R113, RZ ;  /* 0x0000007174747210 */ /* 0x000fc80007f5e0ff */
[----:B------:R0:W-:Y:S01]  /*e380*/  STL [R1+0x4c4], R115 ;  /* 0x0004c47301007387 */ /* 0x0001e20000100800 */
[----:B------:R-:W-:-:S03]  /*e390*/  IMAD.X R238, R238, 0x1, R112, P3 ;  /* 0x00000001eeee7824 */ /* 0x000fc600018e0670 */
[----:B0-----:R-:W4:Y:S01]  /*e3a0*/  LDL.LU R115, [R1+0x47c] ;  /* 0x00047c0001737983 */ /* 0x001f220000300800 */
[----:B------:R-:W-:-:S03]  /*e3b0*/  IADD3 R159, P3, R159, R113, RZ ;  /* 0x000000719f9f7210 */ /* 0x000fc60007f7e0ff */
[----:B------:R-:W-:Y:S04]  /*e3c0*/  STL [R1+0x4a0], R121 ;  /* 0x0004a07901007387 */ /* 0x000fe80000100800 */
[----:B------:R0:W-:Y:S04]  /*e3d0*/  STL [R1+0x490], R159 ;  /* 0x0004909f01007387 */ /* 0x0001e80000100800 */
[----:B------:R-:W-:Y:S01]  /*e3e0*/  STL [R1+0x498], R116 ;  /* 0x0004987401007387 */ /* 0x000fe20000100800 */
[----:B---3--:R-:W-:-:S03]  /*e3f0*/  IMAD.X R198, R198, 0x1, R112, P4 ;  /* 0x00000001c6c67824 */ /* 0x008fc600020e0670 */
[----:B0-----:R-:W3:Y:S04]  /*e400*/  LDL.LU R159, [R1+0x450] ;  /* 0x00045000019f7983 */ /* 0x001ee80000300800 */
[----:B------:R-:W-:Y:S04]  /*e410*/  STL [R1+0x4bc], R238 ;  /* 0x0004bcee01007387 */ /* 0x000fe80000100800 */
[----:B------:R0:W-:Y:S01]  /*e420*/  STL [R1+0x4b4], R198 ;  /* 0x0004b4c601007387 */ /* 0x0001e20000100800 */
[----:B------:R-:W-:Y:S01]  /*e430*/  IADD3 R206, P4, R206, R113, RZ ;  /* 0x00000071cece7210 */ /* 0x000fe20007f9e0ff */
[----:B------:R-:W-:-:S02]  /*e440*/  IMAD.X R212, R212, 0x1, R112, P5 ;  /* 0x00000001d4d47824 */ /* 0x000fc400028e0670 */
[----:B0-----:R-:W3:Y:S04]  /*e450*/  LDL.LU R198, [R1+0x474] ;  /* 0x0004740001c67983 */ /* 0x001ee80000300800 */
[----:B------:R-:W3:Y:S04]  /*e460*/  LDL.LU R238, [R1+0x448] ;  /* 0x0004480001ee7983 */ /* 0x000ee80000300800 */
[----:B------:R0:W-:Y:S01]  /*e470*/  STL [R1+0x488], R206 ;  /* 0x000488ce01007387 */ /* 0x0001e20000100800 */
[----:B------:R-:W-:-:S03]  /*e480*/  IADD3 R247, P5, R247, R113, RZ ;  /* 0x00000071f7f77210 */ /* 0x000fc60007fbe0ff */
[----:B0-----:R-:W3:Y:S04]  /*e490*/  LDL.LU R206, [R1+0x46c] ;  /* 0x00046c0001ce7983 */ /* 0x001ee80000300800 */
[----:B------:R0:W-:Y:S01]  /*e4a0*/  STL [R1+0x4ac], R212 ;  /* 0x0004acd401007387 */ /* 0x0001e20000100800 */
[----:B------:R-:W-:-:S03]  /*e4b0*/  IMAD.X R125, R125, 0x1, R112, P6 ;  /* 0x000000017d7d7824 */ /* 0x000fc600030e0670 */
[----:B0-----:R-:W3:Y:S04]  /*e4c0*/  LDL.LU R212, [R1+0x440] ;  /* 0x0004400001d47983 */ /* 0x001ee80000300800 */
[----:B------:R0:W-:Y:S04]  /*e4d0*/  STL [R1+0x4a4], R125 ;  /* 0x0004a47d01007387 */ /* 0x0001e80000100800 */
[----:B------:R1:W-:Y:S04]  /*e4e0*/  STL [R1+0x480], R247 ;  /* 0x000480f701007387 */ /* 0x0003e80000100800 */
[----:B0-----:R-:W3:Y:S04]  /*e4f0*/  LDL.LU R125, [R1+0x464] ;  /* 0x00046400017d7983 */ /* 0x001ee80000300800 */
[----:B-1----:R-:W3:Y:S01]  /*e500*/  LDL.LU R247, [R1+0x438] ;  /* 0x0004380001f77983 */ /* 0x002ee20000300800 */
[----:B--2---:R-:W-:-:S05]  /*e510*/  IADD3 R213, P6, R213, R113, RZ ;  /* 0x00000071d5d57210 */ /* 0x004fca0007fde0ff */
[----:B------:R0:W-:Y:S04]  /*e520*/  STL [R1+0x478], R213 ;  /* 0x000478d501007387 */ /* 0x0001e80000100800 */
[----:B0-----:R-:W2:Y:S01]  /*e530*/  LDL.LU R213, [R1+0x45c] ;  /* 0x00045c0001d57983 */ /* 0x001ea20000300800 */
[----:B----4-:R-:W-:-:S05]  /*e540*/  IMAD.X R222, R222, 0x1, R112, P1 ;  /* 0x00000001dede7824 */ /* 0x010fca00008e0670 */
[----:B------:R0:W-:Y:S01]  /*e550*/  STL [R1+0x49c], R222 ;  /* 0x00049cde01007387 */ /* 0x0001e20000100800 */
[-C--:B------:R-:W-:Y:S01]  /*e560*/  IADD3 R197, P1, R197, R113.reuse, RZ ;  /* 0x00000071c5c57210 */ /* 0x080fe20007f3e0ff */
[----:B------:R-:W-:Y:S02]  /*e570*/  IMAD.X R205, R205, 0x1, R112, P2 ;  /* 0x00000001cdcd7824 */ /* 0x000fe400010e0670 */
[----:B0-----:R-:W4:Y:S01]  /*e580*/  LDL.LU R222, [R1+0x430] ;  /* 0x0004300001de7983 */ /* 0x001f220000300800 */
[----:B------:R-:W-:-:S03]  /*e590*/  IADD3 R221, P2, R221, R113, RZ ;  /* 0x00000071dddd7210 */ /* 0x000fc60007f5e0ff */
[----:B------:R-:W-:Y:S01]  /*e5a0*/  STL [R1+0x470], R197 ;  /* 0x000470c501007387 */ /* 0x000fe20000100800 */
[----:B------:R-:W-:-:S05]  /*e5b0*/  IMAD.X R230, R230, 0x1, R112, P3 ;  /* 0x00000001e6e67824 */ /* 0x000fca00018e0670 */
[----:B------:R0:W-:Y:S04]  /*e5c0*/  STL [R1+0x48c], R230 ;  /* 0x00048ce601007387 */ /* 0x0001e80000100800 */
[----:B------:R-:W-:Y:S04]  /*e5d0*/  STL [R1+0x494], R205 ;  /* 0x000494cd01007387 */ /* 0x000fe80000100800 */
[----:B0-----:R-:W4:Y:S04]  /*e5e0*/  LDL.LU R230, [R1+0x454] ;  /* 0x0004540001e67983 */ /* 0x001f280000300800 */
[----:B------:R-:W-:Y:S01]  /*e5f0*/  STL [R1+0x468], R221 ;  /* 0x000468dd01007387 */ /* 0x000fe20000100800 */
[----:B------:R-:W-:-:S05]  /*e600*/  IADD3 R158, P3, R158, R113, RZ ;  /* 0x000000719e9e7210 */ /* 0x000fca0007f7e0ff */
[----:B------:R0:W-:Y:S04]  /*e610*/  STL [R1+0x460], R158 ;  /* 0x0004609e01007387 */ /* 0x0001e80000100800 */
[----:B0-----:R-:W4:Y:S01]  /*e620*/  LDL.LU R158, [R1+0x428] ;  /* 0x00042800019e7983 */ /* 0x001f220000300800 */
[--C-:B------:R-:W-:Y:S01]  /*e630*/  IMAD.X R229, R229, 0x1, R112.reuse, P4 ;  /* 0x00000001e5e57824 */ /* 0x100fe200020e0670 */
[----:B------:R-:W-:Y:S02]  /*e640*/  IADD3 R120, P4, R120, R113, RZ ;  /* 0x0000007178787210 */ /* 0x000fe40007f9e0ff */
[----:B------:R-:W4:Y:S04]  /*e650*/  LDL.LU R121, [R1+0x44c] ;  /* 0x00044c0001797983 */ /* 0x000f280000300800 */
[----:B------:R0:W-:Y:S04]  /*e660*/  STL [R1+0x458], R120 ;  /* 0x0004587801007387 */ /* 0x0001e80000100800 */
[----:B------:R1:W-:Y:S04]  /*e670*/  STL [R1+0x484], R229 ;  /* 0x000484e501007387 */ /* 0x0003e80000100800 */
[----:B0-----:R-:W4:Y:S01]  /*e680*/  LDL.LU R120, [R1+0x420] ;  /* 0x0004200001787983 */ /* 0x001f220000300800 */
[----:B------:R-:W-:-:S03]  /*e690*/  IMAD.X R115, R115, 0x1, R112, P5 ;  /* 0x0000000173737824 */ /* 0x000fc600028e0670 */
[----:B------:R-:W4:Y:S04]  /*e6a0*/  LDL.LU R116, [R1+0x444] ;  /* 0x0004440001747983 */ /* 0x000f280000300800 */
[----:B-1----:R-:W4:Y:S04]  /*e6b0*/  LDL.LU R229, [R1+0x418] ;  /* 0x0004180001e57983 */ /* 0x002f280000300800 */
[----:B------:R0:W-:Y:S04]  /*e6c0*/  STL [R1+0x47c], R115 ;  /* 0x00047c7301007387 */ /* 0x0001e80000100800 */
[----:B0-----:R-:W4:Y:S01]  /*e6d0*/  LDL.LU R115, [R1+0x43c] ;  /* 0x00043c0001737983 */ /* 0x001f220000300800 */
[----:B---3--:R-:W-:-:S05]  /*e6e0*/  IADD3 R159, P5, R159, R113, RZ ;  /* 0x000000719f9f7210 */ /* 0x008fca0007fbe0ff */
[----:B------:R0:W-:Y:S04]  /*e6f0*/  STL [R1+0x450], R159 ;  /* 0x0004509f01007387 */ /* 0x0001e80000100800 */
[----:B0-----:R-:W3:Y:S01]  /*e700*/  LDL.LU R159, [R1+0x410] ;  /* 0x00041000019f7983 */ /* 0x001ee20000300800 */
[----:B------:R-:W-:Y:S01]  /*e710*/  IMAD.X R198, R198, 0x1, R112, P6 ;  /* 0x00000001c6c67824 */ /* 0x000fe200030e0670 */
[----:B------:R-:W-:-:S04]  /*e720*/  IADD3 R238, P6, R238, R113, RZ ;  /* 0x00000071eeee7210 */ /* 0x000fc80007fde0ff */
[----:B------:R0:W-:Y:S04]  /*e730*/  STL [R1+0x474], R198 ;  /* 0x000474c601007387 */ /* 0x0001e80000100800 */
[----:B0-----:R-:W3:Y:S01]  /*e740*/  LDL.LU R198, [R1+0x434] ;  /* 0x0004340001c67983 */ /* 0x001ee20000300800 */
[----:B------:R-:W-:-:S03]  /*e750*/  IMAD.X R206, R206, 0x1, R112, P1 ;  /* 0x00000001cece7824 */ /* 0x000fc600008e0670 */
[----:B------:R-:W3:Y:S04]  /*e760*/  LDL.LU R221, [R1+0x408] ;  /* 0x0004080001dd7983 */ /* 0x000ee80000300800 */
[----:B------:R0:W-:Y:S04]  /*e770*/  STL [R1+0x448], R238 ;  /* 0x000448ee01007387 */ /* 0x0001e80000100800 */
[----:B0-----:R-:W3:Y:S01]  /*e780*/  LDL.LU R238, [R1+0x42c] ;  /* 0x00042c0001ee7983 */ /* 0x001ee20000300800 */
[----:B------:R-:W-:-:S03]  /*e790*/  IADD3 R212, P1, R212, R113, RZ ;  /* 0x00000071d4d47210 */ /* 0x000fc60007f3e0ff */
[----:B------:R0:W-:Y:S01]  /*e7a0*/  STL [R1+0x46c], R206 ;  /* 0x00046cce01007387 */ /* 0x0001e20000100800 */
[----:B------:R-:W-:-:S03]  /*e7b0*/  IMAD.X R125, R125, 0x1, R112, P2 ;  /* 0x000000017d7d7824 */ /* 0x000fc600010e0670 */
[----:B0-----:R-:W3:Y:S01]  /*e7c0*/  LDL.LU R206, [R1+0x400] ;  /* 0x0004000001ce7983 */ /* 0x001ee20000300800 */
[----:B------:R-:W-:-:S03]  /*e7d0*/  IADD3 R247, P2, R247, R113, RZ ;  /* 0x00000071f7f77210 */ /* 0x000fc60007f5e0ff */
[----:B------:R0:W-:Y:S04]  /*e7e0*/  STL [R1+0x464], R125 ;  /* 0x0004647d01007387 */ /* 0x0001e80000100800 */
[----:B0-----:R-:W3:Y:S04]  /*e7f0*/  LDL.LU R125, [R1+0x424] ;  /* 0x00042400017d7983 */ /* 0x001ee80000300800 */
[----:B------:R-:W-:Y:S01]  /*e800*/  STL [R1+0x440], R212 ;  /* 0x000440d401007387 */ /* 0x000fe20000100800 */
[----:B--2---:R-:W-:-:S05]  /*e810*/  IMAD.X R213, R213, 0x1, R112, P3 ;  /* 0x00000001d5d57824 */ /* 0x004fca00018e0670 */
[----:B------:R0:W-:Y:S04]  /*e820*/  STL [R1+0x45c], R213 ;  /* 0x00045cd501007387 */ /* 0x0001e80000100800 */
[----:B0-----:R-:W2:Y:S01]  /*e830*/  LDL.LU R213, [R1+0x3f8] ;  /* 0x0003f80001d57983 */ /* 0x001ea20000300800 */
[----:B----4-:R-:W-:-:S03]  /*e840*/  IADD3 R222, P3, R222, R113, RZ ;  /* 0x00000071dede7210 */ /* 0x010fc60007f7e0ff */
[----:B------:R-:W-:Y:S04]  /*e850*/  STL [R1+0x438], R247 ;  /* 0x000438f701007387 */ /* 0x000fe80000100800 */
[----:B------:R-:W4:Y:S04]  /*e860*/  LDL.LU R197, [R1+0x41c] ;  /* 0x00041c0001c57983 */ /* 0x000f280000300800 */
[----:B------:R-:W4:Y:S04]  /*e870*/  LDL.LU R205, [R1+0x3f0] ;  /* 0x0003f00001cd7983 */ /* 0x000f280000300800 */
[----:B------:R-:W4:Y:S04]  /*e880*/  LDL.LU R212, [R1+0x414] ;  /* 0x0004140001d47983 */ /* 0x000f280000300800 */
[----:B------:R0:W-:Y:S04]  /*e890*/  STL [R1+0x430], R222 ;  /* 0x000430de01007387 */ /* 0x0001e80000100800 */
[----:B0-----:R-:W4:Y:S01]  /*e8a0*/  LDL.LU R222, [R1+0x3e8] ;  /* 0x0003e80001de7983 */ /* 0x001f220000300800 */
[----:B------:R-:W-:-:S05]  /*e8b0*/  IMAD.X R230, R230, 0x1, R112, P4 ;  /* 0x00000001e6e67824 */ /* 0x000fca00020e0670 */
[----:B------:R0:W-:Y:S04]  /*e8c0*/  STL [R1+0x454], R230 ;  /* 0x000454e601007387 */ /* 0x0001e80000100800 */
[----:B0-----:R-:W4:Y:S04]  /*e8d0*/  LDL.LU R230, [R1+0x40c] ;  /* 0x00040c0001e67983 */ /* 0x001f280000300800 */
[----:B------:R-:W4:Y:S01]  /*e8e0*/  LDL.LU R247, [R1+0x3e0] ;  /* 0x0003e00001f77983 */ /* 0x000f220000300800 */
[----:B------:R-:W-:-:S05]  /*e8f0*/  IADD3 R158, P4, R158, R113, RZ ;  /* 0x000000719e9e7210 */ /* 0x000fca0007f9e0ff */
[----:B------:R0:W-:Y:S04]  /*e900*/  STL [R1+0x428], R158 ;  /* 0x0004289e01007387 */ /* 0x0001e80000100800 */
[----:B0-----:R-:W4:Y:S01]  /*e910*/  LDL.LU R158, [R1+0x404] ;  /* 0x00040400019e7983 */ /* 0x001f220000300800 */
[--C-:B------:R-:W-:Y:S01]  /*e920*/  IMAD.X R121, R121, 0x1, R112.reuse, P5 ;  /* 0x0000000179797824 */ /* 0x100fe200028e0670 */
[----:B------:R-:W-:Y:S01]  /*e930*/  IADD3 R120, P5, R120, R113, RZ ;  /* 0x0000007178787210 */ /* 0x000fe20007fbe0ff */
[----:B------:R-:W-:-:S04]  /*e940*/  IMAD.X R116, R116, 0x1, R112, P6 ;  /* 0x0000000174747824 */ /* 0x000fc800030e0670 */
[----:B------:R0:W-:Y:S01]  /*e950*/  STL [R1+0x420], R120 ;  /* 0x0004207801007387 */ /* 0x0001e20000100800 */
[----:B------:R-:W-:-:S03]  /*e960*/  IADD3 R229, P6, R229, R113, RZ ;  /* 0x00000071e5e57210 */ /* 0x000fc60007fde0ff */
[----:B0-----:R-:W4:Y:S01]  /*e970*/  LDL.LU R120, [R1+0x3d8] ;  /* 0x0003d80001787983 */ /* 0x001f220000300800 */
[----:B------:R-:W-:-:S03]  /*e980*/  IMAD.X R115, R115, 0x1, R112, P1 ;  /* 0x0000000173737824 */ /* 0x000fc600008e0670 */
[----:B------:R-:W-:Y:S04]  /*e990*/  STL [R1+0x44c], R121 ;  /* 0x00044c7901007387 */ /* 0x000fe80000100800 */
[----:B------:R0:W-:Y:S04]  /*e9a0*/  STL [R1+0x43c], R115 ;  /* 0x00043c7301007387 */ /* 0x0001e80000100800 */
[----:B------:R-:W-:Y:S04]  /*e9b0*/  STL [R1+0x444], R116 ;  /* 0x0004447401007387 */ /* 0x000fe80000100800 */
[----:B0-----:R-:W4:Y:S01]  /*e9c0*/  LDL.LU R115, [R1+0x3fc] ;  /* 0x0003fc0001737983 */ /* 0x001f220000300800 */
[----:B---3--:R-:W-:-:S03]  /*e9d0*/  IADD3 R159, P1, R159, R113, RZ ;  /* 0x000000719f9f7210 */ /* 0x008fc60007f3e0ff */
[----:B------:R-:W-:Y:S04]  /*e9e0*/  STL [R1+0x418], R229 ;  /* 0x000418e501007387 */ /* 0x000fe80000100800 */
[----:B------:R0:W-:Y:S04]  /*e9f0*/  STL [R1+0x410], R159 ;  /* 0x0004109f01007387 */ /* 0x0001e80000100800 */
[----:B0-----:R-:W3:Y:S01]  /*ea00*/  LDL.LU R159, [R1+0x3d0] ;  /* 0x0003d000019f7983 */ /* 0x001ee20000300800 */
[----:B------:R-:W-:-:S03]  /*ea10*/  IMAD.X R198, R198, 0x1, R112, P2 ;  /* 0x00000001c6c67824 */ /* 0x000fc600010e0670 */
[----:B------:R-:W3:Y:S01]  /*ea20*/  LDL.LU R229, [R1+0x3f4] ;  /* 0x0003f40001e57983 */ /* 0x000ee20000300800 */
[----:B------:R-:W-:-:S03]  /*ea30*/  IADD3 R221, P2, R221, R113, RZ ;  /* 0x00000071dddd7210 */ /* 0x000fc60007f5e0ff */
[----:B------:R0:W-:Y:S04]  /*ea40*/  STL [R1+0x434], R198 ;  /* 0x000434c601007387 */ /* 0x0001e80000100800 */
[----:B0-----:R-:W3:Y:S01]  /*ea50*/  LDL.LU R198, [R1+0x3c8] ;  /* 0x0003c80001c67983 */ /* 0x001ee20000300800 */
[----:B------:R-:W-:-:S03]  /*ea60*/  IMAD.X R238, R238, 0x1, R112, P3 ;  /* 0x00000001eeee7824 */ /* 0x000fc600018e0670 */
[----:B------:R0:W-:Y:S04]  /*ea70*/  STL [R1+0x408], R221 ;  /* 0x000408dd01007387 */ /* 0x0001e80000100800 */
[----:B0-----:R-:W3:Y:S01]  /*ea80*/  LDL.LU R221, [R1+0x3ec] ;  /* 0x0003ec0001dd7983 */ /* 0x001ee20000300800 */
[----:B------:R-:W-:-:S05]  /*ea90*/  IADD3 R206, P3, R206, R113, RZ ;  /* 0x00000071cece7210 */ /* 0x000fca0007f7e0ff */
[----:B------:R0:W-:Y:S04]  /*eaa0*/  STL [R1+0x400], R206 ;  /* 0x000400ce01007387 */ /* 0x0001e80000100800 */
[----:B------:R1:W-:Y:S01]  /*eab0*/  STL [R1+0x42c], R238 ;  /* 0x00042cee01007387 */ /* 0x0003e20000100800 */
[----:B------:R-:W-:-:S03]  /*eac0*/  IMAD.X R125, R125, 0x1, R112, P4 ;  /* 0x000000017d7d7824 */ /* 0x000fc600020e0670 */
[----:B0-----:R-:W3:Y:S04]  /*ead0*/  LDL.LU R206, [R1+0x3c0] ;  /* 0x0003c00001ce7983 */ /* 0x001ee80000300800 */
[----:B-1----:R-:W3:Y:S04]  /*eae0*/  LDL.LU R238, [R1+0x3e4] ;  /* 0x0003e40001ee7983 */ /* 0x002ee80000300800 */
[----:B------:R0:W-:Y:S04]  /*eaf0*/  STL [R1+0x424], R125 ;  /* 0x0004247d01007387 */ /* 0x0001e80000100800 */
[----:B0-----:R-:W3:Y:S01]  /*eb00*/  LDL.LU R125, [R1+0x3b8] ;  /* 0x0003b800017d7983 */ /* 0x001ee20000300800 */
[----:B--2---:R-:W-:-:S05]  /*eb10*/  IADD3 R213, P4, R213, R113, RZ ;  /* 0x00000071d5d57210 */ /* 0x004fca0007f9e0ff */
[----:B------:R0:W-:Y:S01]  /*eb20*/  STL [R1+0x3f8], R213 ;  /* 0x0003f8d501007387 */ /* 0x0001e20000100800 */
[--C-:B----4-:R-:W-:Y:S01]  /*eb30*/  IMAD.X R197, R197, 0x1, R112.reuse, P5 ;  /* 0x00000001c5c57824 */ /* 0x110fe200028e0670 */
[----:B------:R-:W-:Y:S02]  /*eb40*/  IADD3 R205, P5, R205, R113, RZ ;  /* 0x00000071cdcd7210 */ /* 0x000fe40007fbe0ff */
[----:B0-----:R-:W2:Y:S01]  /*eb50*/  LDL.LU R213, [R1+0x3dc] ;  /* 0x0003dc0001d57983 */ /* 0x001ea20000300800 */
[----:B------:R-:W-:-:S03]  /*eb60*/  IMAD.X R212, R212, 0x1, R112, P6 ;  /* 0x00000001d4d47824 */ /* 0x000fc600030e0670 */
[----:B------:R-:W-:Y:S01]  /*eb70*/  STL [R1+0x41c], R197 ;  /* 0x00041cc501007387 */ /* 0x000fe20000100800 */
[----:B------:R-:W-:-:S05]  /*eb80*/  IADD3 R222, P6, R222, R113, RZ ;  /* 0x00000071dede7210 */ /* 0x000fca0007fde0ff */
[----:B------:R0:W-:Y:S04]  /*eb90*/  STL [R1+0x3e8], R222 ;  /* 0x0003e8de01007387 */ /* 0x0001e80000100800 */
[----:B------:R-:W-:Y:S04]  /*eba0*/  STL [R1+0x3f0], R205 ;  /* 0x0003f0cd01007387 */ /* 0x000fe80000100800 */
[----:B0-----:R-:W4:Y:S01]  /*ebb0*/  LDL.LU R222, [R1+0x3b0] ;  /* 0x0003b00001de7983 */ /* 0x001f220000300800 */
[----:B------:R-:W-:-:S03]  /*ebc0*/  IMAD.X R230, R230, 0x1, R112, P1 ;  /* 0x00000001e6e67824 */ /* 0x000fc600008e0670 */
[----:B------:R-:W-:Y:S04]  /*ebd0*/  STL [R1+0x414], R212 ;  /* 0x000414d401007387 */ /* 0x000fe80000100800 */
[----:B------:R0:W-:Y:S01]  /*ebe0*/  STL [R1+0x40c], R230 ;  /* 0x00040ce601007387 */ /* 0x0001e20000100800 */
[----:B------:R-:W-:-:S03]  /*ebf0*/  IADD3 R247, P1, R247, R113, RZ ;  /* 0x00000071f7f77210 */ /* 0x000fc60007f3e0ff */
[----:B0-----:R-:W4:Y:S04]  /*ec00*/  LDL.LU R230, [R1+0x3d4] ;  /* 0x0003d40001e67983 */ /* 0x001f280000300800 */
[----:B------:R-:W4:Y:S01]  /*ec10*/  LDL.LU R121, [R1+0x3a8] ;  /* 0x0003a80001797983 */ /* 0x000f220000300800 */
[----:B------:R-:W-:-:S05]  /*ec20*/  IMAD.X R158, R158, 0x1, R112, P2 ;  /* 0x000000019e9e7824 */ /* 0x000fca00010e0670 */
[----:B------:R0:W-:Y:S04]  /*ec30*/  STL [R1+0x404], R158 ;  /* 0x0004049e01007387 */ /* 0x0001e80000100800 */
[----:B------:R1:W-:Y:S04]  /*ec40*/  STL [R1+0x3e0], R247 ;  /* 0x0003e0f701007387 */ /* 0x0003e80000100800 */
[----:B0-----:R-:W4:Y:S01]  /*ec50*/  LDL.LU R158, [R1+0x3cc] ;  /* 0x0003cc00019e7983 */ /* 0x001f220000300800 */
[----:B------:R-:W-:-:S03]  /*ec60*/  IADD3 R120, P2, R120, R113, RZ ;  /* 0x0000007178787210 */ /* 0x000fc60007f5e0ff */
[----:B------:R-:W4:Y:S04]  /*ec70*/  LDL.LU R116, [R1+0x3a0] ;  /* 0x0003a00001747983 */ /* 0x000f280000300800 */
[----:B-1----:R-:W4:Y:S04]  /*ec80*/  LDL.LU R247, [R1+0x3c4] ;  /* 0x0003c40001f77983 */ /* 0x002f280000300800 */
[----:B------:R0:W-:Y:S04]  /*ec90*/  STL [R1+0x3d8], R120 ;  /* 0x0003d87801007387 */ /* 0x0001e80000100800 */
[----:B0-----:R-:W4:Y:S01]  /*eca0*/  LDL.LU R120, [R1+0x398] ;  /* 0x0003980001787983 */ /* 0x001f220000300800 */
[----:B------:R-:W-:-:S05]  /*ecb0*/  IMAD.X R115, R115, 0x1, R112, P3 ;  /* 0x0000000173737824 */ /* 0x000fca00018e0670 */
[----:B------:R0:W-:Y:S04]  /*ecc0*/  STL [R1+0x3fc], R115 ;  /* 0x0003fc7301007387 */ /* 0x0001e80000100800 */
[----:B0-----:R-:W4:Y:S01]  /*ecd0*/  LDL.LU R115, [R1+0x3bc] ;  /* 0x0003bc0001737983 */ /* 0x001f220000300800 */
[----:B---3--:R-:W-:Y:S01]  /*ece0*/  IADD3 R159, P3, R159, R113, RZ ;  /* 0x000000719f9f7210 */ /* 0x008fe20007f7e0ff */
[----:B------:R-:W-:-:S04]  /*ecf0*/  IMAD.X R229, R229, 0x1, R112, P4 ;  /* 0x00000001e5e57824 */ /* 0x000fc800020e0670 */
[----:B------:R0:W-:Y:S04]  /*ed00*/  STL [R1+0x3d0], R159 ;  /* 0x0003d09f01007387 */ /* 0x0001e80000100800 */
[----:B0-----:R-:W3:Y:S01]  /*ed10*/  LDL.LU R159, [R1+0x390] ;  /* 0x00039000019f7983 */ /* 0x001ee20000300800 */
[----:B------:R-:W-:-:S03]  /*ed20*/  IADD3 R198, P4, R198, R113, RZ ;  /* 0x00000071c6c67210 */ /* 0x000fc60007f9e0ff */
[----:B------:R-:W3:Y:S04]  /*ed30*/  LDL.LU R212, [R1+0x3b4] ;  /* 0x0003b40001d47983 */ /* 0x000ee80000300800 */
[----:B------:R0:W-:Y:S01]  /*ed40*/  STL [R1+0x3f4], R229 ;  /* 0x0003f4e501007387 */ /* 0x0001e20000100800 */
[----:B------:R-:W-:-:S03]  /*ed50*/  IMAD.X R221, R221, 0x1, R112, P5 ;  /* 0x00000001dddd7824 */ /* 0x000fc600028e0670 */
[----:B0-----:R-:W3:Y:S04]  /*ed60*/  LDL.LU R229, [R1+0x388] ;  /* 0x0003880001e57983 */ /* 0x001ee80000300800 */
[----:B------:R0:W-:Y:S04]  /*ed70*/  STL [R1+0x3c8], R198 ;  /* 0x0003c8c601007387 */ /* 0x0001e80000100800 */
[----:B0-----:R-:W3:Y:S01]  /*ed80*/  LDL.LU R198, [R1+0x3ac] ;  /* 0x0003ac0001c67983 */ /* 0x001ee20000300800 */
[----:B------:R-:W-:Y:S01]  /*ed90*/  IADD3 R206, P5, R206, R113, RZ ;  /* 0x00000071cece7210 */ /* 0x000fe20007fbe0ff */
[----:B------:R-:W-:-:S04]  /*eda0*/  IMAD.X R238, R238, 0x1, R112, P6 ;  /* 0x00000001eeee7824 */ /* 0x000fc800030e0670 */
[----:B------:R0:W-:Y:S04]  /*edb0*/  STL [R1+0x3c0], R206 ;  /* 0x0003c0ce01007387 */ /* 0x0001e80000100800 */
[----:B0-----:R-:W3:Y:S01]  /*edc0*/  LDL.LU R206, [R1+0x380] ;  /* 0x0003800001ce7983 */ /* 0x001ee20000300800 */
[----:B------:R-:W-:-:S03]  /*edd0*/  IADD3 R125, P6, R125, R113, RZ ;  /* 0x000000717d7d7210 */ /* 0x000fc60007fde0ff */
[----:B------:R-:W-:Y:S04]  /*ede0*/  STL [R1+0x3ec], R221 ;  /* 0x0003ecdd01007387 */ /* 0x000fe80000100800 */
[----:B------:R0:W-:Y:S04]  /*edf0*/  STL [R1+0x3b8], R125 ;  /* 0x0003b87d01007387 */ /* 0x0001e80000100800 */
[----:B0-----:R-:W3:Y:S04]  /*ee00*/  LDL.LU R125, [R1+0x3a4] ;  /* 0x0003a400017d7983 */ /* 0x001ee80000300800 */
[----:B------:R-:W-:Y:S04]  /*ee10*/  STL [R1+0x3e4], R238 ;  /* 0x0003e4ee01007387 */ /* 0x000fe80000100800 */
[----:B------:R-:W3:Y:S04]  /*ee20*/  LDL.LU R197, [R1+0x378] ;  /* 0x0003780001c57983 */ /* 0x000ee80000300800 */
[----:B------:R-:W3:Y:S04]  /*ee30*/  LDL.LU R205, [R1+0x39c] ;  /* 0x00039c0001cd7983 */ /* 0x000ee80000300800 */
[----:B------:R-:W3:Y:S01]  /*ee40*/  LDL.LU R221, [R1+0x370] ;  /* 0x0003700001dd7983 */ /* 0x000ee20000300800 */
[----:B--2---:R-:W-:-:S05]  /*ee50*/  IMAD.X R213, R213, 0x1, R112, P1 ;  /* 0x00000001d5d57824 */ /* 0x004fca00008e0670 */
[----:B------:R0:W-:Y:S04]  /*ee60*/  STL [R1+0x3dc], R213 ;  /* 0x0003dcd501007387 */ /* 0x0001e80000100800 */
[----:B0-----:R-:W2:Y:S01]  /*ee70*/  LDL.LU R213, [R1+0x394] ;  /* 0x0003940001d57983 */ /* 0x001ea20000300800 */
[----:B----4-:R-:W-:-:S05]  /*ee80*/  IADD3 R222, P1, R222, R113, RZ ;  /* 0x00000071dede7210 */ /* 0x010fca0007f3e0ff */
[----:B------:R0:W-:Y:S04]  /*ee90*/  STL [R1+0x3b0], R222 ;  /* 0x0003b0de01007387 */ /* 0x0001e80000100800 */
[----:B0-----:R-:W4:Y:S01]  /*eea0*/  LDL.LU R222, [R1+0x368] ;  /* 0x0003680001de7983 */ /* 0x001f220000300800 */
[----:B------:R-:W-:-:S03]  /*eeb0*/  IMAD.X R230, R230, 0x1, R112, P2 ;  /* 0x00000001e6e67824 */ /* 0x000fc600010e0670 */
[----:B------:R-:W4:Y:S04]  /*eec0*/  LDL.LU R238, [R1+0x38c] ;  /* 0x00038c0001ee7983 */ /* 0x000f280000300800 */
[----:B------:R0:W-:Y:S04]  /*eed0*/  STL [R1+0x3d4], R230 ;  /* 0x0003d4e601007387 */ /* 0x0001e80000100800 */
[----:B0-----:R-:W4:Y:S01]  /*eee0*/  LDL.LU R230, [R1+0x360] ;  /* 0x0003600001e67983 */ /* 0x001f220000300800 */
[----:B------:R-:W-:-:S05]  /*eef0*/  IMAD.X R158, R158, 0x1, R112, P3 ;  /* 0x000000019e9e7824 */ /* 0x000fca00018e0670 */
[----:B------:R0:W-:Y:S04]  /*ef00*/  STL [R1+0x3cc], R158 ;  /* 0x0003cc9e01007387 */ /* 0x0001e80000100800 */
[----:B0-----:R-:W4:Y:S01]  /*ef10*/  LDL.LU R158, [R1+0x384] ;  /* 0x00038400019e7983 */ /* 0x001f220000300800 */
[-C--:B------:R-:W-:Y:S01]  /*ef20*/  IADD3 R121, P2, R121, R113.reuse, RZ ;  /* 0x0000007179797210 */ /* 0x080fe20007f5e0ff */
[--C-:B------:R-:W-:Y:S01]  /*ef30*/  IMAD.X R247, R247, 0x1, R112.reuse, P4 ;  /* 0x00000001f7f77824 */ /* 0x100fe200020e0670 */
[-C--:B------:R-:W-:Y:S02]  /*ef40*/  IADD3 R116, P3, R116, R113.reuse, RZ ;  /* 0x0000007174747210 */ /* 0x080fe40007f7e0ff */
[----:B------:R-:W-:Y:S01]  /*ef50*/  IADD3 R120, P4, R120, R113, RZ ;  /* 0x0000007178787210 */ /* 0x000fe20007f9e0ff */
[----:B------:R-:W-:Y:S04]  /*ef60*/  STL [R1+0x3a8], R121 ;  /* 0x0003a87901007387 */ /* 0x000fe80000100800 */
[----:B------:R0:W-:Y:S04]  /*ef70*/  STL [R1+0x398], R120 ;  /* 0x0003987801007387 */ /* 0x0001e80000100800 */
[----:B------:R-:W-:Y:S04]  /*ef80*/  STL [R1+0x3a0], R116 ;  /* 0x0003a07401007387 */ /* 0x000fe80000100800 */
[----:B0-----:R-:W4:Y:S01]  /*ef90*/  LDL.LU R120, [R1+0x358] ;  /* 0x0003580001787983 */ /* 0x001f220000300800 */
[----:B------:R-:W-:-:S03]  /*efa0*/  IMAD.X R115, R115, 0x1, R112, P5 ;  /* 0x0000000173737824 */ /* 0x000fc600028e0670 */
[----:B------:R-:W-:Y:S04]  /*efb0*/  STL [R1+0x3c4], R247 ;  /* 0x0003c4f701007387 */ /* 0x000fe80000100800 */
[----:B------:R0:W-:Y:S04]  /*efc0*/  STL [R1+0x3bc], R115 ;  /* 0x0003bc7301007387 */ /* 0x0001e80000100800 */
[----:B0-----:R-:W4:Y:S01]  /*efd0*/  LDL.LU R115, [R1+0x37c] ;  /* 0x00037c0001737983 */ /* 0x001f220000300800 */
[----:B---3--:R-:W-:-:S03]  /*efe0*/  IADD3 R159, P5, R159, R113, RZ ;  /* 0x000000719f9f7210 */ /* 0x008fc60007fbe0ff */
[----:B------:R-:W3:Y:S01]  /*eff0*/  LDL.LU R247, [R1+0x350] ;  /* 0x0003500001f77983 */ /* 0x000ee20000300800 */
[----:B------:R-:W-:-:S03]  /*f000*/  IMAD.X R212, R212, 0x1, R112, P6 ;  /* 0x00000001d4d47824 */ /* 0x000fc600030e0670 */
[----:B------:R0:W-:Y:S04]  /*f010*/  STL [R1+0x390], R159 ;  /* 0x0003909f01007387 */ /* 0x0001e80000100800 */
[----:B0-----:R-:W3:Y:S01]  /*f020*/  LDL.LU R159, [R1+0x374] ;  /* 0x00037400019f7983 */ /* 0x001ee20000300800 */
[----:B------:R-:W-:-:S03]  /*f030*/  IADD3 R229, P6, R229, R113, RZ ;  /* 0x00000071e5e57210 */ /* 0x000fc60007fde0ff */
[----:B------:R0:W-:Y:S04]  /*f040*/  STL [R1+0x3b4], R212 ;  /* 0x0003b4d401007387 */ /* 0x0001e80000100800 */
[----:B0-----:R-:W3:Y:S01]  /*f050*/  LDL.LU R212, [R1+0x348] ;  /* 0x0003480001d47983 */ /* 0x001ee20000300800 */
[----:B------:R-:W-:-:S05]  /*f060*/  IMAD.X R198, R198, 0x1, R112, P1 ;  /* 0x00000001c6c67824 */ /* 0x000fca00008e0670 */
[----:B------:R0:W-:Y:S04]  /*f070*/  STL [R1+0x3ac], R198 ;  /* 0x0003acc601007387 */ /* 0x0001e80000100800 */
[----:B------:R1:W-:Y:S04]  /*f080*/  STL [R1+0x388], R229 ;  /* 0x000388e501007387 */ /* 0x0003e80000100800 */
[----:B0-----:R-:W3:Y:S01]  /*f090*/  LDL.LU R198, [R1+0x36c] ;  /* 0x00036c0001c67983 */ /* 0x001ee20000300800 */
[----:B------:R-:W-:-:S03]  /*f0a0*/  IADD3 R206, P1, R206, R113, RZ ;  /* 0x00000071cece7210 */ /* 0x000fc60007f3e0ff */
[----:B-1----:R-:W3:Y:S04]  /*f0b0*/  LDL.LU R229, [R1+0x340] ;  /* 0x0003400001e57983 */ /* 0x002ee80000300800 */
[----:B------:R0:W-:Y:S04]  /*f0c0*/  STL [R1+0x380], R206 ;  /* 0x000380ce01007387 */ /* 0x0001e80000100800 */
[----:B0-----:R-:W3:Y:S01]  /*f0d0*/  LDL.LU R206, [R1+0x364] ;  /* 0x0003640001ce7983 */ /* 0x001ee20000300800 */
[----:B------:R-:W-:-:S05]  /*f0e0*/  IMAD.X R125, R125, 0x1, R112, P2 ;  /* 0x000000017d7d7824 */ /* 0x000fca00010e0670 */
[----:B------:R0:W-:Y:S01]  /*f0f0*/  STL [R1+0x3a4], R125 ;  /* 0x0003a47d01007387 */ /* 0x0001e20000100800 */
[-C--:B------:R-:W-:Y:S01]  /*f100*/  IADD3 R197, P2, R197, R113.reuse, RZ ;  /* 0x00000071c5c57210 */ /* 0x080fe20007f5e0ff */
[----:B------:R-:W-:Y:S02]  /*f110*/  IMAD.X R205, R205, 0x1, R112, P3 ;  /* 0x00000001cdcd7824 */ /* 0x000fe400018e0670 */
[----:B0-----:R-:W3:Y:S01]  /*f120*/  LDL.LU R125, [R1+0x338] ;  /* 0x00033800017d7983 */ /* 0x001ee20000300800 */
[----:B------:R-:W-:-:S03]  /*f130*/  IADD3 R221, P3, R221, R113, RZ ;  /* 0x00000071dddd7210 */ /* 0x000fc60007f7e0ff */
[----:B------:R-:W-:Y:S01]  /*f140*/  STL [R1+0x378], R197 ;  /* 0x000378c501007387 */ /* 0x000fe20000100800 */
[----:B--2---:R-:W-:-:S05]  /*f150*/  IMAD.X R213, R213, 0x1, R112, P4 ;  /* 0x00000001d5d57824 */ /* 0x004fca00020e0670 */
[----:B------:R0:W-:Y:S04]  /*f160*/  STL [R1+0x394], R213 ;  /* 0x000394d501007387 */ /* 0x0001e80000100800 */
[----:B------:R-:W-:Y:S04]  /*f170*/  STL [R1+0x39c], R205 ;  /* 0x00039ccd01007387 */ /* 0x000fe80000100800 */
[----:B0-----:R-:W2:Y:S04]  /*f180*/  LDL.LU R213, [R1+0x35c] ;  /* 0x00035c0001d57983 */ /* 0x001ea80000300800 */
[----:B------:R-:W-:Y:S01]  /*f190*/  STL [R1+0x370], R221 ;  /* 0x000370dd01007387 */ /* 0x000fe20000100800 */
[----:B----4-:R-:W-:Y:S01]  /*f1a0*/  IADD3 R222, P4, R222, R113, RZ ;  /* 0x00000071dede7210 */ /* 0x010fe20007f9e0ff */
[----:B------:R-:W-:-:S04]  /*f1b0*/  IMAD.X R238, R238, 0x1, R112, P5 ;  /* 0x00000001eeee7824 */ /* 0x000fc800028e0670 */
[----:B------:R0:W-:Y:S04]  /*f1c0*/  STL [R1+0x368], R222 ;  /* 0x000368de01007387 */ /* 0x0001e80000100800 */
[----:B0-----:R-:W4:Y:S01]  /*f1d0*/  LDL.LU R222, [R1+0x330] ;  /* 0x0003300001de7983 */ /* 0x001f220000300800 */
[----:B------:R-:W-:-:S03]  /*f1e0*/  IADD3 R230, P5, R230, R113, RZ ;  /* 0x00000071e6e67210 */ /* 0x000fc60007fbe0ff */
[----:B------:R-:W4:Y:S04]  /*f1f0*/  LDL.LU R121, [R1+0x354] ;  /* 0x0003540001797983 */ /* 0x000f280000300800 */
[----:B------:R0:W-:Y:S04]  /*f200*/  STL [R1+0x360], R230 ;  /* 0x000360e601007387 */ /* 0x0001e80000100800 */
[----:B------:R1:W-:Y:S04]  /*f210*/  STL [R1+0x38c], R238 ;  /* 0x00038cee01007387 */ /* 0x0003e80000100800 */
[----:B0-----:R-:W4:Y:S04]  /*f220*/  LDL.LU R230, [R1+0x328] ;  /* 0x0003280001e67983 */ /* 0x001f280000300800 */
[----:B------:R-:W4:Y:S04]  /*f230*/  LDL.LU R116, [R1+0x34c] ;  /* 0x00034c0001747983 */ /* 0x000f280000300800 */
[----:B-1----:R-:W4:Y:S01]  /*f240*/  LDL.LU R238, [R1+0x320] ;  /* 0x0003200001ee7983 */ /* 0x002f220000300800 */
[----:B------:R-:W-:-:S05]  /*f250*/  IMAD.X R158, R158, 0x1, R112, P6 ;  /* 0x000000019e9e7824 */ /* 0x000fca00030e0670 */
[----:B------:R0:W-:Y:S04]  /*f260*/  STL [R1+0x384], R158 ;  /* 0x0003849e01007387 */ /* 0x0001e80000100800 */
[----:B0-----:R-:W4:Y:S01]  /*f270*/  LDL.LU R158, [R1+0x344] ;  /* 0x00034400019e7983 */ /* 0x001f220000300800 */
[----:B------:R-:W-:-:S05]  /*f280*/  IADD3 R120, P6, R120, R113, RZ ;  /* 0x0000007178787210 */ /* 0x000fca0007fde0ff */
[----:B------:R0:W-:Y:S04]  /*f290*/  STL [R1+0x358], R120 ;  /* 0x0003587801007387 */ /* 0x0001e80000100800 */
[----:B0-----:R-:W4:Y:S01]  /*f2a0*/  LDL.LU R120, [R1+0x318] ;  /* 0x0003180001787983 */ /* 0x001f220000300800 */
[----:B------:R-:W-:Y:S01]  /*f2b0*/  IMAD.X R115, R115, 0x1, R112, P1 ;  /* 0x0000000173737824 */ /* 0x000fe200008e0670 */
[----:B---3--:R-:W-:-:S04]  /*f2c0*/  IADD3 R247, P1, R247, R113, RZ ;  /* 0x00000071f7f77210 */ /* 0x008fc80007f3e0ff */
[----:B------:R0:W-:Y:S04]  /*f2d0*/  STL [R1+0x37c], R115 ;  /* 0x00037c7301007387 */ /* 0x0001e80000100800 */
[----:B0-----:R-:W3:Y:S01]  /*f2e0*/  LDL.LU R115, [R1+0x33c] ;  /* 0x00033c0001737983 */ /* 0x001ee20000300800 */
[----:B------:R-:W-:-:S03]  /*f2f0*/  IMAD.X R159, R159, 0x1, R112, P2 ;  /* 0x000000019f9f7824 */ /* 0x000fc600010e0670 */
[----:B------:R-:W3:Y:S04]  /*f300*/  LDL.LU R221, [R1+0x310] ;  /* 0x0003100001dd7983 */ /* 0x000ee80000300800 */
[----:B------:R0:W-:Y:S04]  /*f310*/  STL [R1+0x350], R247 ;  /* 0x000350f701007387 */ /* 0x0001e80000100800 */
[----:B0-----:R-:W3:Y:S01]  /*f320*/  LDL.LU R247, [R1+0x334] ;  /* 0x0003340001f77983 */ /* 0x001ee20000300800 */
[----:B------:R-:W-:-:S03]  /*f330*/  IADD3 R212, P2, R212, R113, RZ ;  /* 0x00000071d4d47210 */ /* 0x000fc60007f5e0ff */
[----:B------:R0:W-:Y:S04]  /*f340*/  STL [R1+0x374], R159 ;  /* 0x0003749f01007387 */ /* 0x0001e80000100800 */
[----:B0-----:R-:W3:Y:S01]  /*f350*/  LDL.LU R159, [R1+0x308] ;  /* 0x00030800019f7983 */ /* 0x001ee20000300800 */
[----:B------:R-:W-:Y:S01]  /*f360*/  IMAD.X R198, R198, 0x1, R112, P3 ;  /* 0x00000001c6c67824 */ /* 0x000fe200018e0670 */
[----:B------:R-:W-:-:S04]  /*f370*/  IADD3 R229, P3, R229, R113, RZ ;  /* 0x00000071e5e57210 */ /* 0x000fc80007f7e0ff */
[----:B------:R0:W-:Y:S04]  /*f380*/  STL [R1+0x36c], R198 ;  /* 0x00036cc601007387 */ /* 0x0001e80000100800 */
[----:B0-----:R-:W3:Y:S01]  /*f390*/  LDL.LU R198, [R1+0x32c] ;  /* 0x00032c0001c67983 */ /* 0x001ee20000300800 */
[----:B------:R-:W-:-:S03]  /*f3a0*/  IMAD.X R206, R206, 0x1, R112, P4 ;  /* 0x00000001cece7824 */ /* 0x000fc600020e0670 */
[----:B------:R-:W-:Y:S04]  /*f3b0*/  STL [R1+0x348], R212 ;  /* 0x000348d401007387 */ /* 0x000fe80000100800 */
[----:B------:R0:W-:Y:S04]  /*f3c0*/  STL [R1+0x364], R206 ;  /* 0x000364ce01007387 */ /* 0x0001e80000100800 */
[----:B0-----:R-:W3:Y:S01]  /*f3d0*/  LDL.LU R206, [R1+0x300] ;  /* 0x0003000001ce7983 */ /* 0x001ee20000300800 */
[----:B------:R-:W-:-:S03]  /*f3e0*/  IADD3 R125, P4, R125, R113, RZ ;  /* 0x000000717d7d7210 */ /* 0x000fc60007f9e0ff */
[----:B------:R-:W-:Y:S04]  /*f3f0*/  STL [R1+0x340], R229 ;  /* 0x000340e501007387 */ /* 0x000fe80000100800 */
[----:B------:R-:W3:Y:S04]  /*f400*/  LDL.LU R197, [R1+0x324] ;  /* 0x0003240001c57983 */ /* 0x000ee80000300800 */
[----:B------:R-:W3:Y:S04]  /*f410*/  LDL.LU R205, [R1+0x2f8] ;  /* 0x0002f80001cd7983 */ /* 0x000ee80000300800 */
[----:B------:R-:W3:Y:S04]  /*f420*/  LDL.LU R212, [R1+0x31c] ;  /* 0x00031c0001d47983 */ /* 0x000ee80000300800 */
[----:B------:R0:W-:Y:S04]  /*f430*/  STL [R1+0x338], R125 ;  /* 0x0003387d01007387 */ /* 0x0001e80000100800 */
[----:B0-----:R-:W3:Y:S01]  /*f440*/  LDL.LU R125, [R1+0x2f0] ;  /* 0x0002f000017d7983 */ /* 0x001ee20000300800 */
[----:B--2---:R-:W-:-:S05]  /*f450*/  IMAD.X R213, R213, 0x1, R112, P5 ;  /* 0x00000001d5d57824 */ /* 0x004fca00028e0670 */
[----:B------:R0:W-:Y:S04]  /*f460*/  STL [R1+0x35c], R213 ;  /* 0x00035cd501007387 */ /* 0x0001e80000100800 */
[----:B0-----:R-:W2:Y:S04]  /*f470*/  LDL.LU R213, [R1+0x314] ;  /* 0x0003140001d57983 */ /* 0x001ea80000300800 */
[----:B------:R-:W2:Y:S01]  /*f480*/  LDL.LU R229, [R1+0x2e8] ;  /* 0x0002e80001e57983 */ /* 0x000ea20000300800 */
[----:B----4-:R-:W-:Y:S01]  /*f490*/  IADD3 R222, P5, R222, R113, RZ ;  /* 0x00000071dede7210 */ /* 0x010fe20007fbe0ff */
[----:B------:R-:W-:-:S04]  /*f4a0*/  IMAD.X R121, R121, 0x1, R112, P6 ;  /* 0x0000000179797824 */ /* 0x000fc800030e0670 */
[----:B------:R0:W-:Y:S04]  /*f4b0*/  STL [R1+0x330], R222 ;  /* 0x000330de01007387 */ /* 0x0001e80000100800 */
[----:B0-----:R-:W4:Y:S01]  /*f4c0*/  LDL.LU R222, [R1+0x30c] ;  /* 0x00030c0001de7983 */ /* 0x001f220000300800 */
[----:B------:R-:W-:-:S05]  /*f4d0*/  IADD3 R230, P6, R230, R113, RZ ;  /* 0x00000071e6e67210 */ /* 0x000fca0007fde0ff */
[----:B------:R0:W-:Y:S01]  /*f4e0*/  STL [R1+0x328], R230 ;  /* 0x000328e601007387 */ /* 0x0001e20000100800 */
[----:B------:R-:W-:-:S03]  /*f4f0*/  IMAD.X R116, R116, 0x1, R112, P1 ;  /* 0x0000000174747824 */ /* 0x000fc600008e0670 */
[----:B0-----:R-:W4:Y:S04]  /*f500*/  LDL.LU R230, [R1+0x2e0] ;  /* 0x0002e00001e67983 */ /* 0x001f280000300800 */
[----:B------:R-:W-:Y:S01]  /*f510*/  STL [R1+0x354], R121 ;  /* 0x0003547901007387 */ /* 0x000fe20000100800 */
[----:B------:R-:W-:-:S05]  /*f520*/  IMAD.X R158, R158, 0x1, R112, P2 ;  /* 0x000000019e9e7824 */ /* 0x000fca00010e0670 */
[----:B------:R0:W-:Y:S04]  /*f530*/  STL [R1+0x344], R158 ;  /* 0x0003449e01007387 */ /* 0x0001e80000100800 */
[----:B------:R-:W-:Y:S04]  /*f540*/  STL [R1+0x34c], R116 ;  /* 0x00034c7401007387 */ /* 0x000fe80000100800 */
[----:B0-----:R-:W4:Y:S01]  /*f550*/  LDL.LU R158, [R1+0x304] ;  /* 0x00030400019e7983 */ /* 0x001f220000300800 */
[-C--:B------:R-:W-:Y:S02]  /*f560*/  IADD3 R238, P1, R238, R113.reuse, RZ ;  /* 0x00000071eeee7210 */ /* 0x080fe40007f3e0ff */
[----:B------:R-:W-:-:S03]  /*f570*/  IADD3 R120, P2, R120, R113, RZ ;  /* 0x0000007178787210 */ /* 0x000fc60007f5e0ff */
[----:B------:R-:W-:Y:S04]  /*f580*/  STL [R1+0x320], R238 ;  /* 0x000320ee01007387 */ /* 0x000fe80000100800 */
[----:B------:R0:W-:Y:S04]  /*f590*/  STL [R1+0x318], R120 ;  /* 0x0003187801007387 */ /* 0x0001e80000100800 */
[----:B0-----:R-:W4:Y:S01]  /*f5a0*/  LDL.LU R120, [R1+0x2d8] ;  /* 0x0002d80001787983 */ /* 0x001f220000300800 */
[----:B---3--:R-:W-:-:S03]  /*f5b0*/  IMAD.X R115, R115, 0x1, R112, P3 ;  /* 0x0000000173737824 */ /* 0x008fc600018e0670 */
        /* <DEDUP_REMOVED lines=9> */
[----:B------:R1:W-:Y:S04]  /*f650*/  STL [R1+0x334], R247 ;  /* 0x000334f701007387 */ /* 0x0003e80000100800 */
[----:B0-----:R-:W3:Y:S01]  /*f660*/  LDL.LU R159, [R1+0x2c8] ;  /* 0x0002c800019f7983 */ /* 0x001ee20000300800 */
[----:B------:R-:W-:-:S03]  /*f670*/  IMAD.X R198, R198, 0x1, R112, P5 ;  /* 0x00000001c6c67824 */ /* 0x000fc600028e0670 */
[----:B-1----:R-:W3:Y:S04]  /*f680*/  LDL.LU R247, [R1+0x2ec] ;  /* 0x0002ec0001f77983 */ /* 0x002ee80000300800 */
[----:B------:R0:W-:Y:S04]  /*f690*/  STL [R1+0x32c], R198 ;  /* 0x00032cc601007387 */ /* 0x0001e80000100800 */
[----:B0-----:R-:W3:Y:S01]  /*f6a0*/  LDL.LU R198, [R1+0x2c0] ;  /* 0x0002c00001c67983 */ /* 0x001ee20000300800 */
[----:B------:R-:W-:-:S05]  /*f6b0*/  IADD3 R206, P5, R206, R113, RZ ;  /* 0x00000071cece7210 */ /* 0x000fca0007fbe0ff */
[----:B------:R0:W-:Y:S01]  /*f6c0*/  STL [R1+0x300], R206 ;  /* 0x000300ce01007387 */ /* 0x0001e20000100800 */
[--C-:B------:R-:W-:Y:S01]  /*f6d0*/  IMAD.X R197, R197, 0x1, R112.reuse, P6 ;  /* 0x00000001c5c57824 */ /* 0x100fe200030e0670 */
[----:B------:R-:W-:Y:S02]  /*f6e0*/  IADD3 R205, P6, R205, R113, RZ ;  /* 0x00000071cdcd7210 */ /* 0x000fe40007fde0ff */
[----:B0-----:R-:W3:Y:S01]  /*f6f0*/  LDL.LU R206, [R1+0x2e4] ;  /* 0x0002e40001ce7983 */ /* 0x001ee20000300800 */
[----:B------:R-:W-:-:S03]  /*f700*/  IMAD.X R212, R212, 0x1, R112, P1 ;  /* 0x00000001d4d47824 */ /* 0x000fc600008e0670 */
[----:B------:R-:W-:Y:S01]  /*f710*/  STL [R1+0x324], R197 ;  /* 0x000324c501007387 */ /* 0x000fe20000100800 */
[----:B------:R-:W-:-:S05]  /*f720*/  IADD3 R125, P1, R125, R113, RZ ;  /* 0x000000717d7d7210 */ /* 0x000fca0007f3e0ff */
[----:B------:R0:W-:Y:S04]  /*f730*/  STL [R1+0x2f0], R125 ;  /* 0x0002f07d01007387 */ /* 0x0001e80000100800 */
[----:B------:R-:W-:Y:S04]  /*f740*/  STL [R1+0x2f8], R205 ;  /* 0x0002f8cd01007387 */ /* 0x000fe80000100800 */
[----:B0-----:R-:W3:Y:S04]  /*f750*/  LDL.LU R125, [R1+0x2b8] ;  /* 0x0002b800017d7983 */ /* 0x001ee80000300800 */
[----:B------:R-:W-:Y:S01]  /*f760*/  STL [R1+0x31c], R212 ;  /* 0x00031cd401007387 */ /* 0x000fe20000100800 */
[----:B--2---:R-:W-:Y:S01]  /*f770*/  IMAD.X R213, R213, 0x1, R112, P2 ;  /* 0x00000001d5d57824 */ /* 0x004fe200010e0670 */
[----:B------:R-:W-:-:S04]  /*f780*/  IADD3 R229, P2, R229, R113, RZ ;  /* 0x00000071e5e57210 */ /* 0x000fc80007f5e0ff */
[----:B------:R0:W-:Y:S04]  /*f790*/  STL [R1+0x314], R213 ;  /* 0x000314d501007387 */ /* 0x0001e80000100800 */
[----:B0-----:R-:W2:Y:S04]  /*f7a0*/  LDL.LU R213, [R1+0x2dc] ;  /* 0x0002dc0001d57983 */ /* 0x001ea80000300800 */
[----:B------:R-:W2:Y:S01]  /*f7b0*/  LDL.LU R121, [R1+0x2b0] ;  /* 0x0002b00001797983 */ /* 0x000ea20000300800 */
[----:B----4-:R-:W-:-:S05]  /*f7c0*/  IMAD.X R222, R222, 0x1, R112, P3 ;  /* 0x00000001dede7824 */ /* 0x010fca00018e0670 */
        /* <DEDUP_REMOVED lines=11> */
[----:B------:R-:W-:Y:S01]  /*f880*/  IADD3 R120, P4, R120, R113, RZ ;  /* 0x0000007178787210 */ /* 0x000fe20007f9e0ff */
[----:B---3--:R-:W-:-:S04]  /*f890*/  IMAD.X R238, R238, 0x1, R112, P5 ;  /* 0x00000001eeee7824 */ /* 0x008fc800028e0670 */
        /* <DEDUP_REMOVED lines=16> */
[----:B0-----:R-:W3:Y:S01]  /*f9a0*/  LDL.LU R198, [R1+0x2ac] ;  /* 0x0002ac0001c67983 */ /* 0x001ee20000300800 */
[----:B------:R-:W-:-:S03]  /*f9b0*/  IMAD.X R206, R206, 0x1, R112, P2 ;  /* 0x00000001cece7824 */ /* 0x000fc600010e0670 */
[----:B------:R-:W-:Y:S04]  /*f9c0*/  STL [R1+0x2ec], R247 ;  /* 0x0002ecf701007387 */ /* 0x000fe80000100800 */
[----:B------:R-:W3:Y:S04]  /*f9d0*/  LDL.LU R205, [R1+0x280] ;  /* 0x0002800001cd7983 */ /* 0x000ee80000300800 */
[----:B------:R-:W3:Y:S04]  /*f9e0*/  LDL.LU R212, [R1+0x2a4] ;  /* 0x0002a40001d47983 */ /* 0x000ee80000300800 */
[----:B------:R-:W3:Y:S04]  /*f9f0*/  LDL.LU R221, [R1+0x278] ;  /* 0x0002780001dd7983 */ /* 0x000ee80000300800 */
[----:B------:R0:W-:Y:S04]  /*fa00*/  STL [R1+0x2e4], R206 ;  /* 0x0002e4ce01007387 */ /* 0x0001e80000100800 */
[----:B0-----:R-:W3:Y:S01]  /*fa10*/  LDL.LU R206, [R1+0x29c] ;  /* 0x00029c0001ce7983 */ /* 0x001ee20000300800 */
[----:B------:R-:W-:-:S03]  /*fa20*/  IADD3 R125, P2, R125, R113, RZ ;  /* 0x000000717d7d7210 */ /* 0x000fc60007f5e0ff */
[----:B------:R-:W3:Y:S04]  /*fa30*/  LDL.LU R247, [R1+0x270] ;  /* 0x0002700001f77983 */ /* 0x000ee80000300800 */
[----:B------:R0:W-:Y:S04]  /*fa40*/  STL [R1+0x2b8], R125 ;  /* 0x0002b87d01007387 */ /* 0x0001e80000100800 */
[----:B0-----:R-:W3:Y:S01]  /*fa50*/  LDL.LU R125, [R1+0x294] ;  /* 0x00029400017d7983 */ /* 0x001ee20000300800 */
[----:B--2---:R-:W-:-:S05]  /*fa60*/  IMAD.X R213, R213, 0x1, R112, P3 ;  /* 0x00000001d5d57824 */ /* 0x004fca00018e0670 */
[----:B------:R0:W-:Y:S01]  /*fa70*/  STL [R1+0x2dc], R213 ;  /* 0x0002dcd501007387 */ /* 0x0001e20000100800 */
[----:B------:R-:W-:-:S03]  /*fa80*/  IADD3 R121, P3, R121, R113, RZ ;  /* 0x0000007179797210 */ /* 0x000fc60007f7e0ff */
[----:B0-----:R-:W2:Y:S01]  /*fa90*/  LDL.LU R213, [R1+0x268] ;  /* 0x0002680001d57983 */ /* 0x001ea20000300800 */
[----:B----4-:R-:W-:Y:S01]  /*faa0*/  IMAD.X R222, R222, 0x1, R112, P4 ;  /* 0x00000001dede7824 */ /* 0x010fe200020e0670 */
[----:B------:R-:W-:-:S04]  /*fab0*/  IADD3 R116, P4, R116, R113, RZ ;  /* 0x0000007174747210 */ /* 0x000fc80007f9e0ff */
[----:B------:R0:W-:Y:S01]  /*fac0*/  STL [R1+0x2d4], R222 ;  /* 0x0002d4de01007387 */ /* 0x0001e20000100800 */
[----:B------:R-:W-:-:S03]  /*fad0*/  IMAD.X R229, R229, 0x1, R112, P5 ;  /* 0x00000001e5e57824 */ /* 0x000fc600028e0670 */
[----:B0-----:R-:W4:Y:S01]  /*fae0*/  LDL.LU R222, [R1+0x28c] ;  /* 0x00028c0001de7983 */ /* 0x001f220000300800 */
[----:B------:R-:W-:-:S03]  /*faf0*/  IADD3 R230, P5, R230, R113, RZ ;  /* 0x00000071e6e67210 */ /* 0x000fc60007fbe0ff */
[----:B------:R-:W-:Y:S04]  /*fb00*/  STL [R1+0x2b0], R121 ;  /* 0x0002b07901007387 */ /* 0x000fe80000100800 */
[----:B------:R0:W-:Y:S04]  /*fb10*/  STL [R1+0x2a0], R230 ;  /* 0x0002a0e601007387 */ /* 0x0001e80000100800 */
[----:B------:R-:W-:Y:S04]  /*fb20*/  STL [R1+0x2a8], R116 ;  /* 0x0002a87401007387 */ /* 0x000fe80000100800 */
[----:B0-----:R-:W4:Y:S04]  /*fb30*/  LDL.LU R230, [R1+0x260] ;  /* 0x0002600001e67983 */ /* 0x001f280000300800 */
[----:B------:R-:W-:Y:S01]  /*fb40*/  STL [R1+0x2cc], R229 ;  /* 0x0002cce501007387 */ /* 0x000fe20000100800 */
[----:B------:R-:W-:-:S05]  /*fb50*/  IMAD.X R158, R158, 0x1, R112, P6 ;  /* 0x000000019e9e7824 */ /* 0x000fca00030e0670 */
[----:B------:R0:W-:Y:S04]  /*fb60*/  STL [R1+0x2c4], R158 ;  /* 0x0002c49e01007387 */ /* 0x0001e80000100800 */
[----:B0-----:R-:W4:Y:S04]  /*fb70*/  LDL.LU R158, [R1+0x284] ;  /* 0x00028400019e7983 */ /* 0x001f280000300800 */
[----:B------:R-:W4:Y:S01]  /*fb80*/  LDL.LU R229, [R1+0x258] ;  /* 0x0002580001e57983 */ /* 0x000f220000300800 */
[----:B---3--:R-:W-:Y:S01]  /*fb90*/  IADD3 R120, P6, R120, R113, RZ ;  /* 0x0000007178787210 */ /* 0x008fe20007fde0ff */
[----:B------:R-:W-:-:S04]  /*fba0*/  IMAD.X R197, R197, 0x1, R112, P1 ;  /* 0x00000001c5c57824 */ /* 0x000fc800008e0670 */
[----:B------:R0:W-:Y:S04]  /*fbb0*/  STL [R1+0x298], R120 ;  /* 0x0002987801007387 */ /* 0x0001e80000100800 */
[----:B0-----:R-:W3:Y:S01]  /*fbc0*/  LDL.LU R120, [R1+0x27c] ;  /* 0x00027c0001787983 */ /* 0x001ee20000300800 */
[----:B------:R-:W-:-:S05]  /*fbd0*/  IADD3 R238, P1, R238, R113, RZ ;  /* 0x00000071eeee7210 */ /* 0x000fca0007f3e0ff */
[----:B------:R0:W-:Y:S04]  /*fbe0*/  STL [R1+0x290], R238 ;  /* 0x000290ee01007387 */ /* 0x0001e80000100800 */
[----:B------:R-:W-:Y:S01]  /*fbf0*/  STL [R1+0x2bc], R197 ;  /* 0x0002bcc501007387 */ /* 0x000fe20000100800 */
[----:B------:R-:W-:-:S03]  /*fc00*/  IMAD.X R115, R115, 0x1, R112, P2 ;  /* 0x0000000173737824 */ /* 0x000fc600010e0670 */
[----:B0-----:R-:W3:Y:S04]  /*fc10*/  LDL.LU R238, [R1+0x250] ;  /* 0x0002500001ee7983 */ /* 0x001ee80000300800 */
[----:B------:R0:W-:Y:S04]  /*fc20*/  STL [R1+0x2b4], R115 ;  /* 0x0002b47301007387 */ /* 0x0001e80000100800 */
[----:B0-----:R-:W3:Y:S01]  /*fc30*/  LDL.LU R115, [R1+0x274] ;  /* 0x0002740001737983 */ /* 0x001ee20000300800 */
[----:B------:R-:W-:-:S05]  /*fc40*/  IADD3 R159, P2, R159, R113, RZ ;  /* 0x000000719f9f7210 */ /* 0x000fca0007f5e0ff */
        /* <DEDUP_REMOVED lines=9> */
[----:B------:R-:W-:Y:S01]  /*fce0*/  IMAD.X R206, R206, 0x1, R112, P5 ;  /* 0x00000001cece7824 */ /* 0x000fe200028e0670 */
[----:B------:R-:W-:-:S04]  /*fcf0*/  IADD3 R247, P5, R247, R113, RZ ;  /* 0x00000071f7f77210 */ /* 0x000fc80007fbe0ff */
[----:B------:R0:W-:Y:S04]  /*fd00*/  STL [R1+0x29c], R206 ;  /* 0x00029cce01007387 */ /* 0x0001e80000100800 */
[----:B------:R-:W-:Y:S04]  /*fd10*/  STL [R1+0x2a4], R212 ;  /* 0x0002a4d401007387 */ /* 0x000fe80000100800 */
[----:B0-----:R-:W3:Y:S01]  /*fd20*/  LDL.LU R206, [R1+0x240] ;  /* 0x0002400001ce7983 */ /* 0x001ee20000300800 */
[----:B------:R-:W-:-:S03]  /*fd30*/  IMAD.X R125, R125, 0x1, R112, P6 ;  /* 0x000000017d7d7824 */ /* 0x000fc600030e0670 */
[----:B------:R-:W-:Y:S04]  /*fd40*/  STL [R1+0x278], R221 ;  /* 0x000278dd01007387 */ /* 0x000fe80000100800 */
[----:B------:R0:W-:Y:S04]  /*fd50*/  STL [R1+0x270], R247 ;  /* 0x000270f701007387 */ /* 0x0001e80000100800 */
[----:B0-----:R-:W3:Y:S04]  /*fd60*/  LDL.LU R247, [R1+0x264] ;  /* 0x0002640001f77983 */ /* 0x001ee80000300800 */
[----:B------:R-:W3:Y:S01]  /*fd70*/  LDL.LU R126, [R1+0x238] ;  /* 0x00023800017e7983 */ /* 0x000ee20000300800 */
[----:B--2---:R-:W-:-:S05]  /*fd80*/  IADD3 R213, P6, R213, R113, RZ ;  /* 0x00000071d5d57210 */ /* 0x004fca0007fde0ff */
[----:B------:R0:W-:Y:S04]  /*fd90*/  STL [R1+0x268], R213 ;  /* 0x000268d501007387 */ /* 0x0001e80000100800 */
[----:B------:R1:W-:Y:S04]  /*fda0*/  STL [R1+0x294], R125 ;  /* 0x0002947d01007387 */ /* 0x0003e80000100800 */
[----:B0-----:R-:W2:Y:S04]  /*fdb0*/  LDL.LU R213, [R1+0x25c] ;  /* 0x00025c0001d57983 */ /* 0x001ea80000300800 */
[----:B------:R-:W2:Y:S04]  /*fdc0*/  LDL.LU R121, [R1+0x230] ;  /* 0x0002300001797983 */ /* 0x000ea80000300800 */
[----:B-1----:R-:W2:Y:S01]  /*fdd0*/  LDL.LU R125, [R1+0x254] ;  /* 0x00025400017d7983 */ /* 0x002ea20000300800 */
[----:B----4-:R-:W-:-:S05]  /*fde0*/  IMAD.X R222, R222, 0x1, R112, P1 ;  /* 0x00000001dede7824 */ /* 0x010fca00008e0670 */
[----:B------:R0:W-:Y:S04]  /*fdf0*/  STL [R1+0x28c], R222 ;  /* 0x00028cde01007387 */ /* 0x0001e80000100800 */
[----:B0-----:R-:W4:Y:S01]  /*fe00*/  LDL.LU R222, [R1+0x228] ;  /* 0x0002280001de7983 */ /* 0x001f220000300800 */
[----:B------:R-:W-:-:S05]  /*fe10*/  IADD3 R230, P1, R230, R113, RZ ;  /* 0x00000071e6e67210 */ /* 0x000fca0007f3e0ff */
[----:B------:R0:W-:Y:S04]  /*fe20*/  STL [R1+0x260], R230 ;  /* 0x000260e601007387 */ /* 0x0001e80000100800 */
[----:B0-----:R-:W4:Y:S01]  /*fe30*/  LDL.LU R230, [R1+0x24c] ;  /* 0x00024c0001e67983 */ /* 0x001f220000300800 */
[----:B------:R-:W-:-:S05]  /*fe40*/  IMAD.X R158, R158, 0x1, R112, P2 ;  /* 0x000000019e9e7824 */ /* 0x000fca00010e0670 */
[----:B------:R0:W-:Y:S04]  /*fe50*/  STL [R1+0x284], R158 ;  /* 0x0002849e01007387 */ /* 0x0001e80000100800 */
[----:B0-----:R-:W4:Y:S01]  /*fe60*/  LDL.LU R158, [R1+0x220] ;  /* 0x00022000019e7983 */ /* 0x001f220000300800 */
[----:B------:R-:W-:-:S03]  /*fe70*/  IADD3 R229, P2, R229, R113, RZ ;  /* 0x00000071e5e57210 */ /* 0x000fc60007f5e0ff */
[----:B------:R-:W4:Y:S01]  /*fe80*/  LDL.LU R116, [R1+0x244] ;  /* 0x0002440001747983 */ /* 0x000f220000300800 */
[----:B---3--:R-:W-:-:S03]  /*fe90*/  IMAD.X R120, R120, 0x1, R112, P3 ;  /* 0x0000000178787824 */ /* 0x008fc600018e0670 */
[----:B------:R0:W-:Y:S04]  /*fea0*/  STL [R1+0x258], R229 ;  /* 0x000258e501007387 */ /* 0x0001e80000100800 */
[----:B0-----:R-:W3:Y:S04]  /*feb0*/  LDL.LU R229, [R1+0x218] ;  /* 0x0002180001e57983 */ /* 0x001ee80000300800 */
[----:B------:R0:W-:Y:S01]  /*fec0*/  STL [R1+0x27c], R120 ;  /* 0x00027c7801007387 */ /* 0x0001e20000100800 */
[----:B------:R-:W-:-:S03]  /*fed0*/  IADD3 R238, P3, R238, R113, RZ ;  /* 0x00000071eeee7210 */ /* 0x000fc60007f7e0ff */
[----:B0-----:R-:W3:Y:S01]  /*fee0*/  LDL.LU R120, [R1+0x23c] ;  /* 0x00023c0001787983 */ /* 0x001ee20000300800 */
[----:B------:R-:W-:-:S05]  /*fef0*/  IMAD.X R115, R115, 0x1, R112, P4 ;  /* 0x0000000173737824 */ /* 0x000fca00020e0670 */
[----:B------:R0:W-:Y:S04]  /*ff00*/  STL [R1+0x274], R115 ;  /* 0x0002747301007387 */ /* 0x0001e80000100800 */
[----:B0-----:R-:W3:Y:S01]  /*ff10*/  LDL.LU R115, [R1+0x210] ;  /* 0x0002100001737983 */ /* 0x001ee20000300800 */
[----:B------:R-:W-:-:S03]  /*ff20*/  IADD3 R159, P4, R159, R113, RZ ;  /* 0x000000719f9f7210 */ /* 0x000fc60007f9e0ff */
[----:B------:R-:W-:Y:S04]  /*ff30*/  STL [R1+0x250], R238 ;  /* 0x000250ee01007387 */ /* 0x000fe80000100800 */
[----:B------:R-:W3:Y:S04]  /*ff40*/  LDL.LU R197, [R1+0x234] ;  /* 0x0002340001c57983 */ /* 0x000ee80000300800 */
[----:B------:R0:W-:Y:S01]  /*ff50*/  STL [R1+0x248], R159 ;  /* 0x0002489f01007387 */ /* 0x0001e20000100800 */
[----:B------:R-:W-:-:S03]  /*ff60*/  IMAD.X R198, R198, 0x1, R112, P5 ;  /* 0x00000001c6c67824 */ /* 0x000fc600028e0670 */
[----:B0-----:R-:W3:Y:S04]  /*ff70*/  LDL.LU R159, [R1+0x208] ;  /* 0x00020800019f7983 */ /* 0x001ee80000300800 */
[----:B------:R-:W3:Y:S04]  /*ff80*/  LDL.LU R205, [R1+0x22c] ;  /* 0x00022c0001cd7983 */ /* 0x000ee80000300800 */
[----:B------:R-:W3:Y:S04]  /*ff90*/  LDL.LU R212, [R1+0x200] ;  /* 0x0002000001d47983 */ /* 0x000ee80000300800 */
[----:B------:R-:W3:Y:S04]  /*ffa0*/  LDL.LU R221, [R1+0x224] ;  /* 0x0002240001dd7983 */ /* 0x000ee80000300800 */
[----:B------:R0:W-:Y:S04]  /*ffb0*/  STL [R1+0x26c], R198 ;  /* 0x00026cc601007387 */ /* 0x0001e80000100800 */
[----:B0-----:R-:W3:Y:S01]  /*ffc0*/  LDL.LU R198, [R1+0x1f8] ;  /* 0x0001f80001c67983 */ /* 0x001ee20000300800 */
[----:B------:R-:W-:-:S05]  /*ffd0*/  IADD3 R206, P5, R206, R113, RZ ;  /* 0x00000071cece7210 */ /* 0x000fca0007fbe0ff */
[----:B------:R0:W-:Y:S04]  /*ffe0*/  STL [R1+0x240], R206 ;  /* 0x000240ce01007387 */ /* 0x0001e80000100800 */
[----:B0-----:R-:W3:Y:S01]  /*fff0*/  LDL.LU R206, [R1+0x21c] ;  /* 0x00021c0001ce7983 */ /* 0x001ee20000300800 */
[----:B------:R-:W-:-:S03]  /*10000*/  IMAD.X R247, R247, 0x1, R112, P6 ;  /* 0x00000001f7f77824 */ /* 0x000fc600030e0670 */
[----:B------:R-:W3:Y:S01]  /*10010*/  LDL.LU R238, [R1+0x1f0] ;  /* 0x0001f00001ee7983 */ /* 0x000ee20000300800 */
[----:B------:R-:W-:-:S03]  /*10020*/  IADD3 R126, P6, R126, R113, RZ ;  /* 0x000000717e7e7210 */ /* 0x000fc60007fde0ff */
[----:B------:R0:W-:Y:S04]  /*10030*/  STL [R1+0x264], R247 ;  /* 0x000264f701007387 */ /* 0x0001e80000100800 */
[----:B0-----:R-:W3:Y:S01]  /*10040*/  LDL.LU R247, [R1+0x214] ;  /* 0x0002140001f77983 */ /* 0x001ee20000300800 */
[----:B--2---:R-:W-:Y:S01]  /*10050*/  IMAD.X R213, R213, 0x1, R112, P1 ;  /* 0x00000001d5d57824 */ /* 0x004fe200008e0670 */
[----:B------:R-:W-:-:S04]  /*10060*/  IADD3 R121, P1, R121, R113, RZ ;  /* 0x0000007179797210 */ /* 0x000fc80007f3e0ff */
[----:B------:R0:W-:Y:S01]  /*10070*/  STL [R1+0x25c], R213 ;  /* 0x00025cd501007387 */ /* 0x0001e20000100800 */
[----:B------:R-:W-:-:S03]  /*10080*/  IMAD.X R125, R125, 0x1, R112, P2 ;  /* 0x000000017d7d7824 */ /* 0x000fc600010e0670 */
[----:B0-----:R-:W2:Y:S04]  /*10090*/  LDL.LU R213, [R1+0x1e8] ;  /* 0x0001e80001d57983 */ /* 0x001ea80000300800 */
[----:B------:R-:W-:Y:S01]  /*100a0*/  STL [R1+0x238], R126 ;  /* 0x0002387e01007387 */ /* 0x000fe20000100800 */
[----:B----4-:R-:W-:-:S05]  /*100b0*/  IADD3 R222, P2, R222, R113, RZ ;  /* 0x00000071dede7210 */ /* 0x010fca0007f5e0ff */
[----:B------:R0:W-:Y:S04]  /*100c0*/  STL [R1+0x228], R222 ;  /* 0x000228de01007387 */ /* 0x0001e80000100800 */
[----:B------:R-:W-:Y:S04]  /*100d0*/  STL [R1+0x230], R121 ;  /* 0x0002307901007387 */ /* 0x000fe80000100800 */
[----:B0-----:R-:W4:Y:S01]  /*100e0*/  LDL.LU R222, [R1+0x20c] ;  /* 0x00020c0001de7983 */ /* 0x001f220000300800 */
[----:B------:R-:W-:-:S03]  /*100f0*/  IMAD.X R230, R230, 0x1, R112, P3 ;  /* 0x00000001e6e67824 */ /* 0x000fc600018e0670 */
[----:B------:R-:W-:Y:S04]  /*10100*/  STL [R1+0x254], R125 ;  /* 0x0002547d01007387 */ /* 0x000fe80000100800 */
[----:B------:R0:W-:Y:S04]  /*10110*/  STL [R1+0x24c], R230 ;  /* 0x00024ce601007387 */ /* 0x0001e80000100800 */
[----:B0-----:R-:W4:Y:S04]  /*10120*/  LDL.LU R230, [R1+0x1e0] ;  /* 0x0001e00001e67983 */ /* 0x001f280000300800 */
[----:B------:R-:W4:Y:S01]  /*10130*/  LDL.LU R125, [R1+0x204] ;  /* 0x00020400017d7983 */ /* 0x000f220000300800 */
[----:B------:R-:W-:-:S05]  /*10140*/  IADD3 R158, P3, R158, R113, RZ ;  /* 0x000000719e9e7210 */ /* 0x000fca0007f7e0ff */
[----:B------:R0:W-:Y:S04]  /*10150*/  STL [R1+0x220], R158 ;  /* 0x0002209e01007387 */ /* 0x0001e80000100800 */
[----:B0-----:R-:W4:Y:S01]  /*10160*/  LDL.LU R158, [R1+0x1d8] ;  /* 0x0001d800019e7983 */ /* 0x001f220000300800 */
[----:B------:R-:W-:Y:S01]  /*10170*/  IMAD.X R116, R116, 0x1, R112, P4 ;  /* 0x0000000174747824 */ /* 0x000fe200020e0670 */
[----:B---3--:R-:W-:-:S05]  /*10180*/  IADD3 R229, P4, R229, R113, RZ ;  /* 0x00000071e5e57210 */ /* 0x008fca0007f9e0ff */
[----:B------:R0:W-:Y:S04]  /*10190*/  STL [R1+0x218], R229 ;  /* 0x000218e501007387 */ /* 0x0001e80000100800 */
[----:B------:R-:W-:Y:S01]  /*101a0*/  STL [R1+0x244], R116 ;  /* 0x0002447401007387 */ /* 0x000fe20000100800 */
[----:B------:R-:W-:-:S03]  /*101b0*/  IMAD.X R120, R120, 0x1, R112, P5 ;  /* 0x0000000178787824 */ /* 0x000fc600028e0670 */
[----:B0-----:R-:W3:Y:S04]  /*101c0*/  LDL.LU R229, [R1+0x1fc] ;  /* 0x0001fc0001e57983 */ /* 0x001ee80000300800 */
[----:B------:R0:W-:Y:S04]  /*101d0*/  STL [R1+0x23c], R120 ;  /* 0x00023c7801007387 */ /* 0x0001e80000100800 */
[----:B0-----:R-:W3:Y:S01]  /*101e0*/  LDL.LU R120, [R1+0x1d0] ;  /* 0x0001d00001787983 */ /* 0x001ee20000300800 */
[----:B------:R-:W-:-:S05]  /*101f0*/  IADD3 R115, P5, R115, R113, RZ ;  /* 0x0000007173737210 */ /* 0x000fca0007fbe0ff */
[----:B------:R0:W-:Y:S01]  /*10200*/  STL [R1+0x210], R115 ;  /* 0x0002107301007387 */ /* 0x0001e20000100800 */
[----:B------:R-:W-:-:S03]  /*10210*/  IMAD.X R197, R197, 0x1, R112, P6 ;  /* 0x00000001c5c57824 */ /* 0x000fc600030e0670 */
[----:B0-----:R-:W3:Y:S01]  /*10220*/  LDL.LU R115, [R1+0x1f4] ;  /* 0x0001f40001737983 */ /* 0x001ee20000300800 */
[----:B------:R-:W-:Y:S01]  /*10230*/  IADD3 R159, P6, R159, R113, RZ ;  /* 0x000000719f9f7210 */ /* 0x000fe20007fde0ff */
[----:B------:R-:W-:-:S04]  /*10240*/  IMAD.X R205, R205, 0x1, R112, P1 ;  /* 0x00000001cdcd7824 */ /* 0x000fc800008e0670 */
[----:B------:R0:W-:Y:S01]  /*10250*/  STL [R1+0x208], R159 ;  /* 0x0002089f01007387 */ /* 0x0001e20000100800 */
[-C--:B------:R-:W-:Y:S01]  /*10260*/  IADD3 R212, P1, R212, R113.reuse, RZ ;  /* 0x00000071d4d47210 */ /* 0x080fe20007f3e0ff */
[----:B------:R-:W-:Y:S02]  /*10270*/  IMAD.X R221, R221, 0x1, R112, P2 ;  /* 0x00000001dddd7824 */ /* 0x000fe400010e0670 */
[----:B0-----:R-:W3:Y:S04]  /*10280*/  LDL.LU R159, [R1+0x1c8] ;  /* 0x0001c800019f7983 */ /* 0x001ee80000300800 */
[----:B------:R-:W-:Y:S01]  /*10290*/  STL [R1+0x234], R197 ;  /* 0x000234c501007387 */ /* 0x000fe20000100800 */
[----:B------:R-:W-:-:S03]  /*102a0*/  IADD3 R198, P2, R198, R113, RZ ;  /* 0x00000071c6c67210 */ /* 0x000fc60007f5e0ff */
[----:B------:R-:W-:Y:S04]  /*102b0*/  STL [R1+0x22c], R205 ;  /* 0x00022ccd01007387 */ /* 0x000fe80000100800 */
[----:B------:R0:W-:Y:S04]  /*102c0*/  STL [R1+0x1f8], R198 ;  /* 0x0001f8c601007387 */ /* 0x0001e80000100800 */
[----:B------:R-:W-:Y:S04]  /*102d0*/  STL [R1+0x200], R212 ;  /* 0x000200d401007387 */ /* 0x000fe80000100800 */
[----:B0-----:R-:W3:Y:S01]  /*102e0*/  LDL.LU R198, [R1+0x1ec] ;  /* 0x0001ec0001c67983 */ /* 0x001ee20000300800 */
[----:B------:R-:W-:-:S03]  /*102f0*/  IMAD.X R206, R206, 0x1, R112, P3 ;  /* 0x00000001cece7824 */ /* 0x000fc600018e0670 */
[----:B------:R-:W-:Y:S01]  /*10300*/  STL [R1+0x224], R221 ;  /* 0x000224dd01007387 */ /* 0x000fe20000100800 */
[----:B------:R-:W-:-:S03]  /*10310*/  IADD3 R238, P3, R238, R113, RZ ;  /* 0x00000071eeee7210 */ /* 0x000fc60007f7e0ff */
[----:B------:R0:W-:Y:S04]  /*10320*/  STL [R1+0x21c], R206 ;  /* 0x00021cce01007387 */ /* 0x0001e80000100800 */
[----:B0-----:R-:W3:Y:S01]  /*10330*/  LDL.LU R206, [R1+0x1c0] ;  /* 0x0001c00001ce7983 */ /* 0x001ee20000300800 */
[----:B------:R-:W-:-:S03]  /*10340*/  IMAD.X R247, R247, 0x1, R112, P4 ;  /* 0x00000001f7f77824 */ /* 0x000fc600020e0670 */
[----:B------:R-:W3:Y:S04]  /*10350*/  LDL.LU R126, [R1+0x1e4] ;  /* 0x0001e400017e7983 */ /* 0x000ee80000300800 */
[----:B------:R0:W-:Y:S04]  /*10360*/  STL [R1+0x1f0], R238 ;  /* 0x0001f0ee01007387 */ /* 0x0001e80000100800 */
[----:B0-----:R-:W3:Y:S04]  /*10370*/  LDL.LU R238, [R1+0x1b8] ;  /* 0x0001b80001ee7983 */ /* 0x001ee80000300800 */
[----:B------:R0:W-:Y:S04]  /*10380*/  STL [R1+0x214], R247 ;  /* 0x000214f701007387 */ /* 0x0001e80000100800 */
[----:B------:R-:W3:Y:S04]  /*10390*/  LDL.LU R121, [R1+0x1dc] ;  /* 0x0001dc0001797983 */ /* 0x000ee80000300800 */
[----:B0-----:R-:W3:Y:S01]  /*103a0*/  LDL.LU R247, [R1+0x1b0] ;  /* 0x0001b00001f77983 */ /* 0x001ee20000300800 */
[----:B--2---:R-:W-:-:S05]  /*103b0*/  IADD3 R213, P4, R213, R113, RZ ;  /* 0x00000071d5d57210 */ /* 0x004fca0007f9e0ff */
[----:B------:R0:W-:Y:S04]  /*103c0*/  STL [R1+0x1e8], R213 ;  /* 0x0001e8d501007387 */ /* 0x0001e80000100800 */
[----:B0-----:R-:W2:Y:S01]  /*103d0*/  LDL.LU R213, [R1+0x1d4] ;  /* 0x0001d40001d57983 */ /* 0x001ea20000300800 */
[----:B----4-:R-:W-:-:S05]  /*103e0*/  IMAD.X R222, R222, 0x1, R112, P5 ;  /* 0x00000001dede7824 */ /* 0x010fca00028e0670 */
[----:B------:R0:W-:Y:S04]  /*103f0*/  STL [R1+0x20c], R222 ;  /* 0x00020cde01007387 */ /* 0x0001e80000100800 */
[----:B0-----:R-:W4:Y:S01]  /*10400*/  LDL.LU R222, [R1+0x1a8] ;  /* 0x0001a80001de7983 */ /* 0x001f220000300800 */
[----:B------:R-:W-:Y:S01]  /*10410*/  IADD3 R230, P5, R230, R113, RZ ;  /* 0x00000071e6e67210 */ /* 0x000fe20007fbe0ff */
[----:B------:R-:W-:-:S04]  /*10420*/  IMAD.X R125, R125, 0x1, R112, P6 ;  /* 0x000000017d7d7824 */ /* 0x000fc800030e0670 */
[----:B------:R0:W-:Y:S04]  /*10430*/  STL [R1+0x1e0], R230 ;  /* 0x0001e0e601007387 */ /* 0x0001e80000100800 */
[----:B0-----:R-:W4:Y:S04]  /*10440*/  LDL.LU R230, [R1+0x1cc] ;  /* 0x0001cc0001e67983 */ /* 0x001f280000300800 */
[----:B------:R-:W4:Y:S04]  /*10450*/  LDL.LU R116, [R1+0x1a0] ;  /* 0x0001a00001747983 */ /* 0x000f280000300800 */
[----:B------:R0:W-:Y:S04]  /*10460*/  STL [R1+0x204], R125 ;  /* 0x0002047d01007387 */ /* 0x0001e80000100800 */
[----:B0-----:R-:W4:Y:S01]  /*10470*/  LDL.LU R125, [R1+0x1c4] ;  /* 0x0001c400017d7983 */ /* 0x001f220000300800 */
[----:B------:R-:W-:-:S05]  /*10480*/  IADD3 R158, P6, R158, R113, RZ ;  /* 0x000000719e9e7210 */ /* 0x000fca0007fde0ff */
[----:B------:R0:W-:Y:S04]  /*10490*/  STL [R1+0x1d8], R158 ;  /* 0x0001d89e01007387 */ /* 0x0001e80000100800 */
[----:B0-----:R-:W4:Y:S01]  /*104a0*/  LDL.LU R158, [R1+0x198] ;  /* 0x00019800019e7983 */ /* 0x001f220000300800 */
[----:B---3--:R-:W-:Y:S01]  /*104b0*/  IMAD.X R229, R229, 0x1, R112, P1 ;  /* 0x00000001e5e57824 */ /* 0x008fe200008e0670 */
[----:B------:R-:W-:-:S05]  /*104c0*/  IADD3 R120, P1, R120, R113, RZ ;  /* 0x0000007178787210 */ /* 0x000fca0007f3e0ff */
[----:B------:R0:W-:Y:S04]  /*104d0*/  STL [R1+0x1d0], R120 ;  /* 0x0001d07801007387 */ /* 0x0001e80000100800 */
[----:B0-----:R-:W3:Y:S04]  /*104e0*/  LDL.LU R120, [R1+0x1bc] ;  /* 0x0001bc0001787983 */ /* 0x001ee80000300800 */
[----:B------:R-:W-:Y:S01]  /*104f0*/  STL [R1+0x1fc], R229 ;  /* 0x0001fce501007387 */ /* 0x000fe20000100800 */
[----:B------:R-:W-:-:S03]  /*10500*/  IMAD.X R115, R115, 0x1, R112, P2 ;  /* 0x0000000173737824 */ /* 0x000fc600010e0670 */
[----:B------:R-:W3:Y:S04]  /*10510*/  LDL.LU R197, [R1+0x190] ;  /* 0x0001900001c57983 */ /* 0x000ee80000300800 */
[----:B------:R0:W-:Y:S04]  /*10520*/  STL [R1+0x1f4], R115 ;  /* 0x0001f47301007387 */ /* 0x0001e80000100800 */
[----:B0-----:R-:W3:Y:S04]  /*10530*/  LDL.LU R115, [R1+0x1b4] ;  /* 0x0001b40001737983 */ /* 0x001ee80000300800 */
[----:B------:R-:W3:Y:S01]  /*10540*/  LDL.LU R205, [R1+0x188] ;  /* 0x0001880001cd7983 */ /* 0x000ee20000300800 */
[----:B------:R-:W-:-:S03]  /*10550*/  IADD3 R159, P2, R159, R113, RZ ;  /* 0x000000719f9f7210 */ /* 0x000fc60007f5e0ff */
[----:B------:R-:W3:Y:S04]  /*10560*/  LDL.LU R212, [R1+0x1ac] ;  /* 0x0001ac0001d47983 */ /* 0x000ee80000300800 */
[----:B------:R-:W3:Y:S04]  /*10570*/  LDL.LU R221, [R1+0x180] ;  /* 0x0001800001dd7983 */ /* 0x000ee80000300800 */
[----:B------:R0:W-:Y:S04]  /*10580*/  STL [R1+0x1c8], R159 ;  /* 0x0001c89f01007387 */ /* 0x0001e80000100800 */
[----:B0-----:R-:W3:Y:S01]  /*10590*/  LDL.LU R159, [R1+0x1a4] ;  /* 0x0001a400019f7983 */ /* 0x001ee20000300800 */
[----:B------:R-:W-:-:S05]  /*105a0*/  IMAD.X R198, R198, 0x1, R112, P3 ;  /* 0x00000001c6c67824 */ /* 0x000fca00018e0670 */
[----:B------:R0:W-:Y:S04]  /*105b0*/  STL [R1+0x1ec], R198 ;  /* 0x0001ecc601007387 */ /* 0x0001e80000100800 */
[----:B0-----:R-:W3:Y:S01]  /*105c0*/  LDL.LU R198, [R1+0x178] ;  /* 0x0001780001c67983 */ /* 0x001ee20000300800 */
[----:B------:R-:W-:-:S03]  /*105d0*/  IADD3 R206, P3, R206, R113, RZ ;  /* 0x00000071cece7210 */ /* 0x000fc60007f7e0ff */
[----:B------:R-:W3:Y:S01]  /*105e0*/  LDL.LU R229, [R1+0x19c] ;  /* 0x00019c0001e57983 */ /* 0x000ee20000300800 */
[----:B------:R-:W-:-:S03]  /*105f0*/  IMAD.X R126, R126, 0x1, R112, P4 ;  /* 0x000000017e7e7824 */ /* 0x000fc600020e0670 */
[----:B------:R0:W-:Y:S04]  /*10600*/  STL [R1+0x1c0], R206 ;  /* 0x0001c0ce01007387 */ /* 0x0001e80000100800 */
[----:B0-----:R-:W3:Y:S01]  /*10610*/  LDL.LU R206, [R1+0x170] ;  /* 0x0001700001ce7983 */ /* 0x001ee20000300800 */
[----:B------:R-:W-:-:S05]  /*10620*/  IADD3 R238, P4, R238, R113, RZ ;  /* 0x00000071eeee7210 */ /* 0x000fca0007f9e0ff */
[----:B------:R0:W-:Y:S01]  /*10630*/  STL [R1+0x1b8], R238 ;  /* 0x0001b8ee01007387 */ /* 0x0001e20000100800 */
[--C-:B------:R-:W-:Y:S01]  /*10640*/  IMAD.X R121, R121, 0x1, R112.reuse, P5 ;  /* 0x0000000179797824 */ /* 0x100fe200028e0670 */
[----:B------:R-:W-:Y:S02]  /*10650*/  IADD3 R247, P5, R247, R113, RZ ;  /* 0x00000071f7f77210 */ /* 0x000fe40007fbe0ff */
[----:B0-----:R-:W3:Y:S04]  /*10660*/  LDL.LU R238, [R1+0x194] ;  /* 0x0001940001ee7983 */ /* 0x001ee80000300800 */
[----:B------:R-:W-:Y:S04]  /*10670*/  STL [R1+0x1e4], R126 ;  /* 0x0001e47e01007387 */ /* 0x000fe80000100800 */
[----:B------:R0:W-:Y:S04]  /*10680*/  STL [R1+0x1b0], R247 ;  /* 0x0001b0f701007387 */ /* 0x0001e80000100800 */
[----:B------:R-:W-:Y:S04]  /*10690*/  STL [R1+0x1dc], R121 ;  /* 0x0001dc7901007387 */ /* 0x000fe80000100800 */
[----:B0-----:R-:W3:Y:S01]  /*106a0*/  LDL.LU R247, [R1+0x168] ;  /* 0x0001680001f77983 */ /* 0x001ee20000300800 */
[----:B--2---:R-:W-:-:S05]  /*106b0*/  IMAD.X R213, R213, 0x1, R112, P6 ;  /* 0x00000001d5d57824 */ /* 0x004fca00030e0670 */
[----:B------:R0:W-:Y:S04]  /*106c0*/  STL [R1+0x1d4], R213 ;  /* 0x0001d4d501007387 */ /* 0x0001e80000100800 */
[----:B0-----:R-:W2:Y:S01]  /*106d0*/  LDL.LU R213, [R1+0x18c] ;  /* 0x00018c0001d57983 */ /* 0x001ea20000300800 */
[----:B----4-:R-:W-:-:S05]  /*106e0*/  IADD3 R222, P6, R222, R113, RZ ;  /* 0x00000071dede7210 */ /* 0x010fca0007fde0ff */
[----:B------:R0:W-:Y:S04]  /*106f0*/  STL [R1+0x1a8], R222 ;  /* 0x0001a8de01007387 */ /* 0x0001e80000100800 */
[----:B0-----:R-:W4:Y:S01]  /*10700*/  LDL.LU R222, [R1+0x160] ;  /* 0x0001600001de7983 */ /* 0x001f220000300800 */
[----:B------:R-:W-:Y:S01]  /*10710*/  IMAD.X R230, R230, 0x1, R112, P1 ;  /* 0x00000001e6e67824 */ /* 0x000fe200008e0670 */
[----:B------:R-:W-:-:S04]  /*10720*/  IADD3 R116, P1, R116, R113, RZ ;  /* 0x0000007174747210 */ /* 0x000fc80007f3e0ff */
[----:B------:R0:W-:Y:S04]  /*10730*/  STL [R1+0x1cc], R230 ;  /* 0x0001cce601007387 */ /* 0x0001e80000100800 */
[----:B0-----:R-:W4:Y:S01]  /*10740*/  LDL.LU R230, [R1+0x184] ;  /* 0x0001840001e67983 */ /* 0x001f220000300800 */
[----:B------:R-:W-:-:S05]  /*10750*/  IMAD.X R125, R125, 0x1, R112, P2 ;  /* 0x000000017d7d7824 */ /* 0x000fca00010e0670 */
[----:B------:R0:W-:Y:S04]  /*10760*/  STL [R1+0x1c4], R125 ;  /* 0x0001c47d01007387 */ /* 0x0001e80000100800 */
[----:B------:R-:W-:Y:S04]  /*10770*/  STL [R1+0x1a0], R116 ;  /* 0x0001a07401007387 */ /* 0x000fe80000100800 */
[----:B0-----:R-:W4:Y:S01]  /*10780*/  LDL.LU R125, [R1+0x158] ;  /* 0x00015800017d7983 */ /* 0x001f220000300800 */
[----:B------:R-:W-:-:S05]  /*10790*/  IADD3 R158, P2, R158, R113, RZ ;  /* 0x000000719e9e7210 */ /* 0x000fca0007f5e0ff */
[----:B------:R0:W-:Y:S04]  /*107a0*/  STL [R1+0x198], R158 ;  /* 0x0001989e01007387 */ /* 0x0001e80000100800 */
[----:B0-----:R-:W4:Y:S01]  /*107b0*/  LDL.LU R158, [R1+0x17c] ;  /* 0x00017c00019e7983 */ /* 0x001f220000300800 */
[----:B---3--:R-:W-:-:S05]  /*107c0*/  IMAD.X R120, R120, 0x1, R112, P3 ;  /* 0x0000000178787824 */ /* 0x008fca00018e0670 */
[----:B------:R0:W-:Y:S01]  /*107d0*/  STL [R1+0x1bc], R120 ;  /* 0x0001bc7801007387 */ /* 0x0001e20000100800 */
[----:B------:R-:W-:-:S03]  /*107e0*/  IADD3 R197, P3, R197, R113, RZ ;  /* 0x00000071c5c57210 */ /* 0x000fc60007f7e0ff */
[----:B0-----:R-:W3:Y:S01]  /*107f0*/  LDL.LU R120, [R1+0x150] ;  /* 0x0001500001787983 */ /* 0x001ee20000300800 */
[----:B------:R-:W-:Y:S01]  /*10800*/  IMAD.X R115, R115, 0x1, R112, P4 ;  /* 0x0000000173737824 */ /* 0x000fe200020e0670 */
[----:B------:R-:W-:-:S04]  /*10810*/  IADD3 R205, P4, R205, R113, RZ ;  /* 0x00000071cdcd7210 */ /* 0x000fc80007f9e0ff */
[----:B------:R0:W-:Y:S01]  /*10820*/  STL [R1+0x1b4], R115 ;  /* 0x0001b47301007387 */ /* 0x0001e20000100800 */
[--C-:B------:R-:W-:Y:S01]  /*10830*/  IMAD.X R212, R212, 0x1, R112.reuse, P5 ;  /* 0x00000001d4d47824 */ /* 0x100fe200028e0670 */
[----:B------:R-:W-:Y:S02]  /*10840*/  IADD3 R221, P5, R221, R113, RZ ;  /* 0x00000071dddd7210 */ /* 0x000fe40007fbe0ff */
[----:B0-----:R-:W3:Y:S04]  /*10850*/  LDL.LU R115, [R1+0x174] ;  /* 0x0001740001737983 */ /* 0x001ee80000300800 */
[----:B------:R-:W-:Y:S01]  /*10860*/  STL [R1+0x190], R197 ;  /* 0x000190c501007387 */ /* 0x000fe20000100800 */
[----:B------:R-:W-:-:S03]  /*10870*/  IMAD.X R159, R159, 0x1, R112, P6 ;  /* 0x000000019f9f7824 */ /* 0x000fc600030e0670 */
[----:B------:R-:W-:Y:S04]  /*10880*/  STL [R1+0x188], R205 ;  /* 0x000188cd01007387 */ /* 0x000fe80000100800 */
[----:B------:R0:W-:Y:S04]  /*10890*/  STL [R1+0x1a4], R159 ;  /* 0x0001a49f01007387 */ /* 0x0001e80000100800 */
[----:B------:R-:W-:Y:S04]  /*108a0*/  STL [R1+0x1ac], R212 ;  /* 0x0001acd401007387 */ /* 0x000fe80000100800 */
[----:B0-----:R-:W3:Y:S01]  /*108b0*/  LDL.LU R159, [R1+0x148] ;  /* 0x00014800019f7983 */ /* 0x001ee20000300800 */
[----:B------:R-:W-:-:S03]  /*108c0*/  IADD3 R198, P6, R198, R113, RZ ;  /* 0x00000071c6c67210 */ /* 0x000fc60007fde0ff */
[----:B------:R-:W-:Y:S01]  /*108d0*/  STL [R1+0x180], R221 ;  /* 0x000180dd01007387 */ /* 0x000fe20000100800 */
[----:B------:R-:W-:-:S03]  /*108e0*/  IMAD.X R229, R229, 0x1, R112, P1 ;  /* 0x00000001e5e57824 */ /* 0x000fc600008e0670 */
[----:B------:R0:W-:Y:S04]  /*108f0*/  STL [R1+0x178], R198 ;  /* 0x000178c601007387 */ /* 0x0001e80000100800 */
[----:B0-----:R-:W3:Y:S01]  /*10900*/  LDL.LU R198, [R1+0x16c] ;  /* 0x00016c0001c67983 */ /* 0x001ee20000300800 */
[----:B------:R-:W-:-:S03]  /*10910*/  IADD3 R206, P1, R206, R113, RZ ;  /* 0x00000071cece7210 */ /* 0x000fc60007f3e0ff */
[----:B------:R-:W3:Y:S04]  /*10920*/  LDL.LU R121, [R1+0x140] ;  /* 0x0001400001797983 */ /* 0x000ee80000300800 */
[----:B------:R0:W-:Y:S04]  /*10930*/  STL [R1+0x170], R206 ;  /* 0x000170ce01007387 */ /* 0x0001e80000100800 */
[----:B------:R1:W-:Y:S04]  /*10940*/  STL [R1+0x19c], R229 ;  /* 0x00019ce501007387 */ /* 0x0003e80000100800 */
[----:B0-----:R-:W3:Y:S01]  /*10950*/  LDL.LU R206, [R1+0x164] ;  /* 0x0001640001ce7983 */ /* 0x001ee20000300800 */
[----:B------:R-:W-:-:S03]  /*10960*/  IMAD.X R238, R238, 0x1, R112, P2 ;  /* 0x00000001eeee7824 */ /* 0x000fc600010e0670 */
[----:B------:R-:W3:Y:S04]  /*10970*/  LDL.LU R212, [R1+0x138] ;  /* 0x0001380001d47983 */ /* 0x000ee80000300800 */
[----:B------:R-:W3:Y:S04]  /*10980*/  LDL.LU R221, [R1+0x15c] ;  /* 0x00015c0001dd7983 */ /* 0x000ee80000300800 */
[----:B-1----:R-:W3:Y:S04]  /*10990*/  LDL.LU R229, [R1+0x130] ;  /* 0x0001300001e57983 */ /* 0x002ee80000300800 */
[----:B------:R0:W-:Y:S01]  /*109a0*/  STL [R1+0x194], R238 ;  /* 0x000194ee01007387 */ /* 0x0001e20000100800 */
[----:B------:R-:W-:-:S03]  /*109b0*/  IADD3 R247, P2, R247, R113, RZ ;  /* 0x00000071f7f77210 */ /* 0x000fc60007f5e0ff */
[----:B0-----:R-:W3:Y:S01]  /*109c0*/  LDL.LU R238, [R1+0x154] ;  /* 0x0001540001ee7983 */ /* 0x001ee20000300800 */
[----:B--2---:R-:W-:-:S05]  /*109d0*/  IMAD.X R213, R213, 0x1, R112, P3 ;  /* 0x00000001d5d57824 */ /* 0x004fca00018e0670 */
[----:B------:R0:W-:Y:S04]  /*109e0*/  STL [R1+0x18c], R213 ;  /* 0x00018cd501007387 */ /* 0x0001e80000100800 */
[----:B------:R-:W-:Y:S04]  /*109f0*/  STL [R1+0x168], R247 ;  /* 0x000168f701007387 */ /* 0x000fe80000100800 */
[----:B0-----:R-:W2:Y:S01]  /*10a00*/  LDL.LU R213, [R1+0x128] ;  /* 0x0001280001d57983 */ /* 0x001ea20000300800 */
[----:B----4-:R-:W-:-:S05]  /*10a10*/  IADD3 R222, P3, R222, R113, RZ ;  /* 0x00000071dede7210 */ /* 0x010fca0007f7e0ff */
[----:B------:R0:W-:Y:S04]  /*10a20*/  STL [R1+0x160], R222 ;  /* 0x000160de01007387 */ /* 0x0001e80000100800 */
[----:B0-----:R-:W4:Y:S01]  /*10a30*/  LDL.LU R222, [R1+0x14c] ;  /* 0x00014c0001de7983 */ /* 0x001f220000300800 */
[----:B------:R-:W-:-:S05]  /*10a40*/  IMAD.X R230, R230, 0x1, R112, P4 ;  /* 0x00000001e6e67824 */ /* 0x000fca00020e0670 */
[----:B------:R0:W-:Y:S04]  /*10a50*/  STL [R1+0x184], R230 ;  /* 0x000184e601007387 */ /* 0x0001e80000100800 */
[----:B0-----:R-:W4:Y:S01]  /*10a60*/  LDL.LU R230, [R1+0x120] ;  /* 0x0001200001e67983 */ /* 0x001f220000300800 */
[----:B------:R-:W-:Y:S01]  /*10a70*/  IADD3 R125, P4, R125, R113, RZ ;  /* 0x000000717d7d7210 */ /* 0x000fe20007f9e0ff */
[----:B------:R-:W-:-:S05]  /*10a80*/  IMAD.X R158, R158, 0x1, R112, P5 ;  /* 0x000000019e9e7824 */ /* 0x000fca00028e0670 */
[----:B------:R0:W-:Y:S04]  /*10a90*/  STL [R1+0x17c], R158 ;  /* 0x00017c9e01007387 */ /* 0x0001e80000100800 */
[----:B0-----:R-:W4:Y:S04]  /*10aa0*/  LDL.LU R158, [R1+0x144] ;  /* 0x00014400019e7983 */ /* 0x001f280000300800 */
[----:B------:R0:W-:Y:S04]  /*10ab0*/  STL [R1+0x158], R125 ;  /* 0x0001587d01007387 */ /* 0x0001e80000100800 */
[----:B------:R-:W4:Y:S04]  /*10ac0*/  LDL.LU R116, [R1+0x118] ;  /* 0x0001180001747983 */ /* 0x000f280000300800 */
[----:B------:R-:W4:Y:S01]  /*10ad0*/  LDL.LU R247, [R1+0x13c] ;  /* 0x00013c0001f77983 */ /* 0x000f220000300800 */
[----:B---3--:R-:W-:-:S05]  /*10ae0*/  IADD3 R120, P5, R120, R113, RZ ;  /* 0x0000007178787210 */ /* 0x008fca0007fbe0ff */
[----:B------:R1:W-:Y:S04]  /*10af0*/  STL [R1+0x150], R120 ;  /* 0x0001507801007387 */ /* 0x0003e80000100800 */
[----:B------:R-:W3:Y:S04]  /*10b00*/  LDL.LU R197, [R1+0x110] ;  /* 0x0001100001c57983 */ /* 0x000ee80000300800 */
[----:B------:R-:W3:Y:S04]  /*10b10*/  LDL.LU R205, [R1+0x134] ;  /* 0x0001340001cd7983 */ /* 0x000ee80000300800 */
[----:B0-----:R-:W3:Y:S01]  /*10b20*/  LDL.LU R125, [R1+0x108] ;  /* 0x00010800017d7983 */ /* 0x001ee20000300800 */
[----:B------:R-:W-:-:S05]  /*10b30*/  IMAD.X R115, R115, 0x1, R112, P6 ;  /* 0x0000000173737824 */ /* 0x000fca00030e0670 */
[----:B------:R-:W-:Y:S04]  /*10b40*/  STL [R1+0x174], R115 ;  /* 0x0001747301007387 */ /* 0x000fe80000100800 */
[----:B-1----:R-:W3:Y:S01]  /*10b50*/  LDL.LU R120, [R1+0x12c] ;  /* 0x00012c0001787983 */ /* 0x002ee20000300800 */
[----:B------:R-:W-:-:S05]  /*10b60*/  IADD3 R159, P6, R159, R113, RZ ;  /* 0x000000719f9f7210 */ /* 0x000fca0007fde0ff */
[----:B------:R0:W-:Y:S04]  /*10b70*/  STL [R1+0x148], R159 ;  /* 0x0001489f01007387 */ /* 0x0001e80000100800 */
[----:B0-----:R-:W3:Y:S04]  /*10b80*/  LDL.LU R159, [R1+0x100] ;  /* 0x00010000019f7983 */ /* 0x001ee80000300800 */
[----:B------:R-:W3:Y:S01]  /*10b90*/  LDL.LU R115, [R1+0x124] ;  /* 0x0001240001737983 */ /* 0x000ee20000300800 */
[----:B------:R-:W-:Y:S01]  /*10ba0*/  IMAD.X R198, R198, 0x1, R112, P1 ;  /* 0x00000001c6c67824 */ /* 0x000fe200008e0670 */
[----:B------:R-:W-:-:S04]  /*10bb0*/  IADD3 R121, P1, R121, R113, RZ ;  /* 0x0000007179797210 */ /* 0x000fc80007f3e0ff */
[----:B------:R0:W-:Y:S04]  /*10bc0*/  STL [R1+0x16c], R198 ;  /* 0x00016cc601007387 */ /* 0x0001e80000100800 */
[----:B0-----:R-:W3:Y:S01]  /*10bd0*/  LDL.LU R198, [R1+0xf8] ;  /* 0x0000f80001c67983 */ /* 0x001ee20000300800 */
[----:B------:R-:W-:Y:S01]  /*10be0*/  IMAD.X R206, R206, 0x1, R112, P2 ;  /* 0x00000001cece7824 */ /* 0x000fe200010e0670 */
[----:B------:R-:W-:-:S04]  /*10bf0*/  IADD3 R212, P2, R212, R113, RZ ;  /* 0x00000071d4d47210 */ /* 0x000fc80007f5e0ff */
[----:B------:R0:W-:Y:S01]  /*10c00*/  STL [R1+0x164], R206 ;  /* 0x000164ce01007387 */ /* 0x0001e20000100800 */
[--C-:B------:R-:W-:Y:S01]  /*10c10*/  IMAD.X R221, R221, 0x1, R112.reuse, P3 ;  /* 0x00000001dddd7824 */ /* 0x100fe200018e0670 */
[----:B------:R-:W-:Y:S02]  /*10c20*/  IADD3 R229, P3, R229, R113, RZ ;  /* 0x00000071e5e57210 */ /* 0x000fe40007f7e0ff */
[----:B0-----:R-:W3:Y:S04]  /*10c30*/  LDL.LU R206, [R1+0x11c] ;  /* 0x00011c0001ce7983 */ /* 0x001ee80000300800 */
[----:B------:R-:W-:Y:S04]  /*10c40*/  STL [R1+0x140], R121 ;  /* 0x0001407901007387 */ /* 0x000fe80000100800 */
[----:B------:R0:W-:Y:S01]  /*10c50*/  STL [R1+0x138], R212 ;  /* 0x000138d401007387 */ /* 0x0001e20000100800 */
[----:B------:R-:W-:-:S03]  /*10c60*/  IMAD.X R238, R238, 0x1, R112, P4 ;  /* 0x00000001eeee7824 */ /* 0x000fc600020e0670 */
[----:B0-----:R-:W3:Y:S04]  /*10c70*/  LDL.LU R212, [R1+0x114] ;  /* 0x0001140001d47983 */ /* 0x001ee80000300800 */
[----:B------:R0:W-:Y:S04]  /*10c80*/  STL [R1+0x15c], R221 ;  /* 0x00015cdd01007387 */ /* 0x0001e80000100800 */
[----:B0-----:R-:W3:Y:S04]  /*10c90*/  LDL.LU R221, [R1+0x10c] ;  /* 0x00010c0001dd7983 */ /* 0x001ee80000300800 */
[----:B------:R0:W-:Y:S04]  /*10ca0*/  STL [R1+0x130], R229 ;  /* 0x000130e501007387 */ /* 0x0001e80000100800 */
[----:B0-----:R-:W3:Y:S04]  /*10cb0*/  LDL.LU R229, [R1+0x104] ;  /* 0x0001040001e57983 */ /* 0x001ee80000300800 */
[----:B------:R-:W-:Y:S01]  /*10cc0*/  STL [R1+0x154], R238 ;  /* 0x000154ee01007387 */ /* 0x000fe20000100800 */
[----:B--2---:R-:W-:-:S05]  /*10cd0*/  IADD3 R213, P4, R213, R113, RZ ;  /* 0x00000071d5d57210 */ /* 0x004fca0007f9e0ff */
[----:B------:R0:W-:Y:S04]  /*10ce0*/  STL [R1+0x128], R213 ;  /* 0x000128d501007387 */ /* 0x0001e80000100800 */
[----:B0-----:R-:W2:Y:S01]  /*10cf0*/  LDL.LU R213, [R1+0xd8] ;  /* 0x0000d80001d57983 */ /* 0x001ea20000300800 */
[----:B----4-:R-:W-:-:S05]  /*10d00*/  IMAD.X R222, R222, 0x1, R112, P5 ;  /* 0x00000001dede7824 */ /* 0x010fca00028e0670 */
[----:B------:R0:W-:Y:S04]  /*10d10*/  STL [R1+0x14c], R222 ;  /* 0x00014cde01007387 */ /* 0x0001e80000100800 */
[----:B0-----:R-:W4:Y:S04]  /*10d20*/  LDL.LU R222, [R1+0xfc] ;  /* 0x0000fc0001de7983 */ /* 0x001f280000300800 */
[----:B------:R-:W4:Y:S01]  /*10d30*/  LDL.LU R238, [R1+0xd0] ;  /* 0x0000d00001ee7983 */ /* 0x000f220000300800 */
[----:B------:R-:W-:-:S05]  /*10d40*/  IADD3 R230, P5, R230, R113, RZ ;  /* 0x00000071e6e67210 */ /* 0x000fca0007fbe0ff */
[----:B------:R0:W-:Y:S04]  /*10d50*/  STL [R1+0x120], R230 ;  /* 0x000120e601007387 */ /* 0x0001e80000100800 */
[----:B0-----:R-:W4:Y:S01]  /*10d60*/  LDL.LU R230, [R1+0xf4] ;  /* 0x0000f40001e67983 */ /* 0x001f220000300800 */
[----:B------:R-:W-:-:S05]  /*10d70*/  IMAD.X R158, R158, 0x1, R112, P6 ;  /* 0x000000019e9e7824 */ /* 0x000fca00030e0670 */
[----:B------:R0:W-:Y:S01]  /*10d80*/  STL [R1+0x144], R158 ;  /* 0x0001449e01007387 */ /* 0x0001e20000100800 */
[----:B------:R-:W-:-:S03]  /*10d90*/  IMAD.X R247, R247, 0x1, R112, P1 ;  /* 0x00000001f7f77824 */ /* 0x000fc600008e0670 */
[----:B0-----:R-:W4:Y:S04]  /*10da0*/  LDL.LU R158, [R1+0xc8] ;  /* 0x0000c800019e7983 */ /* 0x001f280000300800 */
[----:B------:R0:W-:Y:S04]  /*10db0*/  STL [R1+0x13c], R247 ;  /* 0x00013cf701007387 */ /* 0x0001e80000100800 */
[----:B0-----:R-:W4:Y:S01]  /*10dc0*/  LDL.LU R247, [R1+0xc0] ;  /* 0x0000c00001f77983 */ /* 0x001f220000300800 */
[----:B------:R-:W-:Y:S01]  /*10dd0*/  IADD3 R116, P6, R116, UR5, RZ ;  /* 0x0000000574747c10 */ /* 0x000fe2000ffde0ff */
[----:B---3--:R-:W-:Y:S01]  /*10de0*/  IMAD.X R205, R205, 0x1, R112, P2 ;  /* 0x00000001cdcd7824 */ /* 0x008fe200010e0670 */
[----:B------:R-:W-:-:S02]  /*10df0*/  IADD3 R197, P1, R197, UR5, RZ ;  /* 0x00000005c5c57c10 */ /* 0x000fc4000ff3e0ff */
[----:B------:R-:W-:Y:S01]  /*10e00*/  IADD3 R125, P2, R125, UR5, RZ ;  /* 0x000000057d7d7c10 */ /* 0x000fe2000ff5e0ff */
[----:B------:R-:W-:Y:S04]  /*10e10*/  STL [R1+0x118], R116 ;  /* 0x0001187401007387 */ /* 0x000fe80000100800 */
[----:B------:R-:W-:Y:S04]  /*10e20*/  STL [R1+0x110], R197 ;  /* 0x000110c501007387 */ /* 0x000fe80000100800 */
[----:B------:R0:W-:Y:S01]  /*10e30*/  STL [R1+0x108], R125 ;  /* 0x0001087d01007387 */ /* 0x0001e20000100800 */
[----:B------:R-:W-:-:S03]  /*10e40*/  IMAD.X R120, R120, 0x1, R112, P3 ;  /* 0x0000000178787824 */ /* 0x000fc600018e0670 */
[----:B------:R-:W-:Y:S04]  /*10e50*/  STL [R1+0x134], R205 ;  /* 0x000134cd01007387 */ /* 0x000fe80000100800 */
[----:B0-----:R-:W3:Y:S01]  /*10e60*/  LDL.LU R125, [R1+0xd4] ;  /* 0x0000d400017d7983 */ /* 0x001ee20000300800 */
[----:B------:R-:W-:Y:S01]  /*10e70*/  IADD3 R159, P3, R159, UR5, RZ ;  /* 0x000000059f9f7c10 */ /* 0x000fe2000ff7e0ff */
[----:B------:R-:W-:-:S04]  /*10e80*/  IMAD.X R115, R115, 0x1, R112, P4 ;  /* 0x0000000173737824 */ /* 0x000fc800020e0670 */
[----:B------:R0:W-:Y:S04]  /*10e90*/  STL [R1+0x100], R159 ;  /* 0x0001009f01007387 */ /* 0x0001e80000100800 */
[----:B------:R1:W-:Y:S04]  /*10ea0*/  STL [R1+0x12c], R120 ;  /* 0x00012c7801007387 */ /* 0x0003e80000100800 */
[----:B0-----:R-:W3:Y:S04]  /*10eb0*/  LDL.LU R159, [R1+0xcc] ;  /* 0x0000cc00019f7983 */ /* 0x001ee80000300800 */
[----:B-1----:R-:W3:Y:S01]  /*10ec0*/  LDL.LU R120, [R1+0xc4] ;  /* 0x0000c40001787983 */ /* 0x002ee20000300800 */
[----:B------:R-:W-:-:S03]  /*10ed0*/  IADD3 R198, P4, R198, UR5, RZ ;  /* 0x00000005c6c67c10 */ /* 0x000fc6000ff9e0ff */
[----:B------:R0:W-:Y:S04]  /*10ee0*/  STL [R1+0x124], R115 ;  /* 0x0001247301007387 */ /* 0x0001e80000100800 */
[----:B0-----:R-:W3:Y:S01]  /*10ef0*/  LDL.LU R115, [R1+0x98] ;  /* 0x0000980001737983 */ /* 0x001ee20000300800 */
[----:B------:R-:W-:Y:S01]  /*10f00*/  IMAD.X R206, R206, 0x1, R112, P5 ;  /* 0x00000001cece7824 */ /* 0x000fe200028e0670 */
[----:B------:R-:W-:Y:S02]  /*10f10*/  IADD3 R233, P5, R233, UR5, RZ ;  /* 0x00000005e9e97c10 */ /* 0x000fe4000ffbe0ff */
[----:B------:R0:W-:Y:S04]  /*10f20*/  STL [R1+0xf8], R198 ;  /* 0x0000f8c601007387 */ /* 0x0001e80000100800 */
[----:B0-----:R-:W3:Y:S04]  /*10f30*/  LDL.LU R198, [R1+0x90] ;  /* 0x0000900001c67983 */ /* 0x001ee80000300800 */
[----:B------:R0:W-:Y:S01]  /*10f40*/  STL [R1+0xf0], R233 ;  /* 0x0000f0e901007387 */ /* 0x0001e20000100800 */
[----:B------:R-:W-:-:S02]  /*10f50*/  IADD3.X R212, R212, UR60, RZ, P6, !PT ;  /* 0x0000003cd4d47c10 */ /* 0x000fc4000b7fe4ff */
[----:B------:R-:W-:Y:S01]  /*10f60*/  IADD3 R231, P6, R231, UR5, RZ ;  /* 0x00000005e7e77c10 */ /* 0x000fe2000ffde0ff */
[----:B------:R1:W-:Y:S04]  /*10f70*/  STL [R1+0x11c], R206 ;  /* 0x00011cce01007387 */ /* 0x0003e80000100800 */
[----:B0-----:R-:W3:Y:S04]  /*10f80*/  LDL.LU R233, [R1+0x614] ;  /* 0x0006140001e97983 */ /* 0x001ee80000300800 */
[----:B-1----:R-:W3:Y:S01]  /*10f90*/  LDL.LU R206, [R1+0x88] ;  /* 0x0000880001ce7983 */ /* 0x002ee20000300800 */
[----:B------:R-:W-:-:S02]  /*10fa0*/  IADD3.X R221, R221, UR60, RZ, P1, !PT ;  /* 0x0000003cdddd7c10 */ /* 0x000fc40008ffe4ff */
[----:B------:R-:W-:Y:S01]  /*10fb0*/  IADD3 R241, P1, R241, UR5, RZ ;  /* 0x00000005f1f17c10 */ /* 0x000fe2000ff3e0ff */
[----:B------:R0:W-:Y:S04]  /*10fc0*/  STL [R1+0xe8], R231 ;  /* 0x0000e8e701007387 */ /* 0x0001e80000100800 */
[----:B0-----:R-:W3:Y:S01]  /*10fd0*/  LDL.LU R231, [R1+0x610] ;  /* 0x0006100001e77983 */ /* 0x001ee20000300800 */
[----:B------:R-:W-:-:S03]  /*10fe0*/  IADD3.X R229, R229, UR60, RZ, P2, !PT ;  /* 0x0000003ce5e57c10 */ /* 0x000fc600097fe4ff */
[----:B------:R-:W-:Y:S04]  /*10ff0*/  STL [R1+0x114], R212 ;  /* 0x000114d401007387 */ /* 0x000fe80000100800 */
[----:B------:R0:W-:Y:S01]  /*11000*/  STL [R1+0xe0], R241 ;  /* 0x0000e0f101007387 */ /* 0x0001e20000100800 */
[----:B------:R-:W-:-:S03]  /*11010*/  IADD3.X R204, R204, UR60, RZ, P5, !PT ;  /* 0x0000003ccccc7c10 */ /* 0x000fc6000affe4ff */
[----:B0-----:R-:W3:Y:S04]  /*11020*/  LDL.LU R241, [R1+0x60c] ;  /* 0x00060c0001f17983 */ /* 0x001ee80000300800 */
[----:B------:R-:W-:Y:S01]  /*11030*/  STL [R1+0x10c], R221 ;  /* 0x00010cdd01007387 */ /* 0x000fe20000100800 */
[----:B--2---:R-:W-:-:S05]  /*11040*/  IADD3 R213, P2, R213, UR5, RZ ;  /* 0x00000005d5d57c10 */ /* 0x004fca000ff5e0ff */
[----:B------:R0:W-:Y:S01]  /*11050*/  STL [R1+0xd8], R213 ;  /* 0x0000d8d501007387 */ /* 0x0001e20000100800 */
[----:B------:R-:W-:-:S03]  /*11060*/  IADD3.X R193, R193, UR60, RZ, P6, !PT ;  /* 0x0000003cc1c17c10 */ /* 0x000fc6000b7fe4ff */
[----:B0-----:R-:W2:Y:S04]  /*11070*/  LDL.LU R213, [R1+0x94] ;  /* 0x0000940001d57983 */ /* 0x001ea80000300800 */
[----:B------:R-:W-:Y:S01]  /*11080*/  STL [R1+0x104], R229 ;  /* 0x000104e501007387 */ /* 0x000fe20000100800 */
[----:B----4-:R-:W-:Y:S02]  /*11090*/  IADD3.X R222, R222, UR60, RZ, P3, !PT ;  /* 0x0000003cdede7c10 */ /* 0x010fe40009ffe4ff */
[----:B------:R-:W-:-:S03]  /*110a0*/  IADD3 R238, P3, R238, UR5, RZ ;  /* 0x00000005eeee7c10 */ /* 0x000fc6000ff7e0ff */
[----:B------:R0:W-:Y:S01]  /*110b0*/  STL [R1+0xfc], R222 ;  /* 0x0000fcde01007387 */ /* 0x0001e20000100800 */
[----:B------:R-:W-:-:S03]  /*110c0*/  IADD3 R103, P6, R103, UR5, RZ ;  /* 0x0000000567677c10 */ /* 0x000fc6000ffde0ff */
[----:B0-----:R-:W4:Y:S01]  /*110d0*/  LDL.LU R222, [R1+0x8c] ;  /* 0x00008c0001de7983 */ /* 0x001f220000300800 */
[----:B------:R-:W-:-:S05]  /*110e0*/  IADD3.X R230, R230, UR60, RZ, P4, !PT ;  /* 0x0000003ce6e67c10 */ /* 0x000fca000a7fe4ff */
[----:B------:R0:W-:Y:S01]  /*110f0*/  STL [R1+0xf4], R230 ;  /* 0x0000f4e601007387 */ /* 0x0001e20000100800 */
[----:B------:R-:W-:-:S03]  /*11100*/  IADD3.X R13, R13, UR60, RZ, P1, !PT ;  /* 0x0000003c0d0d7c10 */ /* 0x000fc60008ffe4ff */
[----:B0-----:R-:W4:Y:S04]  /*11110*/  LDL.LU R230, [R1+0x58] ;  /* 0x0000580001e67983 */ /* 0x001f280000300800 */
[----:B------:R-:W-:Y:S01]  /*11120*/  STL [R1+0xd0], R238 ;  /* 0x0000d0ee01007387 */ /* 0x000fe20000100800 */
[----:B------:R-:W-:-:S05]  /*11130*/  IADD3 R158, P4, R158, UR5, RZ ;  /* 0x000000059e9e7c10 */ /* 0x000fca000ff9e0ff */
[----:B------:R0:W-:Y:S01]  /*11140*/  STL [R1+0xc8], R158 ;  /* 0x0000c89e01007387 */ /* 0x0001e20000100800 */
[----:B------:R-:W-:-:S03]  /*11150*/  IADD3 R247, P5, R247, UR5, RZ ;  /* 0x00000005f7f77c10 */ /* 0x000fc6000ffbe0ff */
[----:B0-----:R-:W4:Y:S04]  /*11160*/  LDL.LU R158, [R1+0x44] ;  /* 0x00004400019e7983 */ /* 0x001f280000300800 */
[----:B------:R0:W-:Y:S04]  /*11170*/  STL [R1+0xec], R204 ;  /* 0x0000eccc01007387 */ /* 0x0001e80000100800 */
[----:B0-----:R-:W4:Y:S04]  /*11180*/  LDL.LU R204, [R1+0x608] ;  /* 0x0006080001cc7983 */ /* 0x001f280000300800 */
[----:B------:R0:W-:Y:S04]  /*11190*/  STL [R1+0xe4], R193 ;  /* 0x0000e4c101007387 */ /* 0x0001e80000100800 */
[----:B0-----:R-:W2:Y:S04]  /*111a0*/  LDL.LU R193, [R1+0x604] ;  /* 0x0006040001c17983 */ /* 0x001ea80000300800 */
[----:B------:R-:W-:Y:S04]  /*111b0*/  STL [R1+0xc0], R247 ;  /* 0x0000c0f701007387 */ /* 0x000fe80000100800 */
[----:B------:R0:W-:Y:S04]  /*111c0*/  STL [R1+0xb8], R103 ;  /* 0x0000b86701007387 */ /* 0x0001e80000100800 */
[----:B0-----:R-:W4:Y:S04]  /*111d0*/  LDL.LU R103, [R1+0x600] ;  /* 0x0006000001677983 */ /* 0x001f280000300800 */
[----:B------:R0:W-:Y:S04]  /*111e0*/  STL [R1+0xdc], R13 ;  /* 0x0000dc0d01007387 */ /* 0x0001e80000100800 */
[----:B0-----:R-:W4:Y:S01]  /*111f0*/  LDL.LU R13, [R1+0x5fc] ;  /* 0x0005fc00010d7983 */ /* 0x001f220000300800 */
[----:B------:R-:W-:-:S02]  /*11200*/  IADD3 R94, P1, R94, UR5, RZ ;  /* 0x000000055e5e7c10 */ /* 0x000fc4000ff3e0ff */
[----:B---3--:R-:W-:Y:S02]  /*11210*/  IADD3.X R125, R125, UR60, RZ, P2, !PT ;  /* 0x0000003c7d7d7c10 */ /* 0x008fe400097fe4ff */
[----:B------:R-:W-:Y:S01]  /*11220*/  IADD3 R4, P2, R4, UR5, RZ ;  /* 0x0000000504047c10 */ /* 0x000fe2000ff5e0ff */
[----:B------:R0:W-:Y:S01]  /*11230*/  STL [R1+0xb0], R94 ;  /* 0x0000b05e01007387 */ /* 0x0001e20000100800 */
[----:B------:R-:W-:Y:S02]  /*11240*/  IADD3.X R159, R159, UR60, RZ, P3, !PT ;  /* 0x0000003c9f9f7c10 */ /* 0x000fe40009ffe4ff */
[----:B------:R-:W-:Y:S02]  /*11250*/  IADD3 R102, P3, R102, UR5, RZ ;  /* 0x0000000566667c10 */ /* 0x000fe4000ff7e0ff */
[----:B------:R-:W-:Y:S01]  /*11260*/  IADD3.X R120, R120, UR60, RZ, P4, !PT ;  /* 0x0000003c78787c10 */ /* 0x000fe2000a7fe4ff */
[----:B0-----:R-:W3:Y:S04]  /*11270*/  LDL.LU R94, [R1+0x5f8] ;  /* 0x0005f800015e7983 */ /* 0x001ee80000300800 */
[----:B------:R0:W-:Y:S01]  /*11280*/  STL [R1+0xa8], R4 ;  /* 0x0000a80401007387 */ /* 0x0001e20000100800 */
[----:B------:R-:W-:-:S02]  /*11290*/  IADD3.X R2, R2, UR60, RZ, P6, !PT ;  /* 0x0000003c02027c10 */ /* 0x000fc4000b7fe4ff */
[----:B------:R-:W-:Y:S01]  /*112a0*/  IADD3 R115, P4, R115, UR5, RZ ;  /* 0x0000000573737c10 */ /* 0x000fe2000ff9e0ff */
[----:B0-----:R-:W3:Y:S04]  /*112b0*/  LDL.LU R4, [R1+0x5f4] ;  /* 0x0005f40001047983 */ /* 0x001ee80000300800 */
[----:B------:R-:W-:Y:S04]  /*112c0*/  STL [R1+0xd4], R125 ;  /* 0x0000d47d01007387 */ /* 0x000fe80000100800 */
[----:B------:R0:W-:Y:S01]  /*112d0*/  STL [R1+0xcc], R159 ;  /* 0x0000cc9f01007387 */ /* 0x0001e20000100800 */
[----:B------:R-:W-:-:S03]  /*112e0*/  IADD3.X R196, R196, UR60, RZ, P1, !PT ;  /* 0x0000003cc4c47c10 */ /* 0x000fc60008ffe4ff */
[----:B0-----:R-:W3:Y:S04]  /*112f0*/  LDL.LU R159, [R1+0x48] ;  /* 0x00004800019f7983 */ /* 0x001ee80000300800 */
[----:B------:R0:W-:Y:S01]  /*11300*/  STL [R1+0xa0], R102 ;  /* 0x0000a06601007387 */ /* 0x0001e20000100800 */
[----:B------:R-:W-:-:S03]  /*11310*/  IADD3.X R239, R239, UR60, RZ, P2, !PT ;  /* 0x0000003cefef7c10 */ /* 0x000fc600097fe4ff */
[----:B0-----:R-:W3:Y:S01]  /*11320*/  LDL.LU R102, [R1+0x5f0] ;  /* 0x0005f00001667983 */ /* 0x001ee20000300800 */
[----:B------:R-:W-:Y:S02]  /*11330*/  IADD3 R206, P6, R206, UR5, RZ ;  /* 0x00000005cece7c10 */ /* 0x000fe4000ffde0ff */
[----:B------:R-:W-:Y:S02]  /*11340*/  IADD3 R234, P2, R234, UR5, RZ ;  /* 0x00000005eaea7c10 */ /* 0x000fe4000ff5e0ff */
[----:B------:R-:W-:Y:S02]  /*11350*/  IADD3.X R203, R203, UR60, RZ, P3, !PT ;  /* 0x0000003ccbcb7c10 */ /* 0x000fe40009ffe4ff */
[----:B------:R-:W-:Y:S02]  /*11360*/  IADD3 R5, P3, R5, UR5, RZ ;  /* 0x0000000505057c10 */ /* 0x000fe4000ff7e0ff */
[----:B--2---:R-:W-:Y:S02]  /*11370*/  IADD3 R193, P1, R193, UR5, RZ ;  /* 0x00000005c1c17c10 */ /* 0x004fe4000ff3e0ff */
[----:B----4-:R-:W-:-:S02]  /*11380*/  IADD3.X R13, R13, UR60, RZ, P5, !PT ;  /* 0x0000003c0d0d7c10 */ /* 0x010fc4000affe4ff */
[----:B------:R-:W-:-:S03]  /*11390*/  IADD3 R198, P5, R198, UR5, RZ ;  /* 0x00000005c6c67c10 */ /* 0x000fc6000ffbe0ff */
[----:B------:R0:W-:Y:S04]  /*113a0*/  STL [R1+0xbc], R13 ;  /* 0x0000bc0d01007387 */ /* 0x0001e80000100800 */
[----:B------:R-:W-:Y:S04]  /*113b0*/  STL [R1+0xc4], R120 ;  /* 0x0000c47801007387 */ /* 0x000fe80000100800 */
[----:B0-----:R-:W2:Y:S04]  /*113c0*/  LDL.LU R13, [R1+0x5ec] ;  /* 0x0005ec00010d7983 */ /* 0x001ea80000300800 */
[----:B------:R-:W-:Y:S04]  /*113d0*/  STL [R1+0x98], R115 ;  /* 0x0000987301007387 */ /* 0x000fe80000100800 */
[----:B------:R0:W-:Y:S04]  /*113e0*/  STL [R1+0xb4], R2 ;  /* 0x0000b40201007387 */ /* 0x0001e80000100800 */
[----:B0-----:R0:W5:Y:S04]  /*113f0*/  LDL.LU R2, [R1+0x5e8] ;  /* 0x0005e80001027983 */ /* 0x0011680000300800 */
[----:B------:R-:W-:Y:S04]  /*11400*/  STL [R1+0x90], R198 ;  /* 0x000090c601007387 */ /* 0x000fe80000100800 */
[----:B------:R1:W-:Y:S04]  /*11410*/  STL [R1+0xac], R196 ;  /* 0x0000acc401007387 */ /* 0x0003e80000100800 */
[----:B-1----:R-:W4:Y:S04]  /*11420*/  LDL.LU R196, [R1+0x5e4] ;  /* 0x0005e40001c47983 */ /* 0x002f280000300800 */
[----:B------:R-:W-:Y:S04]  /*11430*/  STL [R1+0x88], R206 ;  /* 0x000088ce01007387 */ /* 0x000fe80000100800 */
[----:B------:R1:W-:Y:S04]  /*11440*/  STL [R1+0x80], R193 ;  /* 0x000080c101007387 */ /* 0x0003e80000100800 */
[----:B-1----:R-:W2:Y:S04]  /*11450*/  LDL.LU R193, [R1+0x5e0] ;  /* 0x0005e00001c17983 */ /* 0x002ea80000300800 */
[----:B------:R1:W-:Y:S04]  /*11460*/  STL [R1+0xa4], R239 ;  /* 0x0000a4ef01007387 */ /* 0x0003e80000100800 */
[----:B-1----:R-:W4:Y:S04]  /*11470*/  LDL.LU R239, [R1+0x5dc] ;  /* 0x0005dc0001ef7983 */ /* 0x002f280000300800 */
[----:B------:R1:W-:Y:S04]  /*11480*/  STL [R1+0x78], R234 ;  /* 0x000078ea01007387 */ /* 0x0003e80000100800 */
[----:B-1----:R-:W2:Y:S04]  /*11490*/  LDL.LU R234, [R1+0x5d8] ;  /* 0x0005d80001ea7983 */ /* 0x002ea80000300800 */
[----:B------:R1:W-:Y:S04]  /*114a0*/  STL [R1+0x9c], R203 ;  /* 0x00009ccb01007387 */ /* 0x0003e80000100800 */
[----:B-1----:R-:W3:Y:S04]  /*114b0*/  LDL.LU R203, [R1+0x5d4] ;  /* 0x0005d40001cb7983 */ /* 0x002ee80000300800 */
[----:B------:R1:W-:Y:S04]  /*114c0*/  STL [R1+0x70], R5 ;  /* 0x0000700501007387 */ /* 0x0003e80000100800 */
[----:B-1----:R-:W4:Y:S01]  /*114d0*/  LDL.LU R5, [R1+0x5d0] ;  /* 0x0005d00001057983 */ /* 0x002f220000300800 */
[----:B------:R-:W-:-:S02]  /*114e0*/  IADD3.X R213, R213, UR60, RZ, P4, !PT ;  /* 0x0000003cd5d57c10 */ /* 0x000fc4000a7fe4ff */
[----:B------:R-:W-:Y:S02]  /*114f0*/  IADD3 R209, P4, R209, UR5, RZ ;  /* 0x00000005d1d17c10 */ /* 0x000fe4000ff9e0ff */
[----:B------:R-:W-:Y:S02]  /*11500*/  IADD3.X R222, R222, UR60, RZ, P5, !PT ;  /* 0x0000003cdede7c10 */ /* 0x000fe4000affe4ff */
[----:B------:R-:W-:Y:S01]  /*11510*/  IADD3 R95, P5, R95, UR5, RZ ;  /* 0x000000055f5f7c10 */ /* 0x000fe2000ffbe0ff */
[----:B------:R1:W-:Y:S01]  /*11520*/  STL [R1+0x68], R209 ;  /* 0x000068d101007387 */ /* 0x0003e20000100800 */
[----:B------:R-:W-:Y:S02]  /*11530*/  IADD3.X R103, R103, UR60, RZ, P1, !PT ;  /* 0x0000003c67677c10 */ /* 0x000fe40008ffe4ff */
[----:B------:R-:W-:Y:S01]  /*11540*/  IADD3.X R15, R15, UR60, RZ, P2, !PT ;  /* 0x0000003c0f0f7c10 */ /* 0x000fe200097fe4ff */
[----:B-1----:R-:W2:Y:S04]  /*11550*/  LDL.LU R209, [R1+0x5cc] ;  /* 0x0005cc0001d17983 */ /* 0x002ea80000300800 */
[----:B------:R-:W-:Y:S04]  /*11560*/  STL [R1+0x94], R213 ;  /* 0x000094d501007387 */ /* 0x000fe80000100800 */
[----:B------:R1:W-:Y:S01]  /*11570*/  STL [R1+0x60], R95 ;  /* 0x0000605f01007387 */ /* 0x0003e20000100800 */
[----:B------:R-:W-:-:S02]  /*11580*/  IADD3 R158, P1, R158, UR5, RZ ;  /* 0x000000059e9e7c10 */ /* 0x000fc4000ff3e0ff */
[----:B------:R-:W-:Y:S01]  /*11590*/  IADD3.X R202, R202, UR60, RZ, P3, !PT ;  /* 0x0000003ccaca7c10 */ /* 0x000fe20009ffe4ff */
[----:B-1----:R-:W2:Y:S04]  /*115a0*/  LDL.LU R95, [R1+0x5c8] ;  /* 0x0005c800015f7983 */ /* 0x002ea80000300800 */
[----:B------:R-:W-:Y:S01]  /*115b0*/  STL [R1+0x8c], R222 ;  /* 0x00008cde01007387 */ /* 0x000fe20000100800 */
[----:B------:R-:W-:Y:S02]  /*115c0*/  IADD3 R241, P3, R241, UR5, RZ ;  /* 0x00000005f1f17c10 */ /* 0x000fe4000ff7e0ff */
[----:B------:R-:W-:Y:S02]  /*115d0*/  IADD3.X R240, R240, UR60, RZ, P4, !PT ;  /* 0x0000003cf0f07c10 */ /* 0x000fe4000a7fe4ff */
[----:B------:R-:W-:-:S02]  /*115e0*/  IADD3 R104, P4, R104, UR5, RZ ;  /* 0x0000000568687c10 */ /* 0x000fc4000ff9e0ff */
[----:B---3--:R-:W-:Y:S02]  /*115f0*/  IADD3 R203, P2, R203, UR5, RZ ;  /* 0x00000005cbcb7c10 */ /* 0x008fe4000ff5e0ff */
[----:B----4-:R-:W-:Y:S02]  /*11600*/  IADD3.X R5, R5, UR60, RZ, P6, !PT ;  /* 0x0000003c05057c10 */ /* 0x010fe4000b7fe4ff */
[----:B------:R-:W-:-:S03]  /*11610*/  IADD3 R230, P6, R230, UR5, RZ ;  /* 0x00000005e6e67c10 */ /* 0x000fc6000ffde0ff */
[----:B------:R1:W-:Y:S04]  /*11620*/  STL [R1+0x84], R5 ;  /* 0x0000840501007387 */ /* 0x0003e80000100800 */
[----:B-1----:R-:W3:Y:S04]  /*11630*/  LDL.LU R5, [R1+0x5c4] ;  /* 0x0005c40001057983 */ /* 0x002ee80000300800 */
[----:B------:R1:W-:Y:S04]  /*11640*/  STL [R1+0x7c], R103 ;  /* 0x00007c6701007387 */ /* 0x0003e80000100800 */
[----:B-1----:R-:W4:Y:S04]  /*11650*/  LDL.LU R103, [R1+0x5c0] ;  /* 0x0005c00001677983 */ /* 0x002f280000300800 */
[----:B------:R-:W-:Y:S04]  /*11660*/  STL [R1+0x58], R230 ;  /* 0x000058e601007387 */ /* 0x000fe80000100800 */
[----:B------:R1:W-:Y:S04]  /*11670*/  STL [R1+0x74], R15 ;  /* 0x0000740f01007387 */ /* 0x0003e80000100800 */
[----:B-1----:R-:W3:Y:S04]  /*11680*/  LDL.LU R15, [R1+0x5bc] ;  /* 0x0005bc00010f7983 */ /* 0x002ee80000300800 */
[----:B------:R-:W-:Y:S04]  /*11690*/  STL [R1+0x44], R158 ;  /* 0x0000449e01007387 */ /* 0x000fe80000100800 */
[----:B------:R1:W-:Y:S04]  /*116a0*/  STL [R1+0x38], R203 ;  /* 0x000038cb01007387 */ /* 0x0003e80000100800 */
[----:B-1----:R-:W4:Y:S04]  /*116b0*/  LDL.LU R203, [R1+0x5b8] ;  /* 0x0005b80001cb7983 */ /* 0x002f280000300800 */
[----:B------:R1:W-:Y:S04]  /*116c0*/  STL [R1+0x6c], R202 ;  /* 0x00006cca01007387 */ /* 0x0003e80000100800 */
[----:B-1----:R-:W3:Y:S04]  /*116d0*/  LDL.LU R202, [R1+0x5b4] ;  /* 0x0005b40001ca7983 */ /* 0x002ee80000300800 */
[----:B------:R1:W-:Y:S04]  /*116e0*/  STL [R1+0x2c], R241 ;  /* 0x00002cf101007387 */ /* 0x0003e80000100800 */
[----:B-1----:R-:W4:Y:S04]  /*116f0*/  LDL.LU R241, [R1+0x5b0] ;  /* 0x0005b00001f17983 */ /* 0x002f280000300800 */
[----:B------:R1:W-:Y:S04]  /*11700*/  STL [R1+0x64], R240 ;  /* 0x000064f001007387 */ /* 0x0003e80000100800 */
[----:B-1----:R-:W3:Y:S04]  /*11710*/  LDL.LU R240, [R1+0x5ac] ;  /* 0x0005ac0001f07983 */ /* 0x002ee80000300800 */
[----:B------:R1:W-:Y:S04]  /*11720*/  STL [R1+0x24], R104 ;  /* 0x0000246801007387 */ /* 0x0003e80000100800 */
[----:B-1----:R-:W4:Y:S01]  /*11730*/  LDL.LU R104, [R1+0x5a8] ;  /* 0x0005a80001687983 */ /* 0x002f220000300800 */
[----:B------:R-:W-:Y:S01]  /*11740*/  UMOV UR42, UR18 ;  /* 0x00000012002a7c82 */ /* 0x000fe20008000000 */
[----:B------:R-:W-:-:S02]  /*11750*/  UMOV UR43, UR19 ;  /* 0x00000013002b7c82 */ /* 0x000fc40008000000 */
[----:B------:R-:W-:Y:S01]  /*11760*/  HGMMA.64x64x16.F32 R24, gdesc[UR40].tnspA, R24 ;  /* 0x20e00000281879f0 */ /* 0x000fe20008700818 */
[----:B------:R-:W-:Y:S02]  /*11770*/  IADD3.X R96, R96, UR60, RZ, P5, !PT ;  /* 0x0000003c60607c10 */ /* 0x000fe4000affe4ff */
[----:B------:R-:W-:Y:S02]  /*11780*/  IADD3 R252, P5, R252, UR5, RZ ;  /* 0x00000005fcfc7c10 */ /* 0x000fe4000ffbe0ff */
[----:B------:R-:W-:Y:S01]  /*11790*/  IADD3.X R159, R159, UR60, RZ, P6, !PT ;  /* 0x0000003c9f9f7c10 */ /* 0x000fe2000b7fe4ff */
[----:B------:R1:W-:Y:S01]  /*117a0*/  STL [R1+0x5c], R96 ;  /* 0x00005c6001007387 */ /* 0x0003e20000100800 */
[----:B------:R-:W-:Y:S02]  /*117b0*/  IADD3 R6, P6, R6, UR5, RZ ;  /* 0x0000000506067c10 */ /* 0x000fe4000ffde0ff */
[----:B--2---:R-:W-:Y:S01]  /*117c0*/  IADD3.X R209, R209, UR60, RZ, P2, !PT ;  /* 0x0000003cd1d17c10 */ /* 0x004fe200097fe4ff */
[----:B-1----:R-:W2:Y:S04]  /*117d0*/  LDL.LU R96, [R1+0x5a4] ;  /* 0x0005a40001607983 */ /* 0x002ea80000300800 */
[----:B------:R1:W-:Y:S01]  /*117e0*/  STL [R1+0x14], R252 ;  /* 0x000014fc01007387 */ /* 0x0003e20000100800 */
[----:B------:R-:W-:-:S02]  /*117f0*/  IADD3.X R204, R204, UR60, RZ, P3, !PT ;  /* 0x0000003ccccc7c10 */ /* 0x000fc40009ffe4ff */
[----:B------:R-:W-:Y:S01]  /*11800*/  IADD3.X R249, R249, UR60, RZ, P4, !PT ;  /* 0x0000003cf9f97c10 */ /* 0x000fe2000a7fe4ff */
[----:B-1----:R-:W3:Y:S04]  /*11810*/  LDL.LU R252, [R1+0x5a0] ;  /* 0x0005a00001fc7983 */ /* 0x002ee80000300800 */
[----:B------:R1:W-:Y:S04]  /*11820*/  STL [R1+0xc], R6 ;  /* 0x00000c0601007387 */ /* 0x0003e80000100800 */
[----:B-1----:R-:W2:Y:S04]  /*11830*/  LDL.LU R6, [R1+0x59c] ;  /* 0x00059c0001067983 */ /* 0x002ea80000300800 */
[----:B------:R-:W-:Y:S01]  /*11840*/  STL [R1+0x48], R159 ;  /* 0x0000489f01007387 */ /* 0x000fe20000100800 */
[----:B------:R-:W-:Y:S01]  /*11850*/  IADD3.X R22, R22, UR60, RZ, P5, !PT ;  /* 0x0000003c16167c10 */ /* 0x000fe2000affe4ff */
[----:B------:R-:W-:Y:S01]  /*11860*/  UMOV UR46, UR22 ;  /* 0x00000016002e7c82 */ /* 0x000fe20008000000 */
[----:B------:R-:W-:Y:S01]  /*11870*/  UMOV UR47, UR23 ;  /* 0x00000017002f7c82 */ /* 0x000fe20008000000 */
[----:B------:R-:W-:Y:S01]  /*11880*/  IADD3.X R12, R12, UR60, RZ, P6, !PT ;  /* 0x0000003c0c0c7c10 */ /* 0x000fe2000b7fe4ff */
[----:B------:R-:W-:Y:S01]  /*11890*/  HGMMA.64x64x16.F32 R24, gdesc[UR44].tnspA, R24 ;  /* 0x20e000002c1879f0 */ /* 0x000fe20008700818 */
[----:B------:R-:W-:Y:S01]  /*118a0*/  UMOV UR50, UR26 ;  /* 0x0000001a00327c82 */ /* 0x000fe20008000000 */
[----:B------:R-:W-:-:S02]  /*118b0*/  UMOV UR51, UR27 ;  /* 0x0000001b00337c82 */ /* 0x000fc40008000000 */
[----:B------:R-:W-:Y:S01]  /*118c0*/  HGMMA.64x64x16.F32 R24, gdesc[UR48].tnspA, R24 ;  /* 0x20e00000301879f0 */ /* 0x000fe20008700818 */
[----:B----4-:R-:W-:Y:S02]  /*118d0*/  IADD3.X R104, R104, UR60, RZ, P1, !PT ;  /* 0x0000003c68687c10 */ /* 0x010fe40008ffe4ff */
[----:B------:R-:W-:-:S03]  /*118e0*/  IADD3 R17, P1, R17, UR5, RZ ;  /* 0x0000000511117c10 */ /* 0x000fc6000ff3e0ff */
[----:B------:R1:W-:Y:S04]  /*118f0*/  STL [R1+0x40], R104 ;  /* 0x0000406801007387 */ /* 0x0003e80000100800 */
[----:B-1----:R-:W4:Y:S04]  /*11900*/  LDL.LU R104, [R1+0x598] ;  /* 0x0005980001687983 */ /* 0x002f280000300800 */
[----:B------:R1:W-:Y:S04]  /*11910*/  STL [R1+0x4], R17 ;  /* 0x0000041101007387 */ /* 0x0003e80000100800 */
[----:B-1----:R-:W2:Y:S04]  /*11920*/  LDL.LU R17, [R1+0x594] ;  /* 0x0005940001117983 */ /* 0x002ea80000300800 */
[----:B------:R1:W-:Y:S04]  /*11930*/  STL [R1+0x30], R209 ;  /* 0x000030d101007387 */ /* 0x0003e80000100800 */
[----:B-1----:R-:W2:Y:S04]  /*11940*/  LDL.LU R209, [R1+0x590] ;  /* 0x0005900001d17983 */ /* 0x002ea80000300800 */
[----:B------:R1:W-:Y:S04]  /*11950*/  STL [R1+0x28], R204 ;  /* 0x000028cc01007387 */ /* 0x0003e80000100800 */
[----:B-1----:R-:W2:Y:S04]  /*11960*/  LDL.LU R204, [R1+0x58c] ;  /* 0x00058c0001cc7983 */ /* 0x002ea80000300800 */
[----:B------:R1:W-:Y:S04]  /*11970*/  STL [R1+0x18], R249 ;  /* 0x000018f901007387 */ /* 0x0003e80000100800 */
[----:B-1----:R-:W2:Y:S04]  /*11980*/  LDL.LU R249, [R1+0x588] ;  /* 0x0005880001f97983 */ /* 0x002ea80000300800 */
[----:B------:R1:W-:Y:S01]  /*11990*/  STL [R1+0x10], R22 ;  /* 0x0000101601007387 */ /* 0x0003e20000100800 */
[----:B------:R-:W-:-:S03]  /*119a0*/  IADD3.X R0, R0, UR60, RZ, P1, !PT ;  /* 0x0000003c00007c10 */ /* 0x000fc60008ffe4ff */
[----:B-1----:R-:W2:Y:S04]  /*119b0*/  LDL.LU R22, [R1+0x584] ;  /* 0x0005840001167983 */ /* 0x002ea80000300800 */
[----:B------:R1:W-:Y:S04]  /*119c0*/  STL [R1+0x8], R12 ;  /* 0x0000080c01007387 */ /* 0x0003e80000100800 */
[----:B-1----:R-:W2:Y:S04]  /*119d0*/  LDL.LU R12, [R1+0x580] ;  /* 0x00058000010c7983 */ /* 0x002ea80000300800 */
[----:B------:R1:W-:Y:S04]  /*119e0*/  STL [R1], R0 ;  /* 0x0000000001007387 */ /* 0x0003e80000100800 */
[----:B-1----:R0:W5:Y:S01]  /*119f0*/  LDL.LU R0, [R1+0x57c] ;  /* 0x00057c0001007983 */ /* 0x0021620000300800 */
[----:B------:R-:W-:Y:S01]  /*11a00*/  UMOV UR54, UR30 ;  /* 0x0000001e00367c82 */ /* 0x000fe20008000000 */
[----:B------:R-:W-:-:S02]  /*11a10*/  UMOV UR55, UR31 ;  /* 0x0000001f00377c82 */ /* 0x000fc40008000000 */
[----:B------:R-:W-:Y:S01]  /*11a20*/  HGMMA.64x64x16.F32 R24, gdesc[UR52].tnspA, R24 ;  /* 0x20e00000341879f0 */ /* 0x000fe20008700818 */
[----:B------:R-:W-:Y:S01]  /*11a30*/  UMOV UR58, UR34 ;  /* 0x00000022003a7c82 */ /* 0x000fe20008000000 */
[----:B------:R-:W-:Y:S01]  /*11a40*/  UMOV UR59, UR35 ;  /* 0x00000023003b7c82 */ /* 0x000fe20008000000 */
[----:B---3--:R-:W-:Y:S02]  /*11a50*/  IADD3 R252, P2, R252, UR5, RZ ;  /* 0x00000005fcfc7c10 */ /* 0x008fe4000ff5e0ff */
[----:B------:R-:W-:Y:S02]  /*11a60*/  IADD3 R241, P3, R241, UR5, RZ ;  /* 0x00000005f1f17c10 */ /* 0x000fe4000ff7e0ff */
[----:B------:R-:W-:Y:S02]  /*11a70*/  IADD3 R239, P4, R239, UR5, RZ ;  /* 0x00000005efef7c10 */ /* 0x000fe4000ff9e0ff */
[----:B------:R-:W-:Y:S02]  /*11a80*/  IADD3.X R240, R240, UR60, RZ, P3, !PT ;  /* 0x0000003cf0f07c10 */ /* 0x000fe40009ffe4ff */
[----:B------:R-:W-:-:S02]  /*11a90*/  IADD3 R233, P5, R233, UR5, RZ ;  /* 0x00000005e9e97c10 */ /* 0x000fc4000ffbe0ff */
[----:B------:R-:W-:Y:S02]  /*11aa0*/  IADD3 R226, P6, R226, UR5, RZ ;  /* 0x00000005e2e27c10 */ /* 0x000fe4000ffde0ff */
[----:B------:R-:W-:Y:S02]  /*11ab0*/  IADD3 R223, P1, R223, UR5, RZ ;  /* 0x00000005dfdf7c10 */ /* 0x000fe4000ff3e0ff */
[----:B------:R-:W-:Y:S02]  /*11ac0*/  IADD3 R214, P3, R214, UR5, RZ ;  /* 0x00000005d6d67c10 */ /* 0x000fe4000ff7e0ff */
[----:B------:R-:W-:Y:S01]  /*11ad0*/  IADD3.X R234, R234, UR60, RZ, P4, !PT ;  /* 0x0000003ceaea7c10 */ /* 0x000fe2000a7fe4ff */
[----:B------:R-:W-:Y:S01]  /*11ae0*/  HGMMA.64x64x16.F32 R24, gdesc[UR56].tnspA, R24, gsb0 ;  /* 0x20e00000381879f0 */ /* 0x000fe20008000818 */
[----:B------:R-:W-:Y:S02]  /*11af0*/  IADD3.X R231, R231, UR60, RZ, P5, !PT ;  /* 0x0000003ce7e77c10 */ /* 0x000fe4000affe4ff */
[----:B------:R-:W-:-:S02]  /*11b00*/  IADD3.X R225, R225, UR60, RZ, P6, !PT ;  /* 0x0000003ce1e17c10 */ /* 0x000fc4000b7fe4ff */
[----:B------:R-:W-:Y:S02]  /*11b10*/  IADD3.X R219, R219, UR60, RZ, P1, !PT ;  /* 0x0000003cdbdb7c10 */ /* 0x000fe40008ffe4ff */
[----:B------:R-:W-:Y:S02]  /*11b20*/  IADD3.X R210, R210, UR60, RZ, P3, !PT ;  /* 0x0000003cd2d27c10 */ /* 0x000fe40009ffe4ff */
[----:B------:R-:W-:Y:S02]  /*11b30*/  IADD3 R203, P5, R203, UR5, RZ ;  /* 0x00000005cbcb7c10 */ /* 0x000fe4000ffbe0ff */
[----:B------:R-:W-:Y:S02]  /*11b40*/  IADD3 R196, P6, R196, UR5, RZ ;  /* 0x00000005c4c47c10 */ /* 0x000fe4000ffde0ff */
[----:B------:R-:W-:Y:S02]  /*11b50*/  IADD3 R109, P1, R109, UR5, RZ ;  /* 0x000000056d6d7c10 */ /* 0x000fe4000ff3e0ff */
[----:B------:R-:W-:-:S02]  /*11b60*/  IADD3 R107, P3, R107, UR5, RZ ;  /* 0x000000056b6b7c10 */ /* 0x000fc4000ff7e0ff */
[----:B------:R-:W-:Y:S02]  /*11b70*/  IADD3.X R202, R202, UR60, RZ, P5, !PT ;  /* 0x0000003ccaca7c10 */ /* 0x000fe4000affe4ff */
[----:B------:R-:W-:Y:S02]  /*11b80*/  IADD3.X R193, R193, UR60, RZ, P6, !PT ;  /* 0x0000003cc1c17c10 */ /* 0x000fe4000b7fe4ff */
[----:B------:R-:W-:Y:S02]  /*11b90*/  IADD3.X R91, R91, UR60, RZ, P1, !PT ;  /* 0x0000003c5b5b7c10 */ /* 0x000fe40008ffe4ff */
[----:B------:R-:W-:Y:S02]  /*11ba0*/  IADD3.X R23, R23, UR60, RZ, P3, !PT ;  /* 0x0000003c17177c10 */ /* 0x000fe40009ffe4ff */
[----:B------:R-:W-:Y:S02]  /*11bb0*/  IADD3 R105, P5, R105, UR5, RZ ;  /* 0x0000000569697c10 */ /* 0x000fe4000ffbe0ff */
[----:B------:R-:W-:-:S02]  /*11bc0*/  IADD3 R103, P1, R103, UR5, RZ ;  /* 0x0000000567677c10 */ /* 0x000fc4000ff3e0ff */
[----:B------:R-:W-:Y:S02]  /*11bd0*/  IADD3 R101, P3, R101, UR5, RZ ;  /* 0x0000000565657c10 */ /* 0x000fe4000ff7e0ff */
        /* <DEDUP_REMOVED lines=11> */
[----:B------:R-:W-:Y:S02]  /*11c90*/  IADD3.X R20, R20, UR60, RZ, P5, !PT ;  /* 0x0000003c14147c10 */ /* 0x000fe4000affe4ff */
[----:B------:R-:W-:Y:S01]  /*11ca0*/  IADD3.X R16, R16, UR60, RZ, P1, !PT ;  /* 0x0000003c10107c10 */ /* 0x000fe20008ffe4ff */
[----:B------:R-:W-:Y:S02]  /*11cb0*/  WARPGROUP.DEPBAR.LE gsb0, 0x0 ;  /* 0x00008000000079c5 */ /* 0x000fe40000010000 */
[----:B----4-:R-:W-:-:S04]  /*11cc0*/  IADD3 R104, P6, R104, UR5, RZ ;  /* 0x0000000568687c10 */ /* 0x010fc8000ffde0ff */
[----:B--2---:R-:W-:Y:S02]  /*11cd0*/  IADD3.X R17, R17, UR60, RZ, P6, !PT ;  /* 0x0000003c11117c10 */ /* 0x004fe4000b7fe4ff */
[----:B------:R-:W-:Y:S02]  /*11ce0*/  IADD3 R98, P6, R98, UR5, RZ ;  /* 0x0000000562627c10 */ /* 0x000fe4000ffde0ff */
[----:B------:R-:W-:Y:S02]  /*11cf0*/  IADD3 R209, P4, R209, UR5, RZ ;  /* 0x00000005d1d17c10 */ /* 0x000fe4000ff9e0ff */
[----:B------:R-:W-:Y:S02]  /*11d00*/  IADD3.X R8, R8, UR60, RZ, P6, !PT ;  /* 0x0000003c08087c10 */ /* 0x000fe4000b7fe4ff */
[----:B------:R-:W-:Y:S02]  /*11d10*/  IADD3.X R204, R204, UR60, RZ, P4, !PT ;  /* 0x0000003ccccc7c10 */ /* 0x000fe4000a7fe4ff */
[----:B------:R-:W-:-:S02]  /*11d20*/  IADD3 R106, P4, R106, UR5, RZ ;  /* 0x000000056a6a7c10 */ /* 0x000fc4000ff9e0ff */
[----:B------:R-:W-:Y:S02]  /*11d30*/  IADD3.X R249, R249, UR60, RZ, P2, !PT ;  /* 0x0000003cf9f97c10 */ /* 0x000fe400097fe4ff */
[----:B------:R-:W-:-:S04]  /*11d40*/  IADD3 R216, P2, R216, UR5, RZ ;  /* 0x00000005d8d87c10 */ /* 0x000fc8000ff5e0ff */
[----:B------:R-:W-:Y:S02]  /*11d50*/  IADD3.X R215, R215, UR60, RZ, P2, !PT ;  /* 0x0000003cd7d77c10 */ /* 0x000fe400097fe4ff */
[----:B------:R-:W-:-:S04]  /*11d60*/  IADD3 R108, P2, R108, UR5, RZ ;  /* 0x000000056c6c7c10 */ /* 0x000fc8000ff5e0ff */
[----:B------:R-:W-:Y:S02]  /*11d70*/  IADD3.X R89, R89, UR60, RZ, P2, !PT ;  /* 0x0000003c59597c10 */ /* 0x000fe400097fe4ff */
[----:B------:R-:W-:Y:S02]  /*11d80*/  IADD3 R102, P2, R102, UR5, RZ ;  /* 0x0000000566667c10 */ /* 0x000fe4000ff5e0ff */
[----:B------:R-:W-:Y:S02]  /*11d90*/  IADD3.X R21, R21, UR60, RZ, P4, !PT ;  /* 0x0000003c15157c10 */ /* 0x000fe4000a7fe4ff */
[----:B------:R-:W-:Y:S02]  /*11da0*/  IADD3.X R13, R13, UR60, RZ, P2, !PT ;  /* 0x0000003c0d0d7c10 */ /* 0x000fe400097fe4ff */
[----:B------:R-:W-:Y:S02]  /*11db0*/  IADD3 R100, P4, R100, UR5, RZ ;  /* 0x0000000564647c10 */ /* 0x000fe4000ff9e0ff */
[----:B------:R-:W-:-:S02]  /*11dc0*/  IADD3 R96, P2, R96, UR5, RZ ;  /* 0x0000000560607c10 */ /* 0x000fc4000ff5e0ff */
        /* <DEDUP_REMOVED lines=9> */
[----:B------:R-:W-:Y:S01]  /*11e60*/  IADD3.X R12, R12, UR60, RZ, P3, !PT ;  /* 0x0000003c0c0c7c10 */ /* 0x000fe20009ffe4ff */
[----:B0-----:R-:W-:Y:S06]  /*11e70*/  @P0 BRA `(.L_x_1) ;  /* 0xffffff5c007c0947 */ /* 0x001fec000383ffff */
[----:B------:R-:W-:Y:S02]  /*11e80*/  F2FP.F16.F32.PACK_AB R55, R55, R54 ;  /* 0x000000363737723e */ /* 0x000fe400000000ff */
[----:B------:R-:W-:Y:S02]  /*11e90*/  F2FP.F16.F32.PACK_AB R51, R51, R50 ;  /* 0x000000323333723e */ /* 0x000fe400000000ff */
[----:B------:R-:W-:Y:S02]  /*11ea0*/  F2FP.F16.F32.PACK_AB R47, R47, R46 ;  /* 0x0000002e2f2f723e */ /* 0x000fe400000000ff */
[----:B------:R-:W-:Y:S02]  /*11eb0*/  F2FP.F16.F32.PACK_AB R43, R43, R42 ;  /* 0x0000002a2b2b723e */ /* 0x000fe400000000ff */
[----:B------:R-:W-:Y:S02]  /*11ec0*/  F2FP.F16.F32.PACK_AB R39, R39, R38 ;  /* 0x000000262727723e */ /* 0x000fe400000000ff */
[----:B------:R-:W-:-:S02]  /*11ed0*/  F2FP.F16.F32.PACK_AB R35, R35, R34 ;  /* 0x000000222323723e */ /* 0x000fc400000000ff */
        /* <DEDUP_REMOVED lines=25> */
[----:B------:R-:W-:-:S07]  /*12070*/  F2FP.F16.F32.PACK_AB R4, R57, R56 ;  /* 0x000000383904723e */ /* 0x000fce00000000ff */
.L_x_0:
[----:B------:R-:W0:Y:S01]  /*12080*/  S2R R8, SR_TID.X ;  /* 0x0000000000087919 */ /* 0x000e220000002100 */
[----:B------:R-:W-:Y:S01]  /*12090*/  ULDC.64 UR8, c[0x0][0x228] ;  /* 0x00008a0000087ab9 */ /* 0x000fe20000000a00 */
[----:B------:R-:W2:Y:S01]  /*120a0*/  LDL.LU R11, [R1+0x578] ;  /* 0x00057800010b7983 */ /* 0x000ea20000300800 */
[----:B-----5:R-:W-:Y:S01]  /*120b0*/  VIADD R10, R0, 0x1 ;  /* 0x00000001000a7836 */ /* 0x020fe20000000000 */
[----:B------:R-:W1:Y:S01]  /*120c0*/  S2R R12, SR_TID.X ;  /* 0x00000000000c7919 */ /* 0x000e620000002100 */
[C---:B0-----:R-:W-:Y:S02]  /*120d0*/  IMAD.SHL.U32 R3, R8.reuse, 0x40, RZ ;  /* 0x0000004008037824 */ /* 0x041fe400078e00ff */
[----:B------:R-:W-:-:S03]  /*120e0*/  IMAD.SHL.U32 R2, R8, 0x10, RZ ;  /* 0x0000001008027824 */ /* 0x000fc600078e00ff */
[----:B------:R-:W-:Y:S01]  /*120f0*/  LOP3.LUT R9, R3, 0x400, RZ, 0xc0, !PT ;  /* 0x0000040003097812 */ /* 0x000fe200078ec0ff */
[----:B------:R-:W-:Y:S01]  /*12100*/  IMAD.SHL.U32 R3, R8, 0x8, RZ ;  /* 0x0000000808037824 */ /* 0x000fe200078e00ff */
[----:B------:R-:W-:Y:S01]  /*12110*/  LOP3.LUT R2, R2, 0xf0, RZ, 0xc0, !PT ;  /* 0x000000f002027812 */ /* 0x000fe200078ec0ff */
[----:B------:R-:W-:Y:S01]  /*12120*/  VIADD R8, R0, 0x2 ;  /* 0x0000000200087836 */ /* 0x000fe20000000000 */
[----:B-1----:R-:W-:Y:S02]  /*12130*/  LOP3.LUT R12, R12, 0x7f, RZ, 0xc0, !PT ;  /* 0x0000007f0c0c7812 */ /* 0x002fe400078ec0ff */
[----:B------:R-:W-:Y:S01]  /*12140*/  IADD3 R2, R9, UR4, R2 ;  /* 0x0000000409027c10 */ /* 0x000fe2000fffe002 */
[----:B------:R-:W-:Y:S01]  /*12150*/  VIADD R9, R0, 0x3 ;  /* 0x0000000300097836 */ /* 0x000fe20000000000 */
[----:B------:R-:W-:Y:S02]  /*12160*/  LOP3.LUT R3, R3, 0x300, RZ, 0xc0, !PT ;  /* 0x0000030003037812 */ /* 0x000fe400078ec0ff */
[----:B------:R-:W-:Y:S01]  /*12170*/  LEA R56, R12, UR4, 0x4 ;  /* 0x000000040c387c11 */ /* 0x000fe2000f8e20ff */
[----:B------:R-:W-:Y:S02]  /*12180*/  BAR.SYNC.DEFER_BLOCKING 0x0 ;  /* 0x0000000000007b1d */ /* 0x000fe40000010000 */
[----:B------:R-:W-:-:S04]  /*12190*/  IMAD.IADD R57, R3, 0x1, R2 ;  /* 0x0000000103397824 */ /* 0x000fc800078e0202 */
[----:B------:R-:W-:Y:S01]  /*121a0*/  ULDC UR4, c[0x0][0x244] ;  /* 0x0000910000047ab9 */ /* 0x000fe20000000800 */
[----:B------:R-:W-:Y:S01]  /*121b0*/  STSM.16.M88.4 [R57], R4 ;  /* 0x0000000439007844 */ /* 0x000fe20000000200 */
[----:B------:R-:W-:Y:S06]  /*121c0*/  BAR.SYNC.DEFER_BLOCKING 0x0 ;  /* 0x0000000000007b1d */ /* 0x000fec0000010000 */
[----:B------:R-:W0:Y:S02]  /*121d0*/  LDS.128 R60, [R56] ;  /* 0x00000000383c7984 */ /* 0x000e240000000c00 */
[----:B------:R-:W-:Y:S06]  /*121e0*/  BAR.SYNC.DEFER_BLOCKING 0x0 ;  /* 0x0000000000007b1d */ /* 0x000fec0000010000 */
[----:B------:R-:W-:Y:S02]  /*121f0*/  STSM.16.M88.4 [R57], R28 ;  /* 0x0000001c39007844 */ /* 0x000fe40000000200 */
[----:B------:R-:W-:Y:S06]  /*12200*/  BAR.SYNC.DEFER_BLOCKING 0x0 ;  /* 0x0000000000007b1d */ /* 0x000fec0000010000 */
[----:B------:R-:W1:Y:S02]  /*12210*/  LDS.128 R24, [R56] ;  /* 0x0000000038187984 */ /* 0x000e640000000c00 */
[----:B------:R-:W-:Y:S06]  /*12220*/  BAR.SYNC.DEFER_BLOCKING 0x0 ;  /* 0x0000000000007b1d */ /* 0x000fec0000010000 */
[----:B------:R3:W-:Y:S02]  /*12230*/  STSM.16.M88.4 [R57], R32 ;  /* 0x0000002039007844 */ /* 0x0007e40000000200 */
[----:B------:R-:W-:Y:S01]  /*12240*/  BAR.SYNC.DEFER_BLOCKING 0x0 ;  /* 0x0000000000007b1d */ /* 0x000fe20000010000 */
[----:B---3--:R-:W-:-:S02]  /*12250*/  VIADD R32, R0, 0x5 ;  /* 0x0000000500207836 */ /* 0x008fc40000000000 */
[----:B------:R-:W-:-:S03]  /*12260*/  VIADD R35, R0, 0x6 ;  /* 0x0000000600237836 */ /* 0x000fc60000000000 */
[----:B------:R-:W3:Y:S02]  /*12270*/  LDS.128 R20, [R56] ;  /* 0x0000000038147984 */ /* 0x000ee40000000c00 */
[----:B------:R-:W-:Y:S06]  /*12280*/  BAR.SYNC.DEFER_BLOCKING 0x0 ;  /* 0x0000000000007b1d */ /* 0x000fec0000010000 */
[----:B------:R0:W-:Y:S02]  /*12290*/  STSM.16.M88.4 [R57], R36 ;  /* 0x0000002439007844 */ /* 0x0001e40000000200 */
[----:B------:R-:W-:Y:S01]  /*122a0*/  BAR.SYNC.DEFER_BLOCKING 0x0 ;  /* 0x0000000000007b1d */ /* 0x000fe20000010000 */
[----:B0-----:R-:W-:-:S02]  /*122b0*/  PRMT R36, R60, 0x7632, R36 ;  /* 0x000076323c247816 */ /* 0x001fc40000000024 */
[----:B------:R-:W-:Y:S02]  /*122c0*/  PRMT R37, R61, 0x7632, R37 ;  /* 0x000076323d257816 */ /* 0x000fe40000000025 */
[----:B------:R-:W-:Y:S01]  /*122d0*/  PRMT R38, R62, 0x7632, R38 ;  /* 0x000076323e267816 */ /* 0x000fe20000000026 */
[----:B------:R-:W0:Y:S02]  /*122e0*/  LDS.128 R16, [R56] ;  /* 0x0000000038107984 */ /* 0x000e240000000c00 */
[----:B------:R-:W-:Y:S06]  /*122f0*/  BAR.SYNC.DEFER_BLOCKING 0x0 ;  /* 0x0000000000007b1d */ /* 0x000fec0000010000 */
[----:B------:R-:W-:Y:S02]  /*12300*/  STSM.16.M88.4 [R57], R40 ;  /* 0x0000002839007844 */ /* 0x000fe40000000200 */
[----:B------:R-:W-:Y:S01]  /*12310*/  BAR.SYNC.DEFER_BLOCKING 0x0 ;  /* 0x0000000000007b1d */ /* 0x000fe20000010000 */
[C---:B--2---:R-:W-:Y:S01]  /*12320*/  ISETP.GE.AND P0, PT, R11.reuse, UR8, PT ;  /* 0x000000080b007c0c */ /* 0x044fe2000bf06270 */
[----:B------:R-:W-:-:S04]  /*12330*/  IMAD R3, R11, UR4, RZ ;  /* 0x000000040b037c24 */ /* 0x000fc8000f8e02ff */
[----:B------:R-:W-:Y:S01]  /*12340*/  ULDC UR8, c[0x0][0x248] ;  /* 0x0000920000087ab9 */ /* 0x000fe20000000800 */
[----:B------:R-:W-:Y:S01]  /*12350*/  ULDC.64 UR4, c[0x0][0x220] ;  /* 0x0000880000047ab9 */ /* 0x000fe20000000a00 */
[----:B------:R-:W-:Y:S01]  /*12360*/  ISETP.LT.AND P1, PT, R8, UR9, !P0 ;  /* 0x0000000908007c0c */ /* 0x000fe2000c721270 */
[----:B------:R-:W-:Y:S01]  /*12370*/  VIADD R8, R0, 0x4 ;  /* 0x0000000400087836 */ /* 0x000fe20000000000 */
[----:B------:R-:W-:Y:S01]  /*12380*/  ISETP.LT.AND P2, PT, R10, UR9, !P0 ;  /* 0x000000090a007c0c */ /* 0x000fe2000c741270 */
[----:B------:R-:W-:Y:S01]  /*12390*/  IMAD R4, R0, UR8, RZ ;  /* 0x0000000800047c24 */ /* 0x000fe2000f8e02ff */
[----:B------:R-:W-:Y:S02]  /*123a0*/  ISETP.LT.AND P5, PT, R9, UR9, !P0 ;  /* 0x0000000909007c0c */ /* 0x000fe4000c7a1270 */
[----:B------:R-:W-:Y:S01]  /*123b0*/  ISETP.LT.AND P4, PT, R8, UR9, !P0 ;  /* 0x0000000908007c0c */ /* 0x000fe2000c781270 */
[----:B------:R-:W-:Y:S01]  /*123c0*/  VIADD R31, R4, UR8 ;  /* 0x00000008041f7c36 */ /* 0x000fe20008000000 */
[----:B------:R-:W-:-:S03]  /*123d0*/  LEA R2, P3, R3, UR4, 0x1 ;  /* 0x0000000403027c11 */ /* 0x000fc6000f8608ff */
[----:B------:R-:W-:Y:S01]  /*123e0*/  VIADD R33, R31, UR8 ;  /* 0x000000081f217c36 */ /* 0x000fe20008000000 */
[----:B------:R-:W-:Y:S02]  /*123f0*/  LEA.HI.X.SX32 R3, R3, UR5, 0x1, P3 ;  /* 0x0000000503037c11 */ /* 0x000fe400098f0eff */
[CC--:B------:R-:W-:Y:S01]  /*12400*/  LEA R28, P6, R4.reuse, R2.reuse, 0x1 ;  /* 0x00000002041c7211 */ /* 0x0c0fe200078c08ff */
[----:B------:R-:W-:Y:S01]  /*12410*/  VIADD R34, R33, UR8 ;  /* 0x0000000821227c36 */ /* 0x000fe20008000000 */
[----:B------:R-:W2:Y:S01]  /*12420*/  LDS.128 R12, [R56] ;  /* 0x00000000380c7984 */ /* 0x000ea20000000c00 */
[----:B------:R-:W-:Y:S01]  /*12430*/  BAR.SYNC.DEFER_BLOCKING 0x0 ;  /* 0x0000000000007b1d */ /* 0x000fe20000010000 */
[----:B------:R-:W-:Y:S02]  /*12440*/  LEA.HI.X.SX32 R29, R4, R3, 0x1, P6 ;  /* 0x00000003041d7211 */ /* 0x000fe400030f0eff */
[----:B------:R-:W-:Y:S02]  /*12450*/  ISETP.LT.AND P3, PT, R0, UR9, !P0 ;  /* 0x0000000900007c0c */ /* 0x000fe4000c761270 */
[----:B------:R-:W-:-:S04]  /*12460*/  LEA R30, P6, R31, R2, 0x1 ;  /* 0x000000021f1e7211 */ /* 0x000fc800078c08ff */
[----:B------:R-:W-:Y:S01]  /*12470*/  LEA.HI.X.SX32 R31, R31, R3, 0x1, P6 ;  /* 0x000000031f1f7211 */ /* 0x000fe200030f0eff */
[----:B------:R-:W-:Y:S01]  /*12480*/  STSM.16.M88.4 [R57], R44 ;  /* 0x0000002c39007844 */ /* 0x000fe20000000200 */
[----:B------:R-:W-:Y:S06]  /*12490*/  BAR.SYNC.DEFER_BLOCKING 0x0 ;  /* 0x0000000000007b1d */ /* 0x000fec0000010000 */
[----:B------:R-:W4:Y:S02]  /*124a0*/  LDS.128 R8, [R56] ;  /* 0x0000000038087984 */ /* 0x000f240000000c00 */
[----:B------:R-:W-:Y:S06]  /*124b0*/  BAR.SYNC.DEFER_BLOCKING 0x0 ;  /* 0x0000000000007b1d */ /* 0x000fec0000010000 */
[----:B------:R-:W-:Y:S02]  /*124c0*/  STSM.16.M88.4 [R57], R48 ;  /* 0x0000003039007844 */ /* 0x000fe40000000200 */
[----:B------:R-:W-:Y:S06]  /*124d0*/  BAR.SYNC.DEFER_BLOCKING 0x0 ;  /* 0x0000000000007b1d */ /* 0x000fec0000010000 */
[----:B------:R-:W4:Y:S02]  /*124e0*/  LDS.128 R4, [R56] ;  /* 0x0000000038047984 */ /* 0x000f240000000c00 */
[----:B------:R-:W-:Y:S06]  /*124f0*/  BAR.SYNC.DEFER_BLOCKING 0x0 ;  /* 0x0000000000007b1d */ /* 0x000fec0000010000 */
[----:B------:R-:W-:Y:S02]  /*12500*/  STSM.16.M88.4 [R57], R52 ;  /* 0x0000003439007844 */ /* 0x000fe40000000200 */
[----:B------:R-:W-:Y:S06]  /*12510*/  BAR.SYNC.DEFER_BLOCKING 0x0 ;  /* 0x0000000000007b1d */ /* 0x000fec0000010000 */
[----:B------:R1:W-:Y:S01]  /*12520*/  @P3 STG.E.U16 desc[UR6][R28.64], R60 ;  /* 0x0000003c1c003986 */ /* 0x0003e2000c101506 */
[----:B------:R-:W-:-:S02]  /*12530*/  ISETP.LT.AND P3, PT, R32, UR9, !P0 ;  /* 0x0000000920007c0c */ /* 0x000fc4000c761270 */
[-C--:B------:R-:W-:Y:S01]  /*12540*/  LEA R32, P6, R33, R2.reuse, 0x1 ;  /* 0x0000000221207211 */ /* 0x080fe200078c08ff */
[----:B------:R3:W-:Y:S01]  /*12550*/  @P2 STG.E.U16 desc[UR6][R30.64], R36 ;  /* 0x000000241e002986 */ /* 0x0007e2000c101506 */
[----:B------:R-:W-:Y:S01]  /*12560*/  ISETP.LT.AND P2, PT, R35, UR9, !P0 ;  /* 0x0000000923007c0c */ /* 0x000fe2000c741270 */
[----:B------:R-:W-:Y:S01]  /*12570*/  VIADD R35, R34, UR8 ;  /* 0x0000000822237c36 */ /* 0x000fe20008000000 */
[-C--:B------:R-:W-:Y:S01]  /*12580*/  LEA.HI.X.SX32 R33, R33, R3.reuse, 0x1, P6 ;  /* 0x0000000321217211 */ /* 0x080fe200030f0eff */
[----:B------:R-:W4:Y:S01]  /*12590*/  LDS.128 R56, [R56] ;  /* 0x0000000038387984 */ /* 0x000f220000000c00 */
[----:B-1----:R-:W-:Y:S01]  /*125a0*/  VIADD R29, R0, 0x7 ;  /* 0x00000007001d7836 */ /* 0x002fe20000000000 */
[-C--:B------:R-:W-:Y:S02]  /*125b0*/  LEA R28, P6, R34, R2.reuse, 0x1 ;  /* 0x00000002221c7211 */ /* 0x080fe400078c08ff */
[----:B------:R1:W-:Y:S01]  /*125c0*/  @P1 STG.E.U16 desc[UR6][R32.64], R61 ;  /* 0x0000003d20001986 */ /* 0x0003e2000c101506 */
[----:B---3--:R-:W-:Y:S01]  /*125d0*/  VIADD R30, R0, 0x8 ;  /* 0x00000008001e7836 */ /* 0x008fe20000000000 */
[----:B------:R-:W-:Y:S01]  /*125e0*/  ISETP.LT.AND P1, PT, R29, UR9, !P0 ;  /* 0x000000091d007c0c */ /* 0x000fe2000c721270 */
[C---:B------:R-:W-:Y:S01]  /*125f0*/  VIADD R31, R35.reuse, UR8 ;  /* 0x00000008231f7c36 */ /* 0x040fe20008000000 */
[----:B------:R-:W-:Y:S01]  /*12600*/  LEA.HI.X.SX32 R29, R34, R3, 0x1, P6 ;  /* 0x00000003221d7211 */ /* 0x000fe200030f0eff */
[----:B------:R-:W-:Y:S01]  /*12610*/  VIADD R36, R0, 0xa ;  /* 0x0000000a00247836 */ /* 0x000fe20000000000 */
[----:B------:R-:W-:-:S03]  /*12620*/  LEA R34, P6, R35, R2, 0x1 ;  /* 0x0000000223227211 */ /* 0x000fc600078c08ff */
[----:B------:R3:W-:Y:S01]  /*12630*/  @P5 STG.E.U16 desc[UR6][R28.64], R37 ;  /* 0x000000251c005986 */ /* 0x0007e2000c101506 */
[-C--:B------:R-:W-:Y:S01]  /*12640*/  LEA.HI.X.SX32 R35, R35, R3.reuse, 0x1, P6 ;  /* 0x0000000323237211 */ /* 0x080fe200030f0eff */
[----:B-1----:R-:W-:Y:S01]  /*12650*/  VIADD R32, R0, 0x9 ;  /* 0x0000000900207836 */ /* 0x002fe20000000000 */
[----:B------:R-:W-:Y:S01]  /*12660*/  ISETP.LT.AND P5, PT, R30, UR9, !P0 ;  /* 0x000000091e007c0c */ /* 0x000fe2000c7a1270 */
[C---:B------:R-:W-:Y:S01]  /*12670*/  VIADD R33, R31.reuse, UR8 ;  /* 0x000000081f217c36 */ /* 0x040fe20008000000 */
[CC--:B------:R-:W-:Y:S01]  /*12680*/  LEA R30, P6, R31.reuse, R2.reuse, 0x1 ;  /* 0x000000021f1e7211 */ /* 0x0c0fe200078c08ff */
[----:B------:R1:W-:Y:S01]  /*12690*/  @P4 STG.E.U16 desc[UR6][R34.64], R62 ;  /* 0x0000003e22004986 */ /* 0x0003e2000c101506 */
[----:B------:R-:W-:Y:S02]  /*126a0*/  ISETP.LT.AND P4, PT, R32, UR9, !P0 ;  /* 0x0000000920007c0c */ /* 0x000fe4000c781270 */
[-C--:B------:R-:W-:Y:S02]  /*126b0*/  LEA.HI.X.SX32 R31, R31, R3.reuse, 0x1, P6 ;  /* 0x000000031f1f7211 */ /* 0x080fe400030f0eff */
[C---:B------:R-:W-:Y:S01]  /*126c0*/  LEA R32, P6, R33.reuse, R2, 0x1 ;  /* 0x0000000221207211 */ /* 0x040fe200078c08ff */
[----:B---3--:R-:W-:Y:S01]  /*126d0*/  VIADD R29, R33, UR8 ;  /* 0x00000008211d7c36 */ /* 0x008fe20008000000 */
[----:B------:R-:W-:Y:S01]  /*126e0*/  PRMT R37, R63, 0x7632, R37 ;  /* 0x000076323f257816 */ /* 0x000fe20000000025 */
[----:B------:R3:W-:Y:S01]  /*126f0*/  @P3 STG.E.U16 desc[UR6][R30.64], R38 ;  /* 0x000000261e003986 */ /* 0x0007e2000c101506 */
[----:B------:R-:W-:-:S02]  /*12700*/  LEA.HI.X.SX32 R33, R33, R3, 0x1, P6 ;  /* 0x0000000321217211 */ /* 0x000fc400030f0eff */
[CC--:B------:R-:W-:Y:S01]  /*12710*/  LEA R28, P6, R29.reuse, R2.reuse, 0x1 ;  /* 0x000000021d1c7211 */ /* 0x0c0fe200078c08ff */
[----:B-1----:R-:W-:Y:S01]  /*12720*/  VIADD R34, R0, 0xb ;  /* 0x0000000b00227836 */ /* 0x002fe20000000000 */
[----:B------:R-:W-:Y:S01]  /*12730*/  ISETP.LT.AND P3, PT, R36, UR9, !P0 ;  /* 0x0000000924007c0c */ /* 0x000fe2000c761270 */
[C---:B------:R-:W-:Y:S01]  /*12740*/  VIADD R35, R29.reuse, UR8 ;  /* 0x000000081d237c36 */ /* 0x040fe20008000000 */
[----:B------:R1:W-:Y:S01]  /*12750*/  @P2 STG.E.U16 desc[UR6][R32.64], R63 ;  /* 0x0000003f20002986 */ /* 0x0003e2000c101506 */
[-C--:B------:R-:W-:Y:S01]  /*12760*/  LEA.HI.X.SX32 R29, R29, R3.reuse, 0x1, P6 ;  /* 0x000000031d1d7211 */ /* 0x080fe200030f0eff */
[----:B------:R-:W-:Y:S01]  /*12770*/  VIADD R36, R0, 0xe ;  /* 0x0000000e00247836 */ /* 0x000fe20000000000 */
[----:B------:R-:W-:Y:S02]  /*12780*/  ISETP.LT.AND P2, PT, R34, UR9, !P0 ;  /* 0x0000000922007c0c */ /* 0x000fe4000c741270 */
[C---:B------:R-:W-:Y:S01]  /*12790*/  LEA R34, P6, R35.reuse, R2, 0x1 ;  /* 0x0000000223227211 */ /* 0x040fe200078c08ff */
[----:B---3--:R-:W-:Y:S01]  /*127a0*/  VIADD R30, R0, 0xc ;  /* 0x0000000c001e7836 */ /* 0x008fe20000000000 */
[----:B------:R3:W-:Y:S01]  /*127b0*/  @P1 STG.E.U16 desc[UR6][R28.64], R37 ;  /* 0x000000251c001986 */ /* 0x0007e2000c101506 */
[C---:B------:R-:W-:Y:S01]  /*127c0*/  VIADD R31, R35.reuse, UR8 ;  /* 0x00000008231f7c36 */ /* 0x040fe20008000000 */
[----:B------:R-:W-:-:S02]  /*127d0*/  LEA.HI.X.SX32 R35, R35, R3, 0x1, P6 ;  /* 0x0000000323237211 */ /* 0x000fc400030f0eff */
[----:B------:R-:W-:Y:S01]  /*127e0*/  ISETP.LT.AND P1, PT, R30, UR9, !P0 ;  /* 0x000000091e007c0c */ /* 0x000fe2000c721270 */
[----:B-1----:R-:W-:Y:S01]  /*127f0*/  VIADD R32, R0, 0xd ;  /* 0x0000000d00207836 */ /* 0x002fe20000000000 */
[CC--:B------:R-:W-:Y:S01]  /*12800*/  LEA R30, P6, R31.reuse, R2.reuse, 0x1 ;  /* 0x000000021f1e7211 */ /* 0x0c0fe200078c08ff */
[C---:B------:R-:W-:Y:S01]  /*12810*/  VIADD R33, R31.reuse, UR8 ;  /* 0x000000081f217c36 */ /* 0x040fe20008000000 */
[----:B------:R1:W-:Y:S02]  /*12820*/  @P5 STG.E.U16 desc[UR6][R34.64], R24 ;  /* 0x0000001822005986 */ /* 0x0003e4000c101506 */
[----:B------:R-:W-:Y:S02]  /*12830*/  LEA.HI.X.SX32 R31, R31, R3, 0x1, P6 ;  /* 0x000000031f1f7211 */ /* 0x000fe400030f0eff */
[----:B------:R-:W-:Y:S01]  /*12840*/  ISETP.LT.AND P5, PT, R32, UR9, !P0 ;  /* 0x0000000920007c0c */ /* 0x000fe2000c7a1270 */
[C---:B---3--:R-:W-:Y:S01]  /*12850*/  VIADD R29, R33.reuse, UR8 ;  /* 0x00000008211d7c36 */ /* 0x048fe20008000000 */
[----:B------:R-:W-:-:S04]  /*12860*/  LEA R32, P6, R33, R2, 0x1 ;  /* 0x0000000221207211 */ /* 0x000fc800078c08ff */
[-C--:B------:R-:W-:Y:S02]  /*12870*/  LEA.HI.X.SX32 R33, R33, R3.reuse, 0x1, P6 ;  /* 0x0000000321217211 */ /* 0x080fe400030f0eff */
[----:B-1----:R-:W-:Y:S01]  /*12880*/  PRMT R35, R24, 0x7632, R35 ;  /* 0x0000763218237816 */ /* 0x002fe20000000023 */
[----:B------:R-:W-:Y:S01]  /*12890*/  VIADD R34, R0, 0xf ;  /* 0x0000000f00227836 */ /* 0x000fe20000000000 */
[C---:B------:R-:W-:Y:S01]  /*128a0*/  LEA R28, P6, R29.reuse, R2, 0x1 ;  /* 0x000000021d1c7211 */ /* 0x040fe200078c08ff */
[C---:B------:R-:W-:Y:S02]  /*128b0*/  VIADD R24, R29.reuse, UR8 ;  /* 0x000000081d187c36 */ /* 0x040fe40008000000 */
[----:B------:R1:W-:Y:S01]  /*128c0*/  @P4 STG.E.U16 desc[UR6][R30.64], R35 ;  /* 0x000000231e004986 */ /* 0x0003e2000c101506 */
[----:B------:R-:W-:Y:S02]  /*128d0*/  LEA.HI.X.SX32 R29, R29, R3, 0x1, P6 ;  /* 0x000000031d1d7211 */ /* 0x000fe400030f0eff */
[----:B------:R-:W-:Y:S01]  /*128e0*/  ISETP.LT.AND P4, PT, R36, UR9, !P0 ;  /* 0x0000000924007c0c */ /* 0x000fe2000c781270 */
[----:B------:R3:W-:Y:S01]  /*128f0*/  @P3 STG.E.U16 desc[UR6][R32.64], R25 ;  /* 0x0000001920003986 */ /* 0x0007e2000c101506 */
[----:B------:R-:W-:-:S02]  /*12900*/  ISETP.LT.AND P3, PT, R34, UR9, !P0 ;  /* 0x0000000922007c0c */ /* 0x000fc4000c761270 */
[----:B------:R-:W-:Y:S01]  /*12910*/  LEA R34, P6, R24, R2, 0x1 ;  /* 0x0000000218227211 */ /* 0x000fe200078c08ff */
[----:B-1----:R-:W-:-:S03]  /*12920*/  VIADD R30, R0, 0x10 ;  /* 0x00000010001e7836 */ /* 0x002fc60000000000 */
[C---:B------:R-:W-:Y:S01]  /*12930*/  LEA.HI.X.SX32 R35, R24.reuse, R3, 0x1, P6 ;  /* 0x0000000318237211 */ /* 0x040fe200030f0eff */
[----:B------:R-:W-:Y:S01]  /*12940*/  VIADD R31, R24, UR8 ;  /* 0x00000008181f7c36 */ /* 0x000fe20008000000 */
[----:B---3--:R-:W-:Y:S01]  /*12950*/  PRMT R33, R25, 0x7632, R33 ;  /* 0x0000763219217816 */ /* 0x008fe20000000021 */
[----:B------:R-:W-:Y:S02]  /*12960*/  VIADD R24, R0, 0x11 ;  /* 0x0000001100187836 */ /* 0x000fe40000000000 */
[C---:B------:R-:W-:Y:S02]  /*12970*/  VIADD R25, R31.reuse, UR8 ;  /* 0x000000081f197c36 */ /* 0x040fe40008000000 */
[----:B------:R1:W-:Y:S01]  /*12980*/  @P2 STG.E.U16 desc[UR6][R28.64], R33 ;  /* 0x000000211c002986 */ /* 0x0003e2000c101506 */
[----:B------:R-:W-:Y:S01]  /*12990*/  ISETP.LT.AND P2, PT, R30, UR9, !P0 ;  /* 0x000000091e007c0c */ /* 0x000fe2000c741270 */
[----:B------:R-:W-:Y:S01]  /*129a0*/  VIADD R32, R0, 0x12 ;  /* 0x0000001200207836 */ /* 0x000fe20000000000 */
[----:B------:R-:W-:Y:S01]  /*129b0*/  LEA R30, P6, R31, R2, 0x1 ;  /* 0x000000021f1e7211 */ /* 0x000fe200078c08ff */
[----:B------:R3:W-:Y:S01]  /*129c0*/  @P1 STG.E.U16 desc[UR6][R34.64], R26 ;  /* 0x0000001a22001986 */ /* 0x0007e2000c101506 */
[----:B------:R-:W-:-:S02]  /*129d0*/  ISETP.LT.AND P1, PT, R24, UR9, !P0 ;  /* 0x0000000918007c0c */ /* 0x000fc4000c721270 */
[----:B------:R-:W-:Y:S02]  /*129e0*/  LEA.HI.X.SX32 R31, R31, R3, 0x1, P6 ;  /* 0x000000031f1f7211 */ /* 0x000fe400030f0eff */
[C---:B------:R-:W-:Y:S01]  /*129f0*/  LEA R24, P6, R25.reuse, R2, 0x1 ;  /* 0x0000000219187211 */ /* 0x040fe200078c08ff */
[----:B-1----:R-:W-:-:S03]  /*12a00*/  VIADD R29, R25, UR8 ;  /* 0x00000008191d7c36 */ /* 0x002fc60008000000 */
[-C--:B------:R-:W-:Y:S02]  /*12a10*/  LEA.HI.X.SX32 R25, R25, R3.reuse, 0x1, P6 ;  /* 0x0000000319197211 */ /* 0x080fe400030f0eff */
[----:B---3--:R-:W-:Y:S01]  /*12a20*/  PRMT R35, R26, 0x7632, R35 ;  /* 0x000076321a237816 */ /* 0x008fe20000000023 */
[C---:B------:R-:W-:Y:S01]  /*12a30*/  VIADD R26, R29.reuse, UR8 ;  /* 0x000000081d1a7c36 */ /* 0x040fe20008000000 */
[-C--:B------:R-:W-:Y:S02]  /*12a40*/  LEA R28, P6, R29, R2.reuse, 0x1 ;  /* 0x000000021d1c7211 */ /* 0x080fe400078c08ff */
[----:B------:R-:W-:Y:S01]  /*12a50*/  PRMT R34, R27, 0x7632, R34 ;  /* 0x000076321b227816 */ /* 0x000fe20000000022 */
[----:B------:R1:W-:Y:S01]  /*12a60*/  @P5 STG.E.U16 desc[UR6][R30.64], R35 ;  /* 0x000000231e005986 */ /* 0x0003e2000c101506 */
[----:B------:R-:W-:Y:S01]  /*12a70*/  ISETP.LT.AND P5, PT, R32, UR9, !P0 ;  /* 0x0000000920007c0c */ /* 0x000fe2000c7a1270 */
[----:B------:R-:W-:Y:S01]  /*12a80*/  VIADD R32, R0, 0x13 ;  /* 0x0000001300207836 */ /* 0x000fe20000000000 */
[----:B------:R-:W-:Y:S01]  /*12a90*/  LEA.HI.X.SX32 R29, R29, R3, 0x1, P6 ;  /* 0x000000031d1d7211 */ /* 0x000fe200030f0eff */
[----:B------:R3:W-:Y:S03]  /*12aa0*/  @P4 STG.E.U16 desc[UR6][R24.64], R27 ;  /* 0x0000001b18004986 */ /* 0x0007e6000c101506 */
[----:B------:R-:W-:Y:S01]  /*12ab0*/  ISETP.LT.AND P4, PT, R32, UR9, !P0 ;  /* 0x0000000920007c0c */ /* 0x000fe2000c781270 */
[----:B------:R0:W-:Y:S01]  /*12ac0*/  @P3 STG.E.U16 desc[UR6][R28.64], R34 ;  /* 0x000000221c003986 */ /* 0x0001e2000c101506 */
[----:B------:R-:W-:Y:S01]  /*12ad0*/  LEA R32, P6, R26, R2, 0x1 ;  /* 0x000000021a207211 */ /* 0x000fe200078c08ff */
[----:B-1----:R-:W-:-:S03]  /*12ae0*/  VIADD R30, R0, 0x14 ;  /* 0x00000014001e7836 */ /* 0x002fc60000000000 */
[CC--:B------:R-:W-:Y:S01]  /*12af0*/  LEA.HI.X.SX32 R33, R26.reuse, R3.reuse, 0x1, P6 ;  /* 0x000000031a217211 */ /* 0x0c0fe200030f0eff */
[----:B------:R-:W-:Y:S02]  /*12b00*/  VIADD R31, R26, UR8 ;  /* 0x000000081a1f7c36 */ /* 0x000fe40008000000 */
[----:B---3--:R-:W-:Y:S01]  /*12b10*/  VIADD R24, R0, 0x15 ;  /* 0x0000001500187836 */ /* 0x008fe20000000000 */
[----:B------:R-:W-:Y:S01]  /*12b20*/  ISETP.LT.AND P3, PT, R30, UR9, !P0 ;  /* 0x000000091e007c0c */ /* 0x000fe2000c761270 */
[C---:B------:R-:W-:Y:S01]  /*12b30*/  VIADD R25, R31.reuse, UR8 ;  /* 0x000000081f197c36 */ /* 0x040fe20008000000 */
[CC--:B------:R-:W-:Y:S01]  /*12b40*/  LEA R30, P6, R31.reuse, R2.reuse, 0x1 ;  /* 0x000000021f1e7211 */ /* 0x0c0fe200078c08ff */
[----:B------:R1:W-:Y:S01]  /*12b50*/  @P2 STG.E.U16 desc[UR6][R32.64], R20 ;  /* 0x0000001420002986 */ /* 0x0003e2000c101506 */
[----:B0-----:R-:W-:Y:S01]  /*12b60*/  PRMT R29, R20, 0x7632, R29 ;  /* 0x00007632141d7816 */ /* 0x001fe2000000001d */
[----:B------:R-:W-:Y:S01]  /*12b70*/  VIADD R26, R0, 0x16 ;  /* 0x00000016001a7836 */ /* 0x000fe20000000000 */
[----:B------:R-:W-:Y:S01]  /*12b80*/  LEA.HI.X.SX32 R31, R31, R3, 0x1, P6 ;  /* 0x000000031f1f7211 */ /* 0x000fe200030f0eff */
[C---:B------:R-:W-:Y:S01]  /*12b90*/  VIADD R27, R25.reuse, UR8 ;  /* 0x00000008191b7c36 */ /* 0x040fe20008000000 */
[----:B------:R-:W-:Y:S01]  /*12ba0*/  ISETP.LT.AND P2, PT, R24, UR9, !P0 ;  /* 0x0000000918007c0c */ /* 0x000fe2000c741270 */
[----:B------:R-:W-:Y:S01]  /*12bb0*/  VIADD R28, R0, 0x17 ;  /* 0x00000017001c7836 */ /* 0x000fe20000000000 */
[----:B------:R-:W-:Y:S01]  /*12bc0*/  LEA R24, P6, R25, R2, 0x1 ;  /* 0x0000000219187211 */ /* 0x000fe200078c08ff */
[----:B------:R0:W-:Y:S01]  /*12bd0*/  @P1 STG.E.U16 desc[UR6][R30.64], R29 ;  /* 0x0000001d1e001986 */ /* 0x0001e2000c101506 */
[----:B------:R-:W-:-:S02]  /*12be0*/  ISETP.LT.AND P1, PT, R26, UR9, !P0 ;  /* 0x000000091a007c0c */ /* 0x000fc4000c721270 */
[----:B------:R-:W-:Y:S01]  /*12bf0*/  LEA.HI.X.SX32 R25, R25, R3, 0x1, P6 ;  /* 0x0000000319197211 */ /* 0x000fe200030f0eff */
[C---:B-1----:R-:W-:Y:S01]  /*12c00*/  VIADD R20, R27.reuse, UR8 ;  /* 0x000000081b147c36 */ /* 0x042fe20008000000 */
[----:B------:R-:W-:-:S03]  /*12c10*/  LEA R26, P6, R27, R2, 0x1 ;  /* 0x000000021b1a7211 */ /* 0x000fc600078c08ff */
[----:B------:R1:W-:Y:S01]  /*12c20*/  @P5 STG.E.U16 desc[UR6][R24.64], R21 ;  /* 0x0000001518005986 */ /* 0x0003e2000c101506 */
[----:B------:R-:W-:Y:S02]  /*12c30*/  ISETP.LT.AND P5, PT, R28, UR9, !P0 ;  /* 0x000000091c007c0c */ /* 0x000fe4000c7a1270 */
[----:B------:R-:W-:Y:S01]  /*12c40*/  LEA.HI.X.SX32 R27, R27, R3, 0x1, P6 ;  /* 0x000000031b1b7211 */ /* 0x000fe200030f0eff */
[----:B0-----:R-:W-:Y:S01]  /*12c50*/  VIADD R30, R0, 0x18 ;  /* 0x00000018001e7836 */ /* 0x001fe20000000000 */
[C---:B------:R-:W-:Y:S01]  /*12c60*/  LEA R28, P6, R20.reuse, R2, 0x1 ;  /* 0x00000002141c7211 */ /* 0x040fe200078c08ff */
[----:B------:R-:W-:-:S03]  /*12c70*/  VIADD R31, R20, UR8 ;  /* 0x00000008141f7c36 */ /* 0x000fc60008000000 */
[----:B------:R-:W-:Y:S01]  /*12c80*/  LEA.HI.X.SX32 R29, R20, R3, 0x1, P6 ;  /* 0x00000003141d7211 */ /* 0x000fe200030f0eff */
[C---:B------:R-:W-:Y:S01]  /*12c90*/  VIADD R20, R0.reuse, 0x19 ;  /* 0x0000001900147836 */ /* 0x040fe20000000000 */
[----:B-1----:R-:W-:Y:S01]  /*12ca0*/  PRMT R25, R21, 0x7632, R25 ;  /* 0x0000763215197816 */ /* 0x002fe20000000019 */
[C---:B------:R-:W-:Y:S02]  /*12cb0*/  VIADD R21, R31.reuse, UR8 ;  /* 0x000000081f157c36 */ /* 0x040fe40008000000 */
[----:B------:R-:W-:Y:S02]  /*12cc0*/  VIADD R24, R0, 0x1a ;  /* 0x0000001a00187836 */ /* 0x000fe40000000000 */
[----:B------:R0:W-:Y:S01]  /*12cd0*/  @P4 STG.E.U16 desc[UR6][R26.64], R25 ;  /* 0x000000191a004986 */ /* 0x0001e2000c101506 */
[----:B------:R-:W-:Y:S02]  /*12ce0*/  ISETP.LT.AND P4, PT, R30, UR9, !P0 ;  /* 0x000000091e007c0c */ /* 0x000fe4000c781270 */
[----:B------:R-:W-:Y:S01]  /*12cf0*/  LEA R30, P6, R31, R2, 0x1 ;  /* 0x000000021f1e7211 */ /* 0x000fe200078c08ff */
[----:B------:R1:W-:Y:S01]  /*12d00*/  @P3 STG.E.U16 desc[UR6][R28.64], R22 ;  /* 0x000000161c003986 */ /* 0x0003e2000c101506 */
[----:B------:R-:W-:-:S02]  /*12d10*/  ISETP.LT.AND P3, PT, R20, UR9, !P0 ;  /* 0x0000000914007c0c */ /* 0x000fc4000c761270 */
[-C--:B------:R-:W-:Y:S02]  /*12d20*/  LEA.HI.X.SX32 R31, R31, R3.reuse, 0x1, P6 ;  /* 0x000000031f1f7211 */ /* 0x080fe400030f0eff */
[CC--:B------:R-:W-:Y:S02]  /*12d30*/  LEA R20, P6, R21.reuse, R2.reuse, 0x1 ;  /* 0x0000000215147211 */ /* 0x0c0fe400078c08ff */
[----:B0-----:R-:W-:Y:S01]  /*12d40*/  PRMT R27, R22, 0x7632, R27 ;  /* 0x00007632161b7816 */ /* 0x001fe2000000001b */
[C---:B------:R-:W-:Y:S01]  /*12d50*/  VIADD R25, R21.reuse, UR8 ;  /* 0x0000000815197c36 */ /* 0x040fe20008000000 */
[-C--:B------:R-:W-:Y:S01]  /*12d60*/  LEA.HI.X.SX32 R21, R21, R3.reuse, 0x1, P6 ;  /* 0x0000000315157211 */ /* 0x080fe200030f0eff */
[----:B------:R-:W-:Y:S02]  /*12d70*/  VIADD R26, R0, 0x1b ;  /* 0x0000001b001a7836 */ /* 0x000fe40000000000 */
[----:B------:R0:W-:Y:S01]  /*12d80*/  @P2 STG.E.U16 desc[UR6][R30.64], R27 ;  /* 0x0000001b1e002986 */ /* 0x0001e2000c101506 */
[----:B------:R-:W-:Y:S01]  /*12d90*/  ISETP.LT.AND P2, PT, R24, UR9, !P0 ;  /* 0x0000000918007c0c */ /* 0x000fe2000c741270 */
[C---:B-1----:R-:W-:Y:S01]  /*12da0*/  VIADD R22, R25.reuse, UR8 ;  /* 0x0000000819167c36 */ /* 0x042fe20008000000 */
[CC--:B------:R-:W-:Y:S01]  /*12db0*/  LEA R24, P6, R25.reuse, R2.reuse, 0x1 ;  /* 0x0000000219187211 */ /* 0x0c0fe200078c08ff */
[----:B------:R1:W-:Y:S01]  /*12dc0*/  @P1 STG.E.U16 desc[UR6][R20.64], R23 ;  /* 0x0000001714001986 */ /* 0x0003e2000c101506 */
[----:B------:R-:W-:Y:S01]  /*12dd0*/  ISETP.LT.AND P1, PT, R26, UR9, !P0 ;  /* 0x000000091a007c0c */ /* 0x000fe2000c721270 */
[----:B------:R-:W-:Y:S01]  /*12de0*/  VIADD R28, R0, 0x1c ;  /* 0x0000001c001c7836 */ /* 0x000fe20000000000 */
[----:B------:R-:W-:Y:S01]  /*12df0*/  LEA.HI.X.SX32 R25, R25, R3, 0x1, P6 ;  /* 0x0000000319197211 */ /* 0x000fe200030f0eff */
[C---:B------:R-:W-:Y:S01]  /*12e00*/  VIADD R29, R22.reuse, UR8 ;  /* 0x00000008161d7c36 */ /* 0x040fe20008000000 */
[----:B------:R-:W-:-:S02]  /*12e10*/  LEA R26, P6, R22, R2, 0x1 ;  /* 0x00000002161a7211 */ /* 0x000fc400078c08ff */
[----:B0-----:R-:W-:Y:S02]  /*12e20*/  PRMT R30, R23, 0x7632, R30 ;  /* 0x00007632171e7816 */ /* 0x001fe4000000001e */
[-C--:B------:R-:W-:Y:S01]  /*12e30*/  LEA.HI.X.SX32 R27, R22, R3.reuse, 0x1, P6 ;  /* 0x00000003161b7211 */ /* 0x080fe200030f0eff */
[----:B------:R-:W-:Y:S02]  /*12e40*/  VIADD R22, R0, 0x1e ;  /* 0x0000001e00167836 */ /* 0x000fe40000000000 */
[----:B------:R0:W-:Y:S01]  /*12e50*/  @P5 STG.E.U16 desc[UR6][R24.64], R30 ;  /* 0x0000001e18005986 */ /* 0x0001e2000c101506 */
[----:B------:R-:W-:Y:S01]  /*12e60*/  ISETP.LT.AND P5, PT, R28, UR9, !P0 ;  /* 0x000000091c007c0c */ /* 0x000fe2000c7a1270 */
[----:B-1----:R-:W-:Y:S01]  /*12e70*/  VIADD R20, R0, 0x1d ;  /* 0x0000001d00147836 */ /* 0x002fe20000000000 */
[C---:B------:R-:W-:Y:S01]  /*12e80*/  LEA R28, P6, R29.reuse, R2, 0x1 ;  /* 0x000000021d1c7211 */ /* 0x040fe200078c08ff */
[C---:B------:R-:W-:Y:S01]  /*12e90*/  VIADD R21, R29.reuse, UR8 ;  /* 0x000000081d157c36 */ /* 0x040fe20008000000 */
[----:B------:R1:W-:Y:S02]  /*12ea0*/  @P4 STG.E.U16 desc[UR6][R26.64], R16 ;  /* 0x000000101a004986 */ /* 0x0003e4000c101506 */
[----:B------:R-:W-:Y:S01]  /*12eb0*/  LEA.HI.X.SX32 R29, R29, R3, 0x1, P6 ;  /* 0x000000031d1d7211 */ /* 0x000fe200030f0eff */
[----:B------:R-:W-:Y:S01]  /*12ec0*/  VIADD R23, R21, UR8 ;  /* 0x0000000815177c36 */ /* 0x000fe20008000000 */
[----:B------:R-:W-:-:S02]  /*12ed0*/  ISETP.LT.AND P4, PT, R20, UR9, !P0 ;  /* 0x0000000914007c0c */ /* 0x000fc4000c781270 */
[CC--:B------:R-:W-:Y:S01]  /*12ee0*/  LEA R20, P6, R21.reuse, R2.reuse, 0x1 ;  /* 0x0000000215147211 */ /* 0x0c0fe200078c08ff */
[----:B0-----:R-:W-:Y:S01]  /*12ef0*/  VIADD R24, R0, 0x1f ;  /* 0x0000001f00187836 */ /* 0x001fe20000000000 */
[----:B------:R-:W-:Y:S02]  /*12f00*/  PRMT R25, R16, 0x7632, R25 ;  /* 0x0000763210197816 */ /* 0x000fe40000000019 */
[-C--:B------:R-:W-:Y:S01]  /*12f10*/  LEA.HI.X.SX32 R21, R21, R3.reuse, 0x1, P6 ;  /* 0x0000000315157211 */ /* 0x080fe200030f0eff */
[C---:B-1----:R-:W-:Y:S02]  /*12f20*/  VIADD R16, R23.reuse, UR8 ;  /* 0x0000000817107c36 */ /* 0x042fe40008000000 */
[----:B------:R0:W-:Y:S01]  /*12f30*/  @P3 STG.E.U16 desc[UR6][R28.64], R25 ;  /* 0x000000191c003986 */ /* 0x0001e2000c101506 */
[----:B------:R-:W-:Y:S01]  /*12f40*/  ISETP.LT.AND P3, PT, R22, UR9, !P0 ;  /* 0x0000000916007c0c */ /* 0x000fe2000c761270 */
[----:B------:R-:W-:Y:S01]  /*12f50*/  VIADD R26, R0, 0x20 ;  /* 0x00000020001a7836 */ /* 0x000fe20000000000 */
[C---:B------:R-:W-:Y:S01]  /*12f60*/  LEA R22, P6, R23.reuse, R2, 0x1 ;  /* 0x0000000217167211 */ /* 0x040fe200078c08ff */
[----:B------:R1:W-:Y:S01]  /*12f70*/  @P2 STG.E.U16 desc[UR6][R20.64], R17 ;  /* 0x0000001114002986 */ /* 0x0003e2000c101506 */
[----:B------:R-:W-:Y:S01]  /*12f80*/  ISETP.LT.AND P2, PT, R24, UR9, !P0 ;  /* 0x0000000918007c0c */ /* 0x000fe2000c741270 */
[----:B------:R-:W-:Y:S01]  /*12f90*/  VIADD R27, R16, UR8 ;  /* 0x00000008101b7c36 */ /* 0x000fe20008000000 */
[----:B------:R-:W-:-:S02]  /*12fa0*/  LEA.HI.X.SX32 R23, R23, R3, 0x1, P6 ;  /* 0x0000000317177211 */ /* 0x000fc400030f0eff */
[----:B------:R-:W-:-:S04]  /*12fb0*/  LEA R24, P6, R16, R2, 0x1 ;  /* 0x0000000210187211 */ /* 0x000fc800078c08ff */
[----:B0-----:R-:W-:Y:S01]  /*12fc0*/  LEA.HI.X.SX32 R25, R16, R3, 0x1, P6 ;  /* 0x0000000310197211 */ /* 0x001fe200030f0eff */
        /* <DEDUP_REMOVED lines=33> */
[----:B--2---:R1:W-:Y:S02]  /*131e0*/  @P1 STG.E.U16 desc[UR6][R22.64], R12 ;  /* 0x0000000c16001986 */ /* 0x0043e4000c101506 */
        /* <DEDUP_REMOVED lines=51> */
[----:B----4-:R1:W-:Y:S02]  /*13520*/  @P3 STG.E.U16 desc[UR6][R18.64], R8 ;  /* 0x0000000812003986 */ /* 0x0103e4000c101506 */
        /* <DEDUP_REMOVED lines=44> */
[----:B------:R-:W-:Y:S01]  /*137f0*/  LEA.HI.X.SX32 R15, R10, R3, 0x1, P6 ;  /* 0x000000030a0f7211 */ /* 0x000fe200030f0eff */
[C---:B------:R-:W-:Y:S02]  /*13800*/  VIADD R10, R17.reuse, UR8 ;  /* 0x00000008110a7c36 */ /* 0x040fe40008000000 */
[----:B------:R-:W-:Y:S01]  /*13810*/  @P1 STG.E.U16 desc[UR6][R12.64], R18 ;  /* 0x000000120c001986 */ /* 0x000fe2000c101506 */
[----:B------:R-:W-:Y:S01]  /*13820*/  ISETP.LT.AND P1, PT, R16, UR9, !P0 ;  /* 0x0000000910007c0c */ /* 0x000fe2000c721270 */
[C---:B-1----:R-:W-:Y:S01]  /*13830*/  VIADD R9, R0.reuse, 0x35 ;  /* 0x0000003500097836 */ /* 0x042fe20000000000 */
[----:B------:R-:W-:Y:S01]  /*13840*/  LEA R16, P6, R17, R2, 0x1 ;  /* 0x0000000211107211 */ /* 0x000fe200078c08ff */
[----:B------:R0:W-:Y:S01]  /*13850*/  @P5 STG.E.U16 desc[UR6][R14.64], R4 ;  /* 0x000000040e005986 */ /* 0x0001e2000c101506 */
[----:B------:R-:W-:-:S02]  /*13860*/  VIADD R11, R0, 0x36 ;  /* 0x00000036000b7836 */ /* 0x000fc40000000000 */
[-C--:B------:R-:W-:Y:S02]  /*13870*/  LEA.HI.X.SX32 R17, R17, R3.reuse, 0x1, P6 ;  /* 0x0000000311117211 */ /* 0x080fe400030f0eff */
[C---:B------:R-:W-:Y:S02]  /*13880*/  LEA R8, P6, R10.reuse, R2, 0x1 ;  /* 0x000000020a087211 */ /* 0x040fe400078c08ff */
[----:B------:R-:W-:Y:S02]  /*13890*/  ISETP.LT.AND P5, PT, R9, UR9, !P0 ;  /* 0x0000000909007c0c */ /* 0x000fe4000c7a1270 */
[----:B------:R-:W-:Y:S02]  /*138a0*/  LEA.HI.X.SX32 R9, R10, R3, 0x1, P6 ;  /* 0x000000030a097211 */ /* 0x000fe400030f0eff */
[----:B0-----:R-:W-:Y:S01]  /*138b0*/  PRMT R15, R4, 0x7632, R15 ;  /* 0x00007632040f7816 */ /* 0x001fe2000000000f */
[----:B------:R-:W-:-:S04]  /*138c0*/  VIADD R4, R10, UR8 ;  /* 0x000000080a047c36 */ /* 0x000fc80008000000 */
[----:B------:R0:W-:Y:S01]  /*138d0*/  @P4 STG.E.U16 desc[UR6][R16.64], R15 ;  /* 0x0000000f10004986 */ /* 0x0001e2000c101506 */
[----:B------:R-:W-:Y:S01]  /*138e0*/  ISETP.LT.AND P4, PT, R11, UR9, !P0 ;  /* 0x000000090b007c0c */ /* 0x000fe2000c781270 */
[----:B------:R-:W-:Y:S01]  /*138f0*/  VIADD R11, R0, 0x37 ;  /* 0x00000037000b7836 */ /* 0x000fe20000000000 */
[CC--:B------:R-:W-:Y:S01]  /*13900*/  LEA R10, P6, R4.reuse, R2.reuse, 0x1 ;  /* 0x00000002040a7211 */ /* 0x0c0fe200078c08ff */
[C---:B------:R-:W-:Y:S01]  /*13910*/  VIADD R13, R4.reuse, UR8 ;  /* 0x00000008040d7c36 */ /* 0x040fe20008000000 */
[----:B------:R1:W-:Y:S02]  /*13920*/  @P3 STG.E.U16 desc[UR6][R8.64], R5 ;  /* 0x0000000508003986 */ /* 0x0003e4000c101506 */
[----:B------:R-:W-:Y:S01]  /*13930*/  ISETP.LT.AND P3, PT, R11, UR9, !P0 ;  /* 0x000000090b007c0c */ /* 0x000fe2000c761270 */
[C---:B------:R-:W-:Y:S01]  /*13940*/  VIADD R14, R13.reuse, UR8 ;  /* 0x000000080d0e7c36 */ /* 0x040fe20008000000 */
[----:B------:R-:W-:Y:S01]  /*13950*/  LEA.HI.X.SX32 R11, R4, R3, 0x1, P6 ;  /* 0x00000003040b7211 */ /* 0x000fe200030f0eff */
[----:B------:R-:W-:Y:S01]  /*13960*/  VIADD R4, R0, 0x38 ;  /* 0x0000003800047836 */ /* 0x000fe20000000000 */
[----:B------:R-:W-:-:S02]  /*13970*/  LEA R12, P6, R13, R2, 0x1 ;  /* 0x000000020d0c7211 */ /* 0x000fc400078c08ff */
[----:B0-----:R-:W-:Y:S02]  /*13980*/  PRMT R17, R5, 0x7632, R17 ;  /* 0x0000763205117816 */ /* 0x001fe40000000011 */
[----:B------:R-:W-:Y:S01]  /*13990*/  LEA.HI.X.SX32 R13, R13, R3, 0x1, P6 ;  /* 0x000000030d0d7211 */ /* 0x000fe200030f0eff */
[----:B-1----:R-:W-:Y:S02]  /*139a0*/  VIADD R5, R0, 0x39 ;  /* 0x0000003900057836 */ /* 0x002fe40000000000 */
[----:B------:R0:W-:Y:S01]  /*139b0*/  @P2 STG.E.U16 desc[UR6][R10.64], R17 ;  /* 0x000000110a002986 */ /* 0x0001e2000c101506 */
[----:B------:R-:W-:Y:S01]  /*139c0*/  ISETP.LT.AND P2, PT, R4, UR9, !P0 ;  /* 0x0000000904007c0c */ /* 0x000fe2000c741270 */
[C---:B------:R-:W-:Y:S01]  /*139d0*/  VIADD R9, R14.reuse, UR8 ;  /* 0x000000080e097c36 */ /* 0x040fe20008000000 */
[----:B------:R-:W-:Y:S01]  /*139e0*/  LEA R4, P6, R14, R2, 0x1 ;  /* 0x000000020e047211 */ /* 0x000fe200078c08ff */
[----:B------:R1:W-:Y:S01]  /*139f0*/  @P1 STG.E.U16 desc[UR6][R12.64], R6 ;  /* 0x000000060c001986 */ /* 0x0003e2000c101506 */
[----:B------:R-:W-:-:S02]  /*13a00*/  ISETP.LT.AND P1, PT, R5, UR9, !P0 ;  /* 0x0000000905007c0c */ /* 0x000fc4000c721270 */
[-C--:B------:R-:W-:Y:S01]  /*13a10*/  LEA.HI.X.SX32 R5, R14, R3.reuse, 0x1, P6 ;  /* 0x000000030e057211 */ /* 0x080fe200030f0eff */
[C---:B------:R-:W-:Y:S01]  /*13a20*/  VIADD R14, R0.reuse, 0x3a ;  /* 0x0000003a000e7836 */ /* 0x040fe20000000000 */
[-C--:B------:R-:W-:Y:S02]  /*13a30*/  LEA R8, P6, R9, R2.reuse, 0x1 ;  /* 0x0000000209087211 */ /* 0x080fe400078c08ff */
[----:B------:R-:W-:Y:S01]  /*13a40*/  PRMT R15, R7, 0x7632, R15 ;  /* 0x00007632070f7816 */ /* 0x000fe2000000000f */
[C---:B0-----:R-:W-:Y:S01]  /*13a50*/  VIADD R11, R9.reuse, UR8 ;  /* 0x00000008090b7c36 */ /* 0x041fe20008000000 */
[----:B------:R-:W-:Y:S01]  /*13a60*/  LEA.HI.X.SX32 R9, R9, R3, 0x1, P6 ;  /* 0x0000000309097211 */ /* 0x000fe200030f0eff */
[----:B------:R-:W-:Y:S01]  /*13a70*/  VIADD R17, R0, 0x3e ;  /* 0x0000003e00117836 */ /* 0x000fe20000000000 */
[----:B-1----:R-:W-:Y:S01]  /*13a80*/  PRMT R13, R6, 0x7632, R13 ;  /* 0x00007632060d7816 */ /* 0x002fe2000000000d */
[C---:B------:R-:W-:Y:S01]  /*13a90*/  VIADD R6, R11.reuse, UR8 ;  /* 0x000000080b067c36 */ /* 0x040fe20008000000 */
[----:B------:R-:W-:Y:S01]  /*13aa0*/  LEA R10, P6, R11, R2, 0x1 ;  /* 0x000000020b0a7211 */ /* 0x000fe200078c08ff */
[----:B------:R-:W-:-:S02]  /*13ab0*/  VIADD R12, R0, 0x3b ;  /* 0x0000003b000c7836 */ /* 0x000fc40000000000 */
[----:B------:R0:W-:Y:S01]  /*13ac0*/  @P5 STG.E.U16 desc[UR6][R4.64], R13 ;  /* 0x0000000d04005986 */ /* 0x0001e2000c101506 */
[-C--:B------:R-:W-:Y:S02]  /*13ad0*/  LEA.HI.X.SX32 R11, R11, R3.reuse, 0x1, P6 ;  /* 0x000000030b0b7211 */ /* 0x080fe400030f0eff */
[----:B------:R-:W-:Y:S01]  /*13ae0*/  ISETP.LT.AND P5, PT, R14, UR9, !P0 ;  /* 0x000000090e007c0c */ /* 0x000fe2000c7a1270 */
[----:B------:R1:W-:Y:S01]  /*13af0*/  @P4 STG.E.U16 desc[UR6][R8.64], R7 ;  /* 0x0000000708004986 */ /* 0x0003e2000c101506 */
[----:B------:R-:W-:Y:S01]  /*13b00*/  ISETP.LT.AND P4, PT, R12, UR9, !P0 ;  /* 0x000000090c007c0c */ /* 0x000fe2000c781270 */
[----:B------:R-:W-:Y:S01]  /*13b10*/  VIADD R14, R0, 0x3c ;  /* 0x0000003c000e7836 */ /* 0x000fe20000000000 */
[----:B------:R-:W-:Y:S01]  /*13b20*/  LEA R12, P6, R6, R2, 0x1 ;  /* 0x00000002060c7211 */ /* 0x000fe200078c08ff */
[----:B------:R2:W-:Y:S03]  /*13b30*/  @P3 STG.E.U16 desc[UR6][R10.64], R15 ;  /* 0x0000000f0a003986 */ /* 0x0005e6000c101506 */
[----:B------:R-:W-:Y:S01]  /*13b40*/  ISETP.LT.AND P3, PT, R14, UR9, !P0 ;  /* 0x000000090e007c0c */ /* 0x000fe2000c761270 */
[C---:B0-----:R-:W-:Y:S01]  /*13b50*/  VIADD R5, R6.reuse, UR8 ;  /* 0x0000000806057c36 */ /* 0x041fe20008000000 */
[----:B------:R-:W-:Y:S01]  /*13b60*/  LEA.HI.X.SX32 R13, R6, R3, 0x1, P6 ;  /* 0x00000003060d7211 */ /* 0x000fe200030f0eff */
[----:B------:R-:W-:-:S02]  /*13b70*/  VIADD R6, R0, 0x3d ;  /* 0x0000003d00067836 */ /* 0x000fc40000000000 */
[C---:B-1----:R-:W-:Y:S01]  /*13b80*/  VIADD R7, R5.reuse, UR8 ;  /* 0x0000000805077c36 */ /* 0x042fe20008000000 */
[-C--:B------:R-:W-:Y:S01]  /*13b90*/  LEA R4, P6, R5, R2.reuse, 0x1 ;  /* 0x0000000205047211 */ /* 0x080fe200078c08ff */
[----:B------:R0:W-:Y:S01]  /*13ba0*/  @P2 STG.E.U16 desc[UR6][R12.64], R56 ;  /* 0x000000380c002986 */ /* 0x0001e2000c101506 */
[----:B------:R-:W-:Y:S01]  /*13bb0*/  ISETP.LT.AND P2, PT, R6, UR9, !P0 ;  /* 0x0000000906007c0c */ /* 0x000fe2000c741270 */
[----:B------:R-:W-:Y:S01]  /*13bc0*/  VIADD R9, R7, UR8 ;  /* 0x0000000807097c36 */ /* 0x000fe20008000000 */
[----:B------:R-:W-:Y:S01]  /*13bd0*/  LEA.HI.X.SX32 R5, R5, R3, 0x1, P6 ;  /* 0x0000000305057211 */ /* 0x000fe200030f0eff */
[----:B------:R-:W-:Y:S01]  /*13be0*/  VIADD R0, R0, 0x3f ;  /* 0x0000003f00007836 */ /* 0x000fe20000000000 */
[----:B------:R-:W-:Y:S01]  /*13bf0*/  LEA R6, P6, R7, R2, 0x1 ;  /* 0x0000000207067211 */ /* 0x000fe200078c08ff */
[----:B--2---:R-:W-:-:S03]  /*13c00*/  VIADD R11, R9, UR8 ;  /* 0x00000008090b7c36 */ /* 0x004fc60008000000 */
[-C--:B------:R-:W-:Y:S01]  /*13c10*/  LEA.HI.X.SX32 R7, R7, R3.reuse, 0x1, P6 ;  /* 0x0000000307077211 */ /* 0x080fe200030f0eff */
[C---:B------:R-:W-:Y:S01]  /*13c20*/  VIADD R14, R11.reuse, UR8 ;  /* 0x000000080b0e7c36 */ /* 0x040fe20008000000 */
[CC--:B------:R-:W-:Y:S02]  /*13c30*/  LEA R10, P6, R11.reuse, R2.reuse, 0x1 ;  /* 0x000000020b0a7211 */ /* 0x0c0fe400078c08ff */
[----:B0-----:R-:W-:Y:S01]  /*13c40*/  PRMT R13, R56, 0x7632, R13 ;  /* 0x00007632380d7816 */ /* 0x001fe2000000000d */
[C---:B------:R-:W-:Y:S01]  /*13c50*/  VIADD R15, R14.reuse, UR8 ;  /* 0x000000080e0f7c36 */ /* 0x040fe20008000000 */
[----:B------:R-:W-:Y:S02]  /*13c60*/  LEA.HI.X.SX32 R11, R11, R3, 0x1, P6 ;  /* 0x000000030b0b7211 */ /* 0x000fe400030f0eff */
[-C--:B------:R-:W-:Y:S01]  /*13c70*/  LEA R12, P6, R14, R2.reuse, 0x1 ;  /* 0x000000020e0c7211 */ /* 0x080fe200078c08ff */
[----:B------:R0:W-:Y:S01]  /*13c80*/  @P1 STG.E.U16 desc[UR6][R4.64], R13 ;  /* 0x0000000d04001986 */ /* 0x0001e2000c101506 */
[----:B------:R-:W-:Y:S01]  /*13c90*/  LEA R8, P1, R9, R2, 0x1 ;  /* 0x0000000209087211 */ /* 0x000fe200078208ff */
[----:B------:R-:W-:-:S02]  /*13ca0*/  VIADD R16, R15, UR8 ;  /* 0x000000080f107c36 */ /* 0x000fc40008000000 */
[----:B------:R1:W-:Y:S01]  /*13cb0*/  @P5 STG.E.U16 desc[UR6][R6.64], R57 ;  /* 0x0000003906005986 */ /* 0x0003e2000c101506 */
[-C--:B------:R-:W-:Y:S02]  /*13cc0*/  LEA.HI.X.SX32 R9, R9, R3.reuse, 0x1, P1 ;  /* 0x0000000309097211 */ /* 0x080fe400008f0eff */
[C---:B0-----:R-:W-:Y:S02]  /*13cd0*/  LEA R4, P1, R15.reuse, R2, 0x1 ;  /* 0x000000020f047211 */ /* 0x041fe400078208ff */
[-C--:B------:R-:W-:Y:S02]  /*13ce0*/  LEA.HI.X.SX32 R13, R14, R3.reuse, 0x1, P6 ;  /* 0x000000030e0d7211 */ /* 0x080fe400030f0eff */
[----:B------:R-:W-:Y:S02]  /*13cf0*/  LEA.HI.X.SX32 R5, R15, R3, 0x1, P1 ;  /* 0x000000030f057211 */ /* 0x000fe400008f0eff */
[----:B------:R-:W-:Y:S02]  /*13d00*/  ISETP.LT.AND P1, PT, R17, UR9, !P0 ;  /* 0x0000000911007c0c */ /* 0x000fe4000c721270 */
[----:B------:R-:W-:-:S02]  /*13d10*/  ISETP.LT.AND P0, PT, R0, UR9, !P0 ;  /* 0x0000000900007c0c */ /* 0x000fc4000c701270 */
[----:B------:R-:W-:Y:S02]  /*13d20*/  PRMT R0, R57, 0x7632, R0 ;  /* 0x0000763239007816 */ /* 0x000fe40000000000 */
[----:B-1----:R-:W-:Y:S02]  /*13d30*/  PRMT R7, R58, 0x7632, R7 ;  /* 0x000076323a077816 */ /* 0x002fe40000000007 */
[C---:B------:R-:W-:Y:S01]  /*13d40*/  LEA R2, P6, R16.reuse, R2, 0x1 ;  /* 0x0000000210027211 */ /* 0x040fe200078c08ff */
[----:B------:R0:W-:Y:S03]  /*13d50*/  @P4 STG.E.U16 desc[UR6][R8.64], R0 ;  /* 0x0000000008004986 */ /* 0x0001e6000c101506 */
[----:B------:R-:W-:Y:S01]  /*13d60*/  LEA.HI.X.SX32 R3, R16, R3, 0x1, P6 ;  /* 0x0000000310037211 */ /* 0x000fe200030f0eff */
[----:B------:R0:W-:Y:S04]  /*13d70*/  @P3 STG.E.U16 desc[UR6][R10.64], R58 ;  /* 0x0000003a0a003986 */ /* 0x0001e8000c101506 */
[----:B------:R0:W-:Y:S04]  /*13d80*/  @P2 STG.E.U16 desc[UR6][R12.64], R7 ;  /* 0x000000070c002986 */ /* 0x0001e8000c101506 */
[----:B------:R0:W-:Y:S01]  /*13d90*/  @P1 STG.E.U16 desc[UR6][R4.64], R59 ;  /* 0x0000003b04001986 */ /* 0x0001e2000c101506 */
[----:B------:R-:W-:Y:S05]  /*13da0*/  @!P0 EXIT ;  /* 0x000000000000894d */ /* 0x000fea0003800000 */
[----:B0-----:R-:W-:-:S05]  /*13db0*/  PRMT R59, R59, 0x7632, R59 ;  /* 0x000076323b3b7816 */ /* 0x001fca000000003b */
[----:B------:R-:W-:Y:S01]  /*13dc0*/  STG.E.U16 desc[UR6][R2.64], R59 ;  /* 0x0000003b02007986 */ /* 0x000fe2000c101506 */
[----:B------:R-:W-:Y:S05]  /*13dd0*/  EXIT ;  /* 0x000000000000794d */ /* 0x000fea0003800000 */
.L_x_2:
[----:B------:R-:W-:-:S00]  /*13de0*/  BRA `(.L_x_2) ;  /* 0xfffffffc00fc7947 */ /* 0x000fc0000383ffff */
[----:B------:R-:W-:-:S00]  /*13df0*/  NOP ;  /* 0x0000000000007918 */ /* 0x000fc00000000000 */
        /* <DEDUP_REMOVED lines=8> */
.L_x_3:


//--------------------- .nv.shared.matmul_kernel  --------------------------
	.section	.nv.shared.matmul_kernel,"aw",@nobits
	.sectionflags	@""
	.align	16
	.zero		1024


//--------------------- .nv.shared.reserved.0     --------------------------
	.section	.nv.shared.reserved.0,"aw",@nobits
	.weak		__nv_reservedSMEM_offset_0_alias
	.size		__nv_reservedSMEM_offset_0_alias, 0, 0
	.other		__nv_reservedSMEM_offset_0_alias,@"STO_CUDA_RESERVED_SHARED STV_DEFAULT"
__nv_reservedSMEM_offset_0_alias:
	.zero		0


//--------------------- .nv.constant0.matmul_kernel --------------------------
	.section	.nv.constant0.matmul_kernel,"a",@progbits
	.sectionflags	@""
	.align	4
.nv.constant0.matmul_kernel:
	.zero		608


//--------------------- SYMBOLS --------------------------

	.type		.nv.reservedSmem.offset0,@object
	.size		.nv.reservedSmem.offset0,0x4
